def matmul_kernel(
    a_ptr,
    b_ptr,
    c_ptr,
    M,
    N,
    K,
    stride_am,
    stride_ak,
    stride_bk,
    stride_bn,
    stride_cm,
    stride_cn,
    BLOCK_M: tl.constexpr,
    BLOCK_N: tl.constexpr,
    BLOCK_K: tl.constexpr,
    GROUP_M: tl.constexpr,
):
    pid = tl.program_id(axis=0)
    num_pid_m = tl.cdiv(M, BLOCK_M)
    num_pid_n = tl.cdiv(N, BLOCK_N)
    num_pid_in_group = GROUP_M * num_pid_n
    group_id = pid // num_pid_in_group
    first_pid_m = group_id * GROUP_M
    group_size_m = min(num_pid_m - first_pid_m, GROUP_M)
    pid_m = first_pid_m + ((pid % num_pid_in_group) % group_size_m)
    pid_n = (pid % num_pid_in_group) // group_size_m

    offs_am = (pid_m * BLOCK_M + tl.arange(0, BLOCK_M)) % M
    offs_bn = (pid_n * BLOCK_N + tl.arange(0, BLOCK_N)) % N
    offs_k = tl.arange(0, BLOCK_K)
    a_ptrs = a_ptr + offs_am[:, None] * stride_am + offs_k[None, :] * stride_ak
    b_ptrs = b_ptr + offs_k[:, None] * stride_bk + offs_bn[None, :] * stride_bn

    acc = tl.zeros((BLOCK_M, BLOCK_N), dtype=tl.float32)
    for kk in range(0, tl.cdiv(K, BLOCK_K)):
        a = tl.load(a_ptrs, mask=offs_k[None, :] < K - kk * BLOCK_K, other=0.0)
        b = tl.load(b_ptrs, mask=offs_k[:, None] < K - kk * BLOCK_K, other=0.0)
        acc = tl.dot(a, b, acc)
        a_ptrs += BLOCK_K * stride_ak
        b_ptrs += BLOCK_K * stride_bk

    c = acc.to(c_ptr.dtype.element_ty)
    offs_cm = pid_m * BLOCK_M + tl.arange(0, BLOCK_M)
    offs_cn = pid_n * BLOCK_N + tl.arange(0, BLOCK_N)
    c_ptrs = c_ptr + offs_cm[:, None] * stride_cm + offs_cn[None, :] * stride_cn
    mask = (offs_cm[:, None] < M) & (offs_cn[None, :] < N)
    tl.store(c_ptrs, c, mask=mask)

# config = {"BLOCK_K": 128, "BLOCK_M": 128, "BLOCK_N": 64, "GROUP_M": 4, "arch": "sm_100", "dtype": "fp8e4m3", "num_ctas": 1, "num_stages": 3, "num_warps": 4}
# arch = sm_100


// ===== COMPILED SASS (sm_100a) =====

	.target	sm_100a

	.elftype	@"ET_EXEC"


//--------------------- .note.nv.tkinfo           --------------------------
	.section	.note.nv.tkinfo,"",@"SHT_NOTE"
	.sectionflags	@"SHF_NOTE_NV_TKINFO"
	.tkinfo
        /*0018*/ 	.word	0x00000081
        /*0030*/ 	.string	""
        /*0030*/ 	.string	"ptxas-blackwell"
        /*0030*/ 	.string	"Cuda compilation tools, release 12.9, V12.9.86"
        /*0030*/ 	.string	"Build cuda_12.9.r12.9/compiler.36037853_0"
        /*0030*/ 	.string	"-v  -suppress-debug-info  -lineinfo  -arch sm_100a "



//--------------------- .note.nv.cuver            --------------------------
	.section	.note.nv.cuver,"",@"SHT_NOTE"
	.sectionflags	@"SHF_NOTE_NV_CUVER"
        /*0018*/ 	.short	0x0001
        /*001a*/ 	.short	0x0064
        /*001c*/ 	.short	0x0001
        /*001e*/ 	.short	0x0000
        /*0020*/ 	.short	0x0001
        /*0022*/ 	.short	0x0000


//--------------------- .nv.info                  --------------------------
	.section	.nv.info,"",@"SHT_CUDA_INFO"
	.align	4


	//----- nvinfo : EIATTR_REGCOUNT
	.align		4
        /*0000*/ 	.byte	0x04, 0x2f
        /*0002*/ 	.short	(.L_4 - .L_3)
	.align		4
.L_3:
        /*0004*/ 	.word	index@(matmul_kernel)
        /*0008*/ 	.word	0x00000060


	//----- nvinfo : EIATTR_FRAME_SIZE
	.align		4
.L_4:
        /*000c*/ 	.byte	0x04, 0x11
        /*000e*/ 	.short	(.L_6 - .L_5)
	.align		4
.L_5:
        /*0010*/ 	.word	index@($__internal_2_$__cuda_sm10x_tcgen05_guardrail_trap_unallocated_columns_being_dealloced)
        /*0014*/ 	.word	0x000009e0


	//----- nvinfo : EIATTR_FRAME_SIZE
	.align		4
.L_6:
        /*0018*/ 	.byte	0x04, 0x11
        /*001a*/ 	.short	(.L_8 - .L_7)
	.align		4
.L_7:
        /*001c*/ 	.word	index@($__internal_1_$__cuda_sm10x_tcgen05_guardrail_trap_phase_invalid_during_alloc)
        /*0020*/ 	.word	0x000009e0


	//----- nvinfo : EIATTR_FRAME_SIZE
	.align		4
.L_8:
        /*0024*/ 	.byte	0x04, 0x11
        /*0026*/ 	.short	(.L_10 - .L_9)
	.align		4
.L_9:
        /*0028*/ 	.word	index@($__internal_0_$__cuda_sm10x_tcgen05_guardrail_trap_col_being_dealloced_not_returned_by_alloc)
        /*002c*/ 	.word	0x000009e0


	//----- nvinfo : EIATTR_FRAME_SIZE
	.align		4
.L_10:
        /*0030*/ 	.byte	0x04, 0x11
        /*0032*/ 	.short	(.L_12 - .L_11)
	.align		4
.L_11:
        /*0034*/ 	.word	index@(matmul_kernel)
        /*0038*/ 	.word	0x000009e0


	//----- nvinfo : EIATTR_MIN_STACK_SIZE
	.align		4
.L_12:
        /*003c*/ 	.byte	0x04, 0x12
        /*003e*/ 	.short	(.L_14 - .L_13)
	.align		4
.L_13:
        /*0040*/ 	.word	index@(matmul_kernel)
        /*0044*/ 	.word	0x000009e0
.L_14:


//--------------------- .nv.info.matmul_kernel    --------------------------
	.section	.nv.info.matmul_kernel,"",@"SHT_CUDA_INFO"
	.sectionflags	@""
	.align	4


	//----- nvinfo : EIATTR_CUDA_API_VERSION
	.align		4
        /*0000*/ 	.byte	0x04, 0x37
        /*0002*/ 	.short	(.L_16 - .L_15)
.L_15:
        /*0004*/ 	.word	0x00000081


	//----- nvinfo : EIATTR_KPARAM_INFO
	.align		4
.L_16:
        /*0008*/ 	.byte	0x04, 0x17
        /*000a*/ 	.short	(.L_18 - .L_17)
.L_17:
        /*000c*/ 	.word	0x00000000
        /*0010*/ 	.short	0x000d
        /*0012*/ 	.short	0x0048
        /*0014*/ 	.byte	0x00, 0xf4, 0x21, 0x00


	//----- nvinfo : EIATTR_KPARAM_INFO
	.align		4
.L_18:
        /*0018*/ 	.byte	0x04, 0x17
        /*001a*/ 	.short	(.L_20 - .L_19)
.L_19:
        /*001c*/ 	.word	0x00000000
        /*0020*/ 	.short	0x000c
        /*0022*/ 	.short	0x0040
        /*0024*/ 	.byte	0x00, 0xf4, 0x21, 0x00


	//----- nvinfo : EIATTR_KPARAM_INFO
	.align		4
.L_20:
        /*0028*/ 	.byte	0x04, 0x17
        /*002a*/ 	.short	(.L_22 - .L_21)
.L_21:
        /*002c*/ 	.word	0x00000000
        /*0030*/ 	.short	0x000b
        /*0032*/ 	.short	0x0038
        /*0034*/ 	.byte	0x00, 0xf0, 0x11, 0x00


	//----- nvinfo : EIATTR_KPARAM_INFO
	.align		4
.L_22:
        /*0038*/ 	.byte	0x04, 0x17
        /*003a*/ 	.short	(.L_24 - .L_23)
.L_23:
        /*003c*/ 	.word	0x00000000
        /*0040*/ 	.short	0x000a
        /*0042*/ 	.short	0x0034
        /*0044*/ 	.byte	0x00, 0xf0, 0x11, 0x00


	//----- nvinfo : EIATTR_KPARAM_INFO
	.align		4
.L_24:
        /*0048*/ 	.byte	0x04, 0x17
        /*004a*/ 	.short	(.L_26 - .L_25)
.L_25:
        /*004c*/ 	.word	0x00000000
        /*0050*/ 	.short	0x0009
        /*0052*/ 	.short	0x0030
        /*0054*/ 	.byte	0x00, 0xf0, 0x11, 0x00


	//----- nvinfo : EIATTR_KPARAM_INFO
	.align		4
.L_26:
        /*0058*/ 	.byte	0x04, 0x17
        /*005a*/ 	.short	(.L_28 - .L_27)
.L_27:
        /*005c*/ 	.word	0x00000000
        /*0060*/ 	.short	0x0008
        /*0062*/ 	.short	0x002c
        /*0064*/ 	.byte	0x00, 0xf0, 0x11, 0x00


	//----- nvinfo : EIATTR_KPARAM_INFO
	.align		4
.L_28:
        /*0068*/ 	.byte	0x04, 0x17
        /*006a*/ 	.short	(.L_30 - .L_29)
.L_29:
        /*006c*/ 	.word	0x00000000
        /*0070*/ 	.short	0x0007
        /*0072*/ 	.short	0x0028
        /*0074*/ 	.byte	0x00, 0xf0, 0x11, 0x00


	//----- nvinfo : EIATTR_KPARAM_INFO
	.align		4
.L_30:
        /*0078*/ 	.byte	0x04, 0x17
        /*007a*/ 	.short	(.L_32 - .L_31)
.L_31:
        /*007c*/ 	.word	0x00000000
        /*0080*/ 	.short	0x0006
        /*0082*/ 	.short	0x0024
        /*0084*/ 	.byte	0x00, 0xf0, 0x11, 0x00


	//----- nvinfo : EIATTR_KPARAM_INFO
	.align		4
.L_32:
        /*0088*/ 	.byte	0x04, 0x17
        /*008a*/ 	.short	(.L_34 - .L_33)
.L_33:
        /*008c*/ 	.word	0x00000000
        /*0090*/ 	.short	0x0005
        /*0092*/ 	.short	0x0020
        /*0094*/ 	.byte	0x00, 0xf0, 0x11, 0x00


	//----- nvinfo : EIATTR_KPARAM_INFO
	.align		4
.L_34:
        /*0098*/ 	.byte	0x04, 0x17
        /*009a*/ 	.short	(.L_36 - .L_35)
.L_35:
        /*009c*/ 	.word	0x00000000
        /*00a0*/ 	.short	0x0004
        /*00a2*/ 	.short	0x001c
        /*00a4*/ 	.byte	0x00, 0xf0, 0x11, 0x00


	//----- nvinfo : EIATTR_KPARAM_INFO
	.align		4
.L_36:
        /*00a8*/ 	.byte	0x04, 0x17
        /*00aa*/ 	.short	(.L_38 - .L_37)
.L_37:
        /*00ac*/ 	.word	0x00000000
        /*00b0*/ 	.short	0x0003
        /*00b2*/ 	.short	0x0018
        /*00b4*/ 	.byte	0x00, 0xf0, 0x11, 0x00


	//----- nvinfo : EIATTR_KPARAM_INFO
	.align		4
.L_38:
        /*00b8*/ 	.byte	0x04, 0x17
        /*00ba*/ 	.short	(.L_40 - .L_39)
.L_39:
        /*00bc*/ 	.word	0x00000000
        /*00c0*/ 	.short	0x0002
        /*00c2*/ 	.short	0x0010
        /*00c4*/ 	.byte	0x00, 0xf4, 0x21, 0x00


	//----- nvinfo : EIATTR_KPARAM_INFO
	.align		4
.L_40:
        /*00c8*/ 	.byte	0x04, 0x17
        /*00ca*/ 	.short	(.L_42 - .L_41)
.L_41:
        /*00cc*/ 	.word	0x00000000
        /*00d0*/ 	.short	0x0001
        /*00d2*/ 	.short	0x0008
        /*00d4*/ 	.byte	0x00, 0xf4, 0x21, 0x00


	//----- nvinfo : EIATTR_KPARAM_INFO
	.align		4
.L_42:
        /*00d8*/ 	.byte	0x04, 0x17
        /*00da*/ 	.short	(.L_44 - .L_43)
.L_43:
        /*00dc*/ 	.word	0x00000000
        /*00e0*/ 	.short	0x0000
        /*00e2*/ 	.short	0x0000
        /*00e4*/ 	.byte	0x00, 0xf4, 0x21, 0x00


	//----- nvinfo : EIATTR_AT_ENTRY_FRAGMENTS
	.align		4
.L_44:
        /*00e8*/ 	.byte	0x04, 0x4f
        /*00ea*/ 	.short	(.L_46 - .L_45)


	//   ....[0]....
.L_45:
        /*00ec*/ 	.word	0x00000004


	//----- nvinfo : EIATTR_RESERVED_SMEM_USED
	.align		4
.L_46:
        /*00f0*/ 	.byte	0x01, 0x41
	.zero		2


	//----- nvinfo : EIATTR_SPARSE_MMA_MASK
	.align		4
        /*00f4*/ 	.byte	0x03, 0x50
        /*00f6*/ 	.short	0x0000


	//----- nvinfo : EIATTR_TCGEN05_1CTA_USED
	.align		4
        /*00f8*/ 	.byte	0x01, 0x51
	.zero		2


	//----- nvinfo : EIATTR_MAXREG_COUNT
	.align		4
        /*00fc*/ 	.byte	0x03, 0x1b
        /*00fe*/ 	.short	0x00ff


	//----- nvinfo : EIATTR_NUM_BARRIERS
	.align		4
        /*0100*/ 	.byte	0x02, 0x4c
        /*0102*/ 	.byte	0x01
	.zero		1


	//----- nvinfo : EIATTR_ANNOTATIONS
	.align		4
        /*0104*/ 	.byte	0x04, 0x55
        /*0106*/ 	.short	(.L_48 - .L_47)


	//   ....[0]....
.L_47:
        /*0108*/ 	.word	0x00000001
        /*010c*/ 	.byte	0x20, 0x09, 0x00, 0x00, 0x01, 0x00, 0x00, 0x00, 0xe0, 0x09, 0x00, 0x00, 0x01, 0x00, 0x00, 0x00
        /* <DEDUP_REMOVED lines=1028> */
        /*415c*/ 	.byte	0xc0, 0xb6, 0x01, 0x00, 0x01, 0x00, 0x00, 0x00, 0xe0, 0xb6, 0x01, 0x00


	//----- nvinfo : EIATTR_INT_WARP_WIDE_INSTR_OFFSETS
	.align		4
.L_48:
        /*4168*/ 	.byte	0x04, 0x31
        /*416a*/ 	.short	(.L_50 - .L_49)


	//   ....[0]....
.L_49:
        /*416c*/ 	.word	0x00001d70


	//   ....[1]....
        /*4170*/ 	.word	0x00001da0


	//   ....[2]....
        /*4174*/ 	.word	0x0000a820


	//   ....[3]....
        /*4178*/ 	.word	0x0001bc30


	//   ....[4]....
        /*417c*/ 	.word	0x0001bc80


	//----- nvinfo : EIATTR_COOP_GROUP_MASK_REGIDS
	.align		4
.L_50:
        /*4180*/ 	.byte	0x04, 0x29
        /*4182*/ 	.short	(.L_52 - .L_51)


	//   ....[0]....
.L_51:
        /*4184*/ 	.word	0xffffffff


	//   ....[1]....
        /*4188*/ 	.word	0xffffffff


	//   ....[2]....
        /*418c*/ 	.word	0xffffffff


	//   ....[3]....
        /*4190*/ 	.word	0xffffffff


	//----- nvinfo : EIATTR_COOP_GROUP_INSTR_OFFSETS
	.align		4
.L_52:
        /*4194*/ 	.byte	0x04, 0x28
        /*4196*/ 	.short	(.L_54 - .L_53)


	//   ....[0]....
.L_53:
        /*4198*/ 	.word	0x00000070


	//   ....[1]....
        /*419c*/ 	.word	0x00000330


	//   ....[2]....
        /*41a0*/ 	.word	0x0001bac0


	//   ....[3]....
        /*41a4*/ 	.word	0x0001bd30


	//----- nvinfo : EIATTR_VRC_CTA_INIT_COUNT
	.align		4
.L_54:
        /*41a8*/ 	.byte	0x02, 0x4a
        /*41aa*/ 	.byte	0x80
	.zero		1


	//----- nvinfo : EIATTR_MBARRIER_INSTR_OFFSETS
	.align		4
        /*41ac*/ 	.byte	0x04, 0x39
        /*41ae*/ 	.short	(.L_56 - .L_55)


	//   ....[0]....
.L_55:
        /*41b0*/ 	.word	0x00001f60
        /*41b4*/ 	.word	0x000000ff
        /*41b8*/ 	.word	0x00000000
        /*41bc*/ 	.short	0x0100
        /*41be*/ 	.byte	0x06
	.zero		1


	//   ....[1]....
        /*41c0*/ 	.word	0x0000a8a0
        /*41c4*/ 	.word	0x000000ff
        /*41c8*/ 	.word	0x0000c008
        /*41cc*/ 	.short	0x0100
        /*41ce*/ 	.byte	0x09
	.zero		1


	//   ....[2]....
        /*41d0*/ 	.word	0x0000f9c0
        /*41d4*/ 	.word	0x000000ff
        /*41d8*/ 	.word	0x00000000
        /*41dc*/ 	.short	0x010a
        /*41de*/ 	.byte	0x06
	.zero		1


	//   ....[3]....
        /*41e0*/ 	.word	0x00019b70
        /*41e4*/ 	.word	0x000000ff
        /*41e8*/ 	.word	0x00000000
        /*41ec*/ 	.short	0x010a
        /*41ee*/ 	.byte	0x06
	.zero		1


	//   ....[4]....
        /*41f0*/ 	.word	0x00019bf0
        /*41f4*/ 	.word	0x000000ff
        /*41f8*/ 	.word	0x0000c000
        /*41fc*/ 	.short	0x0108
        /*41fe*/ 	.byte	0x09
	.zero		1


	//   ....[5]....
        /*4200*/ 	.word	0x00019c40
        /*4204*/ 	.word	0x000000ff
        /*4208*/ 	.word	0x0000c008
        /*420c*/ 	.short	0x0108
        /*420e*/ 	.byte	0x09
	.zero		1


	//   ....[6]....
        /*4210*/ 	.word	0x0001bd50
        /*4214*/ 	.word	0x000000ff
        /*4218*/ 	.word	0x00000000
        /*421c*/ 	.short	0x010a
        /*421e*/ 	.byte	0x06
	.zero		1


	//   ....[7]....
        /*4220*/ 	.word	0x0001bd80
        /*4224*/ 	.word	0x000000ff
        /*4228*/ 	.word	0x00000000
        /*422c*/ 	.short	0x010a
        /*422e*/ 	.byte	0x06
	.zero		1


	//----- nvinfo : EIATTR_NUM_MBARRIERS
	.align		4
.L_56:
        /*4230*/ 	.byte	0x03, 0x38
        /*4232*/ 	.short	0x0002


	//----- nvinfo : EIATTR_EXIT_INSTR_OFFSETS
	.align		4
        /*4234*/ 	.byte	0x04, 0x1c
        /*4236*/ 	.short	(.L_58 - .L_57)


	//   ....[0]....
.L_57:
        /*4238*/ 	.word	0x0001bd40


	//----- nvinfo : EIATTR_REQNTID
	.align		4
.L_58:
        /*423c*/ 	.byte	0x04, 0x10
        /*423e*/ 	.short	(.L_60 - .L_59)
.L_59:
        /*4240*/ 	.word	0x00000080
        /*4244*/ 	.word	0x00000001
        /*4248*/ 	.word	0x00000001


	//----- nvinfo : EIATTR_CRS_STACK_SIZE
	.align		4
.L_60:
        /*424c*/ 	.byte	0x04, 0x1e
        /*424e*/ 	.short	(.L_62 - .L_61)
.L_61:
        /*4250*/ 	.word	0x00000000


	//----- nvinfo : EIATTR_CBANK_PARAM_SIZE
	.align		4
.L_62:
        /*4254*/ 	.byte	0x03, 0x19
        /*4256*/ 	.short	0x0050


	//----- nvinfo : EIATTR_PARAM_CBANK
	.align		4
        /*4258*/ 	.byte	0x04, 0x0a
        /*425a*/ 	.short	(.L_64 - .L_63)
	.align		4
.L_63:
        /*425c*/ 	.word	index@(.nv.constant0.matmul_kernel)
        /*4260*/ 	.short	0x0380
        /*4262*/ 	.short	0x0050


	//----- nvinfo : EIATTR_SW_WAR
	.align		4
.L_64:
        /*4264*/ 	.byte	0x04, 0x36
        /*4266*/ 	.short	(.L_66 - .L_65)
.L_65:
        /*4268*/ 	.word	0x00000008
.L_66:


//--------------------- .nv.compat                --------------------------
	.section	.nv.compat,"",@"SHT_CUDA_COMPAT_INFO"
	.align	4
        /*0000*/ 	.byte	0x02, 0x02, 0x02, 0x00, 0x02, 0x05, 0x05, 0x00, 0x02, 0x03, 0x00, 0x00, 0x02, 0x06, 0x01, 0x00


//--------------------- .nv.callgraph             --------------------------
	.section	.nv.callgraph,"",@"SHT_CUDA_CALLGRAPH"
	.align	4
	.sectionentsize	8
	.align		4
        /*0000*/ 	.word	0x00000000
	.align		4
        /*0004*/ 	.word	0xffffffff
	.align		4
        /*0008*/ 	.word	0x00000000
	.align		4
        /*000c*/ 	.word	0xfffffffe
	.align		4
        /*0010*/ 	.word	0x00000000
	.align		4
        /*0014*/ 	.word	0xfffffffd
	.align		4
        /*0018*/ 	.word	0x00000000
	.align		4
        /*001c*/ 	.word	0xfffffffc


//--------------------- .text.matmul_kernel       --------------------------
	.section	.text.matmul_kernel,"ax",@progbits
	.align	128
        .global         matmul_kernel
        .type           matmul_kernel,@function
        .size           matmul_kernel,(.L_x_20 - matmul_kernel)
        .other          matmul_kernel,@"STO_CUDA_ENTRY STV_DEFAULT"
matmul_kernel:
.text.matmul_kernel:
[----:B------:R-:W0:Y:S01]  /*0000*/  LDC R1, c[0x0][0x37c] ;  /* 0x0000df00ff017b82 */ /* 0x000e220000000800 */
[----:B------:R-:W1:Y:S01]  /*0010*/  S2R R5, SR_TID.X ;  /* 0x0000000000057919 */ /* 0x000e620000002100 */
[----:B0-----:R-:W-:Y:S01]  /*0020*/  VIADD R1, R1, 0xfffff620 ;  /* 0xfffff62001017836 */ /* 0x001fe20000000000 */
[----:B-1----:R-:W-:-:S13]  /*0030*/  ISETP.GE.U32.AND P0, PT, R5, 0x20, PT ;  /* 0x000000200500780c */ /* 0x002fda0003f06070 */
[----:B------:R-:W-:Y:S02]  /*0040*/  VOTEU.ANY UP0, P0 ;  /* 0x0000000000ff7886 */ /* 0x000fe40000000100 */
[----:B------:R-:W-:Y:S05]  /*0050*/  BRA.U UP0, `(.L_x_0) ;  /* 0x0000000100b87547 */ /* 0x000fea000b800000 */
[----:B------:R-:W0:Y:S01]  /*0060*/  S2UR UR6, SR_CgaCtaId ;  /* 0x00000000000679c3 */ /* 0x000e220000008800 */
[----:B------:R-:W-:Y:S01]  /*0070*/  NOP ;  /* 0x0000000000007918 */ /* 0x000fe20000000000 */
[----:B------:R-:W-:Y:S02]  /*0080*/  UMOV UR4, 0x40 ;  /* 0x0000004000047882 */ /* 0x000fe40000000000 */
[----:B0-----:R-:W-:-:S09]  /*0090*/  ULEA UR4, UR6, UR4, 0x18 ;  /* 0x0000000406047291 */ /* 0x001fd2000f8ec0ff */
[----:B------:R-:W0:Y:S01]  /*00a0*/  LDS.U8 R0, [UR4] ;  /* 0x00000004ff007984 */ /* 0x000e220008000000 */
[----:B------:R-:W-:Y:S02]  /*00b0*/  UMOV UR4, 0x400 ;  /* 0x0000040000047882 */ /* 0x000fe40000000000 */
[----:B------:R-:W-:Y:S01]  /*00c0*/  ULEA UR4, UR6, UR4, 0x18 ;  /* 0x0000000406047291 */ /* 0x000fe2000f8ec0ff */
[----:B0-----:R-:W-:-:S13]  /*00d0*/  ISETP.NE.AND P0, PT, R0, RZ, PT ;  /* 0x000000ff0000720c */ /* 0x001fda0003f05270 */
[----:B------:R-:W-:Y:S05]  /*00e0*/  @P0 BRA `(.L_x_1) ;  /* 0x00000000007c0947 */ /* 0x000fea0003800000 */
[----:B------:R-:W-:-:S13]  /*00f0*/  ELECT P0, URZ, PT ;  /* 0x0000000000ff782f */ /* 0x000fda0003800000 */
[----:B------:R-:W-:Y:S05]  /*0100*/  @!P0 BRA `(.L_x_2) ;  /* 0x0000000000848947 */ /* 0x000fea0003800000 */
[----:B------:R-:W-:Y:S01]  /*0110*/  UMOV UR5, 0x2 ;  /* 0x0000000200057882 */ /* 0x000fe20000000000 */
[----:B------:R-:W-:Y:S02]  /*0120*/  IMAD.MOV.U32 R4, RZ, RZ, 0x1 ;  /* 0x00000001ff047424 */ /* 0x000fe400078e00ff */
[----:B------:R-:W-:Y:S02]  /*0130*/  IMAD.MOV.U32 R7, RZ, RZ, 0x3 ;  /* 0x00000003ff077424 */ /* 0x000fe400078e00ff */
[----:B------:R-:W-:Y:S04]  /*0140*/  DEPBAR.LE SB0, 0x36 ;  /* 0x00008d800000791a */ /* 0x000fe80000000000 */
[----:B------:R-:W0:Y:S02]  /*0150*/  UTCATOMSWS.FIND_AND_SET.ALIGN UP1, UR5, UR5 ;  /* 0x00000005000575e3 */ /* 0x000e240008020800 */
[----:B0-----:R-:W-:-:S04]  /*0160*/  PLOP3.LUT P0, PT, PT, PT, UP1, 0x80, 0x8 ;  /* 0x000000000008781c */ /* 0x001fc80003f0f018 */
[----:B------:R-:W-:-:S04]  /*0170*/  SEL R0, RZ, 0xffffffff, !P0 ;  /* 0xffffffffff007807 */ /* 0x000fc80004000000 */
[----:B------:R-:W-:Y:S01]  /*0180*/  ISETP.NE.AND P0, PT, R0, RZ, PT ;  /* 0x000000ff0000720c */ /* 0x000fe20003f05270 */
[----:B------:R-:W-:-:S12]  /*0190*/  IMAD.U32 R0, RZ, RZ, UR5 ;  /* 0x00000005ff007e24 */ /* 0x000fd8000f8e00ff */
[----:B------:R-:W-:Y:S05]  /*01a0*/  @P0 BRA `(.L_x_3) ;  /* 0x0000000000240947 */ /* 0x000fea0003800000 */
.L_x_4:
[----:B------:R-:W-:Y:S05]  /*01b0*/  NANOSLEEP 0x64 ;  /* 0x000000640000795d */ /* 0x000fea0003800000 */
[----:B------:R-:W-:-:S05]  /*01c0*/  UMOV UR5, 0x2 ;  /* 0x0000000200057882 */ /* 0x000fca0000000000 */
[----:B------:R-:W-:Y:S04]  /*01d0*/  DEPBAR.LE SB0, 0x36 ;  /* 0x00008d800000791a */ /* 0x000fe80000000000 */
[----:B------:R-:W0:Y:S02]  /*01e0*/  UTCATOMSWS.FIND_AND_SET.ALIGN UP1, UR5, UR5 ;  /* 0x00000005000575e3 */ /* 0x000e240008020800 */
[----:B0-----:R-:W-:-:S04]  /*01f0*/  PLOP3.LUT P0, PT, PT, PT, UP1, 0x80, 0x8 ;  /* 0x000000000008781c */ /* 0x001fc80003f0f018 */
[----:B------:R-:W-:-:S04]  /*0200*/  SEL R0, RZ, 0xffffffff, !P0 ;  /* 0xffffffffff007807 */ /* 0x000fc80004000000 */
[----:B------:R-:W-:Y:S01]  /*0210*/  ISETP.NE.AND P0, PT, R0, RZ, PT ;  /* 0x000000ff0000720c */ /* 0x000fe20003f05270 */
[----:B------:R-:W-:-:S12]  /*0220*/  IMAD.U32 R0, RZ, RZ, UR5 ;  /* 0x00000005ff007e24 */ /* 0x000fd8000f8e00ff */
[----:B------:R-:W-:Y:S05]  /*0230*/  @!P0 BRA `(.L_x_4) ;  /* 0xfffffffc00dc8947 */ /* 0x000fea000383ffff */
.L_x_3:
[C---:B------:R-:W-:Y:S01]  /*0240*/  VIADD R3, R0.reuse, 0x10 ;  /* 0x0000001000037836 */ /* 0x040fe20000000000 */
[----:B------:R-:W-:Y:S01]  /*0250*/  UMOV UR5, 0x50 ;  /* 0x0000005000057882 */ /* 0x000fe20000000000 */
[----:B------:R-:W-:Y:S01]  /*0260*/  SHF.L.U32 R2, R7, R0, RZ ;  /* 0x0000000007027219 */ /* 0x000fe200000006ff */
[----:B------:R-:W-:Y:S01]  /*0270*/  ULEA UR5, UR6, UR5, 0x18 ;  /* 0x0000000506057291 */ /* 0x000fe2000f8ec0ff */
[----:B------:R-:W-:Y:S01]  /*0280*/  IMAD.SHL.U32 R0, R0, 0x20, RZ ;  /* 0x0000002000007824 */ /* 0x000fe200078e00ff */
[----:B------:R-:W-:-:S04]  /*0290*/  SHF.L.U32 R3, R4, R3, RZ ;  /* 0x0000000304037219 */ /* 0x000fc800000006ff */
[----:B------:R-:W-:-:S05]  /*02a0*/  LOP3.LUT R2, R3, R2, RZ, 0xfc, !PT ;  /* 0x0000000203027212 */ /* 0x000fca00078efcff */
[----:B------:R0:W-:Y:S04]  /*02b0*/  ATOMS.OR RZ, [UR5], R2 ;  /* 0x00000002ffff798c */ /* 0x0001e8000b000005 */
[----:B------:R0:W-:Y:S01]  /*02c0*/  STS [UR4], R0 ;  /* 0x00000000ff007988 */ /* 0x0001e20008000804 */
[----:B------:R-:W-:Y:S05]  /*02d0*/  BRA `(.L_x_2) ;  /* 0x0000000000107947 */ /* 0x000fea0003800000 */
.L_x_1:
[----:B------:R-:W-:Y:S01]  /*02e0*/  IMAD.MOV.U32 R0, RZ, RZ, -0x1 ;  /* 0xffffffffff007424 */ /* 0x000fe200078e00ff */
[----:B------:R-:W-:-:S04]  /*02f0*/  MOV R2, 0x320 ;  /* 0x0000032000027802 */ /* 0x000fc80000000f00 */
[----:B------:R0:W-:Y:S03]  /*0300*/  STS [UR4], R0 ;  /* 0x00000000ff007988 */ /* 0x0001e60008000804 */
[----:B0-----:R-:W-:Y:S05]  /*0310*/  CALL.REL.NOINC `($__internal_1_$__cuda_sm10x_tcgen05_guardrail_trap_phase_invalid_during_alloc) ;  /* 0x000001b800b07944 */ /* 0x001fea0003c00000 */
.L_x_2:
[----:B------:R-:W-:Y:S05]  /*0320*/  WARPSYNC.ALL ;  /* 0x0000000000007948 */ /* 0x000fea0003800000 */
[----:B------:R-:W-:Y:S01]  /*0330*/  NOP ;  /* 0x0000000000007918 */ /* 0x000fe20000000000 */
.L_x_0:
[----:B0-----:R-:W0:Y:S01]  /*0340*/  LDC.64 R2, c[0x0][0x398] ;  /* 0x0000e600ff027b82 */ /* 0x001e220000000a00 */
[----:B------:R-:W1:Y:S01]  /*0350*/  S2R R9, SR_CTAID.X ;  /* 0x0000000000097919 */ /* 0x000e620000002500 */
[----:B------:R-:W-:Y:S01]  /*0360*/  UMOV UR9, 0x400 ;  /* 0x0000040000097882 */ /* 0x000fe20000000000 */
[----:B------:R-:W2:Y:S01]  /*0370*/  LDCU UR16, c[0x0][0x3a4] ;  /* 0x00007480ff1077ac */ /* 0x000ea20008000800 */
[----:B------:R-:W3:Y:S04]  /*0380*/  LDCU.64 UR18, c[0x0][0x358] ;  /* 0x00006b00ff1277ac */ /* 0x000ee80008000a00 */
[----:B------:R-:W4:Y:S01]  /*0390*/  S2UR UR5, SR_CgaCtaId ;  /* 0x00000000000579c3 */ /* 0x000f220000008800 */
[----:B------:R-:W0:Y:S01]  /*03a0*/  LDCU.128 UR12, c[0x0][0x380] ;  /* 0x00007000ff0c77ac */ /* 0x000e220008000c00 */
[----:B------:R-:W-:Y:S01]  /*03b0*/  UMOV UR7, 0x1 ;  /* 0x0000000100077882 */ /* 0x000fe20000000000 */
[----:B0-----:R-:W-:Y:S01]  /*03c0*/  VIADD R0, R3, 0x3f ;  /* 0x0000003f03007836 */ /* 0x001fe20000000000 */
[----:B------:R-:W-:-:S04]  /*03d0*/  IABS R14, R3 ;  /* 0x00000003000e7213 */ /* 0x000fc80000000000 */
[----:B------:R-:W-:Y:S01]  /*03e0*/  SHF.R.S32.HI R7, RZ, 0x1f, R0 ;  /* 0x0000001fff077819 */ /* 0x000fe20000011400 */
[----:B----4-:R-:W-:-:S03]  /*03f0*/  ULEA UR9, UR5, UR9, 0x18 ;  /* 0x0000000905097291 */ /* 0x010fc6000f8ec0ff */
[----:B------:R-:W-:Y:S02]  /*0400*/  LEA.HI R7, R7, R0, RZ, 0x6 ;  /* 0x0000000007077211 */ /* 0x000fe400078f30ff */
[----:B-1----:R-:W-:Y:S02]  /*0410*/  IABS R10, R9 ;  /* 0x00000009000a7213 */ /* 0x002fe40000000000 */
[----:B------:R-:W-:-:S05]  /*0420*/  SHF.R.S32.HI R7, RZ, 0x6, R7 ;  /* 0x00000006ff077819 */ /* 0x000fca0000011407 */
[----:B------:R-:W-:-:S05]  /*0430*/  IMAD.SHL.U32 R4, R7, 0x4, RZ ;  /* 0x0000000407047824 */ /* 0x000fca00078e00ff */
[-C--:B------:R-:W-:Y:S02]  /*0440*/  IABS R11, R4.reuse ;  /* 0x00000004000b7213 */ /* 0x080fe40000000000 */
[----:B------:R-:W-:Y:S02]  /*0450*/  IABS R12, R4 ;  /* 0x00000004000c7213 */ /* 0x000fe40000000000 */
[----:B------:R-:W0:Y:S08]  /*0460*/  I2F.RP R0, R11 ;  /* 0x0000000b00007306 */ /* 0x000e300000209400 */
[----:B0-----:R-:W0:Y:S02]  /*0470*/  MUFU.RCP R0, R0 ;  /* 0x0000000000007308 */ /* 0x001e240000001000 */
[----:B0-----:R-:W-:-:S02]  /*0480*/  VIADD R6, R0, 0xffffffe ;  /* 0x0ffffffe00067836 */ /* 0x001fc40000000000 */
[----:B------:R-:W-:-:S04]  /*0490*/  IMAD.MOV R0, RZ, RZ, -R12 ;  /* 0x000000ffff007224 */ /* 0x000fc800078e0a0c */
[----:B------:R0:W1:Y:S02]  /*04a0*/  F2I.FTZ.U32.TRUNC.NTZ R7, R6 ;  /* 0x0000000600077305 */ /* 0x000064000021f000 */
[----:B0-----:R-:W-:Y:S02]  /*04b0*/  IMAD.MOV.U32 R6, RZ, RZ, RZ ;  /* 0x000000ffff067224 */ /* 0x001fe400078e00ff */
[----:B-1----:R-:W-:-:S04]  /*04c0*/  IMAD.MOV R8, RZ, RZ, -R7 ;  /* 0x000000ffff087224 */ /* 0x002fc800078e0a07 */
[----:B------:R-:W-:Y:S02]  /*04d0*/  IMAD R13, R8, R11, RZ ;  /* 0x0000000b080d7224 */ /* 0x000fe400078e02ff */
[----:B------:R-:W-:Y:S02]  /*04e0*/  IMAD.MOV.U32 R8, RZ, RZ, R10 ;  /* 0x000000ffff087224 */ /* 0x000fe400078e000a */
[----:B------:R-:W-:-:S06]  /*04f0*/  IMAD.HI.U32 R7, R7, R13, R6 ;  /* 0x0000000d07077227 */ /* 0x000fcc00078e0006 */
[----:B------:R-:W-:-:S04]  /*0500*/  IMAD.HI.U32 R7, R7, R8, RZ ;  /* 0x0000000807077227 */ /* 0x000fc800078e00ff */
[----:B------:R-:W-:Y:S01]  /*0510*/  IMAD R0, R7, R0, R8 ;  /* 0x0000000007007224 */ /* 0x000fe200078e0208 */
[----:B------:R-:W-:Y:S04]  /*0520*/  BAR.SYNC.DEFER_BLOCKING 0x0 ;  /* 0x0000000000007b1d */ /* 0x000fe80000010000 */
[----:B------:R-:W-:-:S13]  /*0530*/  ISETP.GT.U32.AND P1, PT, R11, R0, PT ;  /* 0x000000000b00720c */ /* 0x000fda0003f24070 */
[----:B------:R-:W-:Y:S02]  /*0540*/  @!P1 IMAD.IADD R0, R0, 0x1, -R11 ;  /* 0x0000000100009824 */ /* 0x000fe400078e0a0b */
[----:B------:R-:W-:Y:S01]  /*0550*/  @!P1 VIADD R7, R7, 0x1 ;  /* 0x0000000107079836 */ /* 0x000fe20000000000 */
[----:B------:R-:W-:Y:S02]  /*0560*/  ISETP.NE.AND P1, PT, R4, RZ, PT ;  /* 0x000000ff0400720c */ /* 0x000fe40003f25270 */
[----:B------:R-:W-:Y:S02]  /*0570*/  ISETP.GE.U32.AND P0, PT, R0, R11, PT ;  /* 0x0000000b0000720c */ /* 0x000fe40003f06070 */
[----:B------:R-:W-:-:S04]  /*0580*/  LOP3.LUT R0, R9, R4, RZ, 0x3c, !PT ;  /* 0x0000000409007212 */ /* 0x000fc800078e3cff */
[----:B------:R-:W-:Y:S01]  /*0590*/  ISETP.GE.AND P2, PT, R0, RZ, PT ;  /* 0x000000ff0000720c */ /* 0x000fe20003f46270 */
[----:B------:R-:W-:-:S06]  /*05a0*/  VIADD R0, R2, 0x7f ;  /* 0x0000007f02007836 */ /* 0x000fcc0000000000 */
[----:B------:R-:W-:-:S04]  /*05b0*/  @P0 VIADD R7, R7, 0x1 ;  /* 0x0000000107070836 */ /* 0x000fc80000000000 */
[----:B------:R-:W-:Y:S01]  /*05c0*/  IMAD.MOV.U32 R6, RZ, RZ, R7 ;  /* 0x000000ffff067224 */ /* 0x000fe200078e0007 */
[----:B------:R-:W-:-:S03]  /*05d0*/  SHF.R.S32.HI R7, RZ, 0x1f, R0 ;  /* 0x0000001fff077819 */ /* 0x000fc60000011400 */
[----:B------:R-:W-:Y:S01]  /*05e0*/  @!P2 IMAD.MOV R6, RZ, RZ, -R6 ;  /* 0x000000ffff06a224 */ /* 0x000fe200078e0a06 */
[----:B------:R-:W-:Y:S02]  /*05f0*/  @!P1 LOP3.LUT R6, RZ, R4, RZ, 0x33, !PT ;  /* 0x00000004ff069212 */ /* 0x000fe400078e33ff */
[----:B------:R-:W-:-:S03]  /*0600*/  LEA.HI R7, R7, R0, RZ, 0x7 ;  /* 0x0000000007077211 */ /* 0x000fc600078f38ff */
[----:B------:R-:W-:Y:S02]  /*0610*/  IMAD.SHL.U32 R13, R6, 0x4, RZ ;  /* 0x00000004060d7824 */ /* 0x000fe400078e00ff */
[----:B------:R-:W-:-:S03]  /*0620*/  IMAD.MOV R6, RZ, RZ, -R6 ;  /* 0x000000ffff067224 */ /* 0x000fc600078e0a06 */
[----:B------:R-:W-:Y:S01]  /*0630*/  LEA.HI.SX32 R7, R7, -R13, 0x19 ;  /* 0x8000000d07077211 */ /* 0x000fe200078fcaff */
[----:B------:R-:W-:Y:S02]  /*0640*/  IMAD R12, R4, R6, R9 ;  /* 0x00000006040c7224 */ /* 0x000fe400078e0209 */
[----:B------:R-:W-:Y:S01]  /*0650*/  IMAD.MOV.U32 R6, RZ, RZ, RZ ;  /* 0x000000ffff067224 */ /* 0x000fe200078e00ff */
[----:B------:R-:W-:Y:S02]  /*0660*/  VIMNMX R15, PT, PT, R7, 0x4, PT ;  /* 0x00000004070f7848 */ /* 0x000fe40003fe0100 */
[----:B------:R-:W-:Y:S02]  /*0670*/  IABS R4, R12 ;  /* 0x0000000c00047213 */ /* 0x000fe40000000000 */
[-C--:B------:R-:W-:Y:S02]  /*0680*/  IABS R10, R15.reuse ;  /* 0x0000000f000a7213 */ /* 0x080fe40000000000 */
[----:B------:R-:W-:-:S02]  /*0690*/  IABS R8, R15 ;  /* 0x0000000f00087213 */ /* 0x000fc40000000000 */
[----:B------:R-:W0:Y:S08]  /*06a0*/  I2F.RP R0, R10 ;  /* 0x0000000a00007306 */ /* 0x000e300000209400 */
[----:B0-----:R-:W0:Y:S02]  /*06b0*/  MUFU.RCP R0, R0 ;  /* 0x0000000000007308 */ /* 0x001e240000001000 */
[----:B0-----:R-:W-:-:S06]  /*06c0*/  VIADD R7, R0, 0xffffffe ;  /* 0x0ffffffe00077836 */ /* 0x001fcc0000000000 */
[----:B------:R-:W0:Y:S02]  /*06d0*/  F2I.FTZ.U32.TRUNC.NTZ R7, R7 ;  /* 0x0000000700077305 */ /* 0x000e24000021f000 */
[----:B0-----:R-:W-:-:S04]  /*06e0*/  IMAD.MOV R11, RZ, RZ, -R7 ;  /* 0x000000ffff0b7224 */ /* 0x001fc800078e0a07 */
[----:B------:R-:W-:-:S04]  /*06f0*/  IMAD R9, R11, R10, RZ ;  /* 0x0000000a0b097224 */ /* 0x000fc800078e02ff */
[----:B------:R-:W-:-:S04]  /*0700*/  IMAD.HI.U32 R0, R7, R9, R6 ;  /* 0x0000000907007227 */ /* 0x000fc800078e0006 */
[----:B------:R-:W-:Y:S02]  /*0710*/  IMAD.MOV.U32 R6, RZ, RZ, R14 ;  /* 0x000000ffff067224 */ /* 0x000fe400078e000e */
[----:B------:R-:W-:Y:S01]  /*0720*/  IMAD.MOV.U32 R7, RZ, RZ, R4 ;  /* 0x000000ffff077224 */ /* 0x000fe200078e0004 */
[----:B------:R-:W0:Y:S01]  /*0730*/  LDS R14, [UR9] ;  /* 0x00000009ff0e7984 */ /* 0x000e220008000800 */
[----:B------:R-:W1:Y:S01]  /*0740*/  I2F.RP R9, R6 ;  /* 0x0000000600097306 */ /* 0x000e620000209400 */
[----:B------:R-:W-:Y:S01]  /*0750*/  IMAD.MOV R4, RZ, RZ, -R8 ;  /* 0x000000ffff047224 */ /* 0x000fe200078e0a08 */
[----:B------:R-:W-:Y:S01]  /*0760*/  IABS R8, R2 ;  /* 0x0000000200087213 */ /* 0x000fe20000000000 */
[----:B------:R-:W-:-:S04]  /*0770*/  IMAD.HI.U32 R0, R0, R7, RZ ;  /* 0x0000000700007227 */ /* 0x000fc800078e00ff */
[----:B------:R-:W-:Y:S02]  /*0780*/  IMAD R7, R0, R4, R7 ;  /* 0x0000000400077224 */ /* 0x000fe400078e0207 */
[----:B------:R-:W-:Y:S01]  /*0790*/  IMAD.MOV.U32 R4, RZ, RZ, R8 ;  /* 0x000000ffff047224 */ /* 0x000fe200078e0008 */
[----:B------:R-:W-:Y:S02]  /*07a0*/  BAR.SYNC.DEFER_BLOCKING 0x0 ;  /* 0x0000000000007b1d */ /* 0x000fe40000010000 */
[----:B------:R-:W-:-:S04]  /*07b0*/  ISETP.GT.U32.AND P1, PT, R10, R7, PT ;  /* 0x000000070a00720c */ /* 0x000fc80003f24070 */
[----:B-1----:R-:W1:Y:S08]  /*07c0*/  MUFU.RCP R9, R9 ;  /* 0x0000000900097308 */ /* 0x002e700000001000 */
[----:B------:R-:W4:Y:S01]  /*07d0*/  I2F.RP R8, R4 ;  /* 0x0000000400087306 */ /* 0x000f220000209400 */
[----:B------:R-:W-:Y:S02]  /*07e0*/  @!P1 IMAD.IADD R7, R7, 0x1, -R10 ;  /* 0x0000000107079824 */ /* 0x000fe400078e0a0a */
[----:B------:R-:W-:Y:S01]  /*07f0*/  @!P1 VIADD R0, R0, 0x1 ;  /* 0x0000000100009836 */ /* 0x000fe20000000000 */
[----:B------:R-:W-:-:S02]  /*0800*/  ISETP.NE.AND P1, PT, R15, RZ, PT ;  /* 0x000000ff0f00720c */ /* 0x000fc40003f25270 */
[----:B------:R-:W-:Y:S02]  /*0810*/  ISETP.GE.U32.AND P0, PT, R7, R10, PT ;  /* 0x0000000a0700720c */ /* 0x000fe40003f06070 */
[----:B------:R-:W-:Y:S01]  /*0820*/  LOP3.LUT R7, R12, R15, RZ, 0x3c, !PT ;  /* 0x0000000f0c077212 */ /* 0x000fe200078e3cff */
[----:B-1----:R-:W-:-:S03]  /*0830*/  VIADD R10, R9, 0xffffffe ;  /* 0x0ffffffe090a7836 */ /* 0x002fc60000000000 */
[----:B------:R-:W-:Y:S01]  /*0840*/  ISETP.GE.AND P2, PT, R7, RZ, PT ;  /* 0x000000ff0700720c */ /* 0x000fe20003f46270 */
[----:B------:R1:W5:Y:S01]  /*0850*/  F2I.FTZ.U32.TRUNC.NTZ R11, R10 ;  /* 0x0000000a000b7305 */ /* 0x000362000021f000 */
[----:B0-----:R-:W-:-:S05]  /*0860*/  R2UR UR8, R14 ;  /* 0x000000000e0872ca */ /* 0x001fca00000e0000 */
[----:B------:R-:W-:Y:S02]  /*0870*/  @P0 VIADD R0, R0, 0x1 ;  /* 0x0000000100000836 */ /* 0x000fe40000000000 */
[----:B----4-:R-:W0:Y:S01]  /*0880*/  MUFU.RCP R8, R8 ;  /* 0x0000000800087308 */ /* 0x010e220000001000 */
[----:B-1----:R-:W-:-:S03]  /*0890*/  IMAD.MOV.U32 R10, RZ, RZ, RZ ;  /* 0x000000ffff0a7224 */ /* 0x002fc600078e00ff */
[----:B------:R-:W-:Y:S01]  /*08a0*/  @!P2 IMAD.MOV R0, RZ, RZ, -R0 ;  /* 0x000000ffff00a224 */ /* 0x000fe200078e0a00 */
[----:B------:R-:W-:Y:S01]  /*08b0*/  @!P1 LOP3.LUT R0, RZ, R15, RZ, 0x33, !PT ;  /* 0x0000000fff009212 */ /* 0x000fe200078e33ff */
[----:B-----5:R-:W-:-:S04]  /*08c0*/  IMAD.MOV R7, RZ, RZ, -R11 ;  /* 0x000000ffff077224 */ /* 0x020fc800078e0a0b */
[----:B------:R-:W-:Y:S02]  /*08d0*/  IMAD.SHL.U32 R68, R0, 0x40, RZ ;  /* 0x0000004000447824 */ /* 0x000fe400078e00ff */
[----:B------:R-:W-:Y:S02]  /*08e0*/  IMAD R7, R7, R6, RZ ;  /* 0x0000000607077224 */ /* 0x000fe400078e02ff */
[----:B------:R-:W-:Y:S01]  /*08f0*/  VIADD R20, R68, 0x1 ;  /* 0x0000000144147836 */ /* 0x000fe20000000000 */
[----:B------:R-:W-:Y:S01]  /*0900*/  IABS R71, R68 ;  /* 0x0000004400477213 */ /* 0x000fe20000000000 */
[----:B------:R-:W-:-:S03]  /*0910*/  IMAD.HI.U32 R7, R11, R7, R10 ;  /* 0x000000070b077227 */ /* 0x000fc600078e000a */
[----:B------:R-:W-:Y:S01]  /*0920*/  STL [R1+0x744], R20 ;  /* 0x0007441401007387 */ /* 0x000fe20000100800 */
[----:B0-----:R-:W-:Y:S01]  /*0930*/  VIADD R8, R8, 0xffffffe ;  /* 0x0ffffffe08087836 */ /* 0x001fe20000000000 */
[----:B------:R-:W-:Y:S01]  /*0940*/  IABS R70, R20 ;  /* 0x0000001400467213 */ /* 0x000fe20000000000 */
[----:B------:R-:W-:Y:S02]  /*0950*/  IMAD.MOV R10, RZ, RZ, -R0 ;  /* 0x000000ffff0a7224 */ /* 0x000fe400078e0a00 */
[----:B------:R0:W1:Y:S01]  /*0960*/  F2I.FTZ.U32.TRUNC.NTZ R9, R8 ;  /* 0x0000000800097305 */ /* 0x000062000021f000 */
[----:B------:R-:W-:Y:S02]  /*0970*/  VIADD R17, R68, 0x4 ;  /* 0x0000000444117836 */ /* 0x000fe40000000000 */
[----:B------:R-:W-:-:S03]  /*0980*/  IMAD.HI.U32 R0, R7, R71, RZ ;  /* 0x0000004707007227 */ /* 0x000fc600078e00ff */
[----:B------:R-:W-:Y:S01]  /*0990*/  IABS R66, R17 ;  /* 0x0000001100427213 */ /* 0x000fe20000000000 */
[C---:B------:R-:W-:Y:S02]  /*09a0*/  VIADD R19, R68.reuse, 0x2 ;  /* 0x0000000244137836 */ /* 0x040fe40000000000 */
[C---:B------:R-:W-:Y:S01]  /*09b0*/  VIADD R18, R68.reuse, 0x3 ;  /* 0x0000000344127836 */ /* 0x040fe20000000000 */
[----:B0-----:R-:W-:Y:S01]  /*09c0*/  SHF.R.U32.HI R8, RZ, 0x5, R5 ;  /* 0x00000005ff087819 */ /* 0x001fe20000011605 */
[----:B------:R-:W-:Y:S01]  /*09d0*/  IMAD R10, R15, R10, R12 ;  /* 0x0000000a0f0a7224 */ /* 0x000fe200078e020c */
[----:B------:R-:W-:Y:S01]  /*09e0*/  STL [R1+0x740], R19 ;  /* 0x0007401301007387 */ /* 0x000fe20000100800 */
[----:B------:R-:W-:Y:S01]  /*09f0*/  VIADD R16, R68, 0x5 ;  /* 0x0000000544107836 */ /* 0x000fe20000000000 */
[----:B------:R-:W-:Y:S01]  /*0a00*/  R2UR UR11, R8 ;  /* 0x00000000080b72ca */ /* 0x000fe200000e0000 */
[----:B-1----:R-:W-:Y:S01]  /*0a10*/  IMAD.MOV R11, RZ, RZ, -R9 ;  /* 0x000000ffff0b7224 */ /* 0x002fe200078e0a09 */
[----:B------:R-:W-:Y:S01]  /*0a20*/  STL [R1+0x748], R18 ;  /* 0x0007481201007387 */ /* 0x000fe20000100800 */
[----:B------:R-:W-:Y:S01]  /*0a30*/  IMAD.MOV R12, RZ, RZ, -R0 ;  /* 0x000000ffff0c7224 */ /* 0x000fe200078e0a00 */
[----:B------:R-:W-:Y:S01]  /*0a40*/  IABS R69, R19 ;  /* 0x0000001300457213 */ /* 0x000fe20000000000 */
[----:B------:R-:W-:Y:S01]  /*0a50*/  IMAD R11, R11, R4, RZ ;  /* 0x000000040b0b7224 */ /* 0x000fe200078e02ff */
[----:B------:R-:W-:Y:S01]  /*0a60*/  STL [R1+0x750], R17 ;  /* 0x0007501101007387 */ /* 0x000fe20000100800 */
[----:B------:R-:W-:Y:S01]  /*0a70*/  IMAD.MOV.U32 R8, RZ, RZ, RZ ;  /* 0x000000ffff087224 */ /* 0x000fe200078e00ff */
[----:B------:R-:W-:Y:S01]  /*0a80*/  IABS R65, R16 ;  /* 0x0000001000417213 */ /* 0x000fe20000000000 */
[----:B------:R-:W-:Y:S01]  /*0a90*/  IMAD R71, R6, R12, R71 ;  /* 0x0000000c06477224 */ /* 0x000fe200078e0247 */
[----:B------:R0:W-:Y:S01]  /*0aa0*/  STL [R1+0x74c], R16 ;  /* 0x00074c1001007387 */ /* 0x0001e20000100800 */
[----:B------:R-:W-:Y:S01]  /*0ab0*/  IMAD.HI.U32 R12, R7, R66, RZ ;  /* 0x00000042070c7227 */ /* 0x000fe200078e00ff */
[----:B------:R-:W-:Y:S01]  /*0ac0*/  IABS R67, R18 ;  /* 0x0000001200437213 */ /* 0x000fe20000000000 */
[----:B------:R-:W-:-:S02]  /*0ad0*/  USHF.L.U32 UR4, UR11, 0x15, URZ ;  /* 0x000000150b047899 */ /* 0x000fc400080006ff */
[----:B------:R-:W-:Y:S02]  /*0ae0*/  IMAD.HI.U32 R0, R9, R11, R8 ;  /* 0x0000000b09007227 */ /* 0x000fe400078e0008 */
[----:B------:R-:W-:Y:S02]  /*0af0*/  ULOP3.LUT UR4, UR4, 0x600000, URZ, 0xc0, !UPT ;  /* 0x0060000004047892 */ /* 0x000fe4000f8ec0ff */
[----:B------:R-:W-:Y:S02]  /*0b00*/  IMAD.IADD R8, R13, 0x1, R10 ;  /* 0x000000010d087824 */ /* 0x000fe400078e020a */
[C---:B0-----:R-:W-:Y:S02]  /*0b10*/  VIADD R16, R68.reuse, 0x9 ;  /* 0x0000000944107836 */ /* 0x041fe40000000000 */
[----:B------:R-:W-:Y:S02]  /*0b20*/  VIADD R18, R68, 0x7 ;  /* 0x0000000744127836 */ /* 0x000fe40000000000 */
[----:B------:R-:W-:Y:S01]  /*0b30*/  IMAD.HI.U32 R10, R7, R69, RZ ;  /* 0x00000045070a7227 */ /* 0x000fe200078e00ff */
[----:B------:R-:W-:-:S02]  /*0b40*/  IABS R61, R16 ;  /* 0x00000010003d7213 */ /* 0x000fc40000000000 */
[----:B------:R-:W-:Y:S01]  /*0b50*/  IABS R63, R18 ;  /* 0x00000012003f7213 */ /* 0x000fe20000000000 */
[----:B------:R-:W-:Y:S02]  /*0b60*/  IMAD.MOV R15, RZ, RZ, -R12 ;  /* 0x000000ffff0f7224 */ /* 0x000fe400078e0a0c */
[C---:B------:R-:W-:Y:S02]  /*0b70*/  VIADD R19, R68.reuse, 0x6 ;  /* 0x0000000644137836 */ /* 0x040fe40000000000 */
[----:B------:R-:W-:Y:S02]  /*0b80*/  VIADD R17, R68, 0x8 ;  /* 0x0000000844117836 */ /* 0x000fe40000000000 */
[----:B------:R-:W-:Y:S01]  /*0b90*/  IMAD.MOV R10, RZ, RZ, -R10 ;  /* 0x000000ffff0a7224 */ /* 0x000fe200078e0a0a */
[----:B------:R-:W-:Y:S01]  /*0ba0*/  STL [R1+0x754], R19 ;  /* 0x0007541301007387 */ /* 0x000fe20000100800 */
[----:B------:R-:W-:Y:S01]  /*0bb0*/  IMAD R66, R6, R15, R66 ;  /* 0x0000000f06427224 */ /* 0x000fe200078e0242 */
[----:B------:R-:W-:Y:S01]  /*0bc0*/  IABS R62, R17 ;  /* 0x00000011003e7213 */ /* 0x000fe20000000000 */
[----:B------:R-:W-:Y:S01]  /*0bd0*/  VIADD R15, R68, 0xe ;  /* 0x0000000e440f7836 */ /* 0x000fe20000000000 */
[----:B------:R-:W-:Y:S01]  /*0be0*/  STL [R1+0x758], R18 ;  /* 0x0007581201007387 */ /* 0x000fe20000100800 */
[----:B------:R-:W-:Y:S01]  /*0bf0*/  IMAD.HI.U32 R12, R7, R61, RZ ;  /* 0x0000003d070c7227 */ /* 0x000fe200078e00ff */
[----:B------:R-:W-:-:S02]  /*0c00*/  IABS R64, R19 ;  /* 0x0000001300407213 */ /* 0x000fc40000000000 */
[----:B------:R0:W-:Y:S01]  /*0c10*/  STL [R1+0x75c], R17 ;  /* 0x00075c1101007387 */ /* 0x0001e20000100800 */
[----:B------:R-:W-:Y:S01]  /*0c20*/  IMAD R69, R6, R10, R69 ;  /* 0x0000000a06457224 */ /* 0x000fe200078e0245 */
[----:B------:R-:W-:Y:S01]  /*0c30*/  IABS R56, R15 ;  /* 0x0000000f00387213 */ /* 0x000fe20000000000 */
[----:B------:R-:W-:Y:S01]  /*0c40*/  VIADD R14, R68, 0xa ;  /* 0x0000000a440e7836 */ /* 0x000fe20000000000 */
[----:B------:R1:W-:Y:S01]  /*0c50*/  STL [R1+0x760], R16 ;  /* 0x0007601001007387 */ /* 0x0003e20000100800 */
[----:B------:R-:W-:-:S03]  /*0c60*/  IMAD.HI.U32 R10, R7, R63, RZ ;  /* 0x0000003f070a7227 */ /* 0x000fc600078e00ff */
[----:B------:R4:W-:Y:S01]  /*0c70*/  STL [R1+0x764], R14 ;  /* 0x0007640e01007387 */ /* 0x0009e20000100800 */
[----:B------:R-:W-:Y:S01]  /*0c80*/  IMAD.MOV R12, RZ, RZ, -R12 ;  /* 0x000000ffff0c7224 */ /* 0x000fe200078e0a0c */
[----:B------:R-:W-:Y:S01]  /*0c90*/  IABS R60, R14 ;  /* 0x0000000e003c7213 */ /* 0x000fe20000000000 */
[C---:B0-----:R-:W-:Y:S02]  /*0ca0*/  VIADD R17, R68.reuse, 0xc ;  /* 0x0000000c44117836 */ /* 0x041fe40000000000 */
[C---:B------:R-:W-:Y:S02]  /*0cb0*/  VIADD R18, R68.reuse, 0xb ;  /* 0x0000000b44127836 */ /* 0x040fe40000000000 */
[----:B-1----:R-:W-:Y:S01]  /*0cc0*/  VIADD R16, R68, 0xd ;  /* 0x0000000d44107836 */ /* 0x002fe20000000000 */
[----:B------:R-:W-:Y:S01]  /*0cd0*/  IABS R58, R17 ;  /* 0x00000011003a7213 */ /* 0x000fe20000000000 */
[----:B------:R-:W-:Y:S01]  /*0ce0*/  IMAD.MOV R10, RZ, RZ, -R10 ;  /* 0x000000ffff0a7224 */ /* 0x000fe200078e0a0a */
[----:B------:R-:W-:Y:S01]  /*0cf0*/  STL [R1+0x76c], R18 ;  /* 0x00076c1201007387 */ /* 0x000fe20000100800 */
[----:B------:R-:W-:Y:S01]  /*0d00*/  IMAD R61, R6, R12, R61 ;  /* 0x0000000c063d7224 */ /* 0x000fe200078e023d */
[----:B------:R-:W-:Y:S01]  /*0d10*/  IABS R57, R16 ;  /* 0x0000001000397213 */ /* 0x000fe20000000000 */
[----:B------:R-:W-:Y:S01]  /*0d20*/  IMAD.HI.U32 R12, R7, R56, RZ ;  /* 0x00000038070c7227 */ /* 0x000fe200078e00ff */
[----:B------:R-:W-:Y:S01]  /*0d30*/  STL [R1+0x77c], R17 ;  /* 0x00077c1101007387 */ /* 0x000fe20000100800 */
[----:B------:R-:W-:-:S02]  /*0d40*/  IABS R59, R18 ;  /* 0x00000012003b7213 */ /* 0x000fc40000000000 */
[----:B------:R-:W-:Y:S01]  /*0d50*/  VIADD R19, R68, 0x11 ;  /* 0x0000001144137836 */ /* 0x000fe20000000000 */
[----:B------:R0:W-:Y:S01]  /*0d60*/  STL [R1+0x778], R16 ;  /* 0x0007781001007387 */ /* 0x0001e20000100800 */
[----:B------:R-:W-:Y:S02]  /*0d70*/  IMAD R63, R6, R10, R63 ;  /* 0x0000000a063f7224 */ /* 0x000fe400078e023f */
[C---:B----4-:R-:W-:Y:S01]  /*0d80*/  VIADD R14, R68.reuse, 0xf ;  /* 0x0000000f440e7836 */ /* 0x050fe20000000000 */
[----:B------:R-:W-:Y:S01]  /*0d90*/  IABS R53, R19 ;  /* 0x0000001300357213 */ /* 0x000fe20000000000 */
[----:B------:R-:W-:Y:S01]  /*0da0*/  IMAD.HI.U32 R10, R7, R58, RZ ;  /* 0x0000003a070a7227 */ /* 0x000fe200078e00ff */
[----:B------:R1:W-:Y:S02]  /*0db0*/  STL [R1+0x774], R15 ;  /* 0x0007740f01007387 */ /* 0x0003e40000100800 */
[----:B------:R-:W-:Y:S01]  /*0dc0*/  IABS R55, R14 ;  /* 0x0000000e00377213 */ /* 0x000fe20000000000 */
[C---:B------:R-:W-:Y:S01]  /*0dd0*/  VIADD R20, R68.reuse, 0x10 ;  /* 0x0000001044147836 */ /* 0x040fe20000000000 */
[----:B------:R4:W-:Y:S01]  /*0de0*/  STL [R1+0x770], R14 ;  /* 0x0007700e01007387 */ /* 0x0009e20000100800 */
[----:B0-----:R-:W-:-:S02]  /*0df0*/  VIADD R16, R68, 0x13 ;  /* 0x0000001344107836 */ /* 0x001fc40000000000 */
[----:B------:R-:W-:Y:S01]  /*0e00*/  IMAD.MOV R17, RZ, RZ, -R12 ;  /* 0x000000ffff117224 */ /* 0x000fe200078e0a0c */
[----:B------:R-:W-:Y:S01]  /*0e10*/  STL [R1+0x768], R20 ;  /* 0x0007681401007387 */ /* 0x000fe20000100800 */
[----:B------:R-:W-:Y:S01]  /*0e20*/  VIADD R18, R68, 0x12 ;  /* 0x0000001244127836 */ /* 0x000fe20000000000 */
[----:B------:R-:W-:Y:S01]  /*0e30*/  IABS R51, R16 ;  /* 0x0000001000337213 */ /* 0x000fe20000000000 */
[----:B-1----:R-:W-:Y:S01]  /*0e40*/  IMAD.MOV R15, RZ, RZ, -R10 ;  /* 0x000000ffff0f7224 */ /* 0x002fe200078e0a0a */
[----:B------:R-:W-:Y:S01]  /*0e50*/  STL [R1+0x780], R19 ;  /* 0x0007801301007387 */ /* 0x000fe20000100800 */
[----:B------:R-:W-:Y:S01]  /*0e60*/  IMAD R56, R6, R17, R56 ;  /* 0x0000001106387224 */ /* 0x000fe200078e0238 */
[----:B------:R-:W-:Y:S01]  /*0e70*/  IABS R52, R18 ;  /* 0x0000001200347213 */ /* 0x000fe20000000000 */
[C---:B------:R-:W-:Y:S01]  /*0e80*/  VIADD R17, R68.reuse, 0x16 ;  /* 0x0000001644117836 */ /* 0x040fe20000000000 */
[----:B------:R0:W-:Y:S01]  /*0e90*/  STL [R1+0x790], R18 ;  /* 0x0007901201007387 */ /* 0x0001e20000100800 */
[----:B----4-:R-:W-:Y:S01]  /*0ea0*/  VIADD R14, R68, 0x14 ;  /* 0x00000014440e7836 */ /* 0x010fe20000000000 */
[----:B------:R-:W-:Y:S01]  /*0eb0*/  IABS R54, R20 ;  /* 0x0000001400367213 */ /* 0x000fe20000000000 */
[----:B------:R-:W-:Y:S01]  /*0ec0*/  IMAD.HI.U32 R10, R7, R53, RZ ;  /* 0x00000035070a7227 */ /* 0x000fe200078e00ff */
[----:B------:R1:W-:Y:S01]  /*0ed0*/  STL [R1+0x78c], R16 ;  /* 0x00078c1001007387 */ /* 0x0003e20000100800 */
[----:B------:R-:W-:-:S02]  /*0ee0*/  IABS R48, R17 ;  /* 0x0000001100307213 */ /* 0x000fc40000000000 */
[----:B------:R-:W-:Y:S01]  /*0ef0*/  IMAD R58, R6, R15, R58 ;  /* 0x0000000f063a7224 */ /* 0x000fe200078e023a */
[----:B------:R-:W-:Y:S01]  /*0f00*/  STL [R1+0x794], R14 ;  /* 0x0007940e01007387 */ /* 0x000fe20000100800 */
[C---:B------:R-:W-:Y:S01]  /*0f10*/  VIADD R15, R68.reuse, 0x18 ;  /* 0x00000018440f7836 */ /* 0x040fe20000000000 */
[----:B------:R-:W-:Y:S01]  /*0f20*/  IABS R50, R14 ;  /* 0x0000000e00327213 */ /* 0x000fe20000000000 */
[C---:B0-----:R-:W-:Y:S02]  /*0f30*/  VIADD R18, R68.reuse, 0x15 ;  /* 0x0000001544127836 */ /* 0x041fe40000000000 */
[C---:B------:R-:W-:Y:S01]  /*0f40*/  IMAD.HI.U32 R12, R7.reuse, R51, RZ ;  /* 0x00000033070c7227 */ /* 0x040fe200078e00ff */
[----:B------:R-:W-:Y:S02]  /*0f50*/  IABS R46, R15 ;  /* 0x0000000f002e7213 */ /* 0x000fe40000000000 */
[----:B------:R-:W-:Y:S01]  /*0f60*/  STL [R1+0x798], R18 ;  /* 0x0007981201007387 */ /* 0x000fe20000100800 */
[----:B-1----:R-:W-:Y:S01]  /*0f70*/  VIADD R16, R68, 0x17 ;  /* 0x0000001744107836 */ /* 0x002fe20000000000 */
[----:B------:R-:W-:Y:S01]  /*0f80*/  IABS R49, R18 ;  /* 0x0000001200317213 */ /* 0x000fe20000000000 */
[----:B------:R-:W-:Y:S01]  /*0f90*/  IMAD.MOV R10, RZ, RZ, -R10 ;  /* 0x000000ffff0a7224 */ /* 0x000fe200078e0a0a */
[----:B------:R-:W-:Y:S01]  /*0fa0*/  STL [R1+0x7a8], R17 ;  /* 0x0007a81101007387 */ /* 0x000fe20000100800 */
[----:B------:R-:W-:Y:S01]  /*0fb0*/  IMAD.MOV R12, RZ, RZ, -R12 ;  /* 0x000000ffff0c7224 */ /* 0x000fe200078e0a0c */
[----:B------:R-:W-:Y:S01]  /*0fc0*/  IABS R47, R16 ;  /* 0x00000010002f7213 */ /* 0x000fe20000000000 */
[----:B------:R-:W-:Y:S01]  /*0fd0*/  IMAD R53, R6, R10, R53 ;  /* 0x0000000a06357224 */ /* 0x000fe200078e0235 */
[----:B------:R0:W-:Y:S01]  /*0fe0*/  STL [R1+0x7a4], R16 ;  /* 0x0007a41001007387 */ /* 0x0001e20000100800 */
[----:B------:R-:W-:-:S03]  /*0ff0*/  IMAD.HI.U32 R10, R7, R48, RZ ;  /* 0x00000030070a7227 */ /* 0x000fc600078e00ff */
[----:B------:R1:W-:Y:S01]  /*1000*/  STL [R1+0x7ac], R15 ;  /* 0x0007ac0f01007387 */ /* 0x0003e20000100800 */
[----:B------:R-:W-:-:S04]  /*1010*/  IMAD.HI.U32 R13, R7, R65, RZ ;  /* 0x00000041070d7227 */ /* 0x000fc800078e00ff */
[----:B------:R-:W-:Y:S02]  /*1020*/  IMAD R51, R6, R12, R51 ;  /* 0x0000000c06337224 */ /* 0x000fe400078e0233 */
[C---:B0-----:R-:W-:Y:S02]  /*1030*/  VIADD R16, R68.reuse, 0x1d ;  /* 0x0000001d44107836 */ /* 0x041fe40000000000 */
[C---:B------:R-:W-:Y:S02]  /*1040*/  VIADD R14, R68.reuse, 0x19 ;  /* 0x00000019440e7836 */ /* 0x040fe40000000000 */
[----:B------:R-:W-:Y:S01]  /*1050*/  IMAD.HI.U32 R12, R7, R46, RZ ;  /* 0x0000002e070c7227 */ /* 0x000fe200078e00ff */
[----:B------:R-:W-:Y:S02]  /*1060*/  IABS R41, R16 ;  /* 0x0000001000297213 */ /* 0x000fe40000000000 */
[----:B------:R0:W-:Y:S01]  /*1070*/  STL [R1+0x7b0], R14 ;  /* 0x0007b00e01007387 */ /* 0x0001e20000100800 */
[----:B------:R-:W-:Y:S01]  /*1080*/  VIADD R20, R68, 0x1a ;  /* 0x0000001a44147836 */ /* 0x000fe20000000000 */
[----:B------:R-:W-:Y:S01]  /*1090*/  IABS R45, R14 ;  /* 0x0000000e002d7213 */ /* 0x000fe20000000000 */
[----:B-1----:R-:W-:-:S02]  /*10a0*/  IMAD.MOV R15, RZ, RZ, -R10 ;  /* 0x000000ffff0f7224 */ /* 0x002fc400078e0a0a */
[C---:B------:R-:W-:Y:S01]  /*10b0*/  VIADD R19, R68.reuse, 0x1b ;  /* 0x0000001b44137836 */ /* 0x040fe20000000000 */
[----:B------:R-:W-:Y:S01]  /*10c0*/  STL [R1+0x7c0], R20 ;  /* 0x0007c01401007387 */ /* 0x000fe20000100800 */
[----:B------:R-:W-:Y:S01]  /*10d0*/  VIADD R18, R68, 0x1c ;  /* 0x0000001c44127836 */ /* 0x000fe20000000000 */
[----:B------:R-:W-:Y:S01]  /*10e0*/  IABS R44, R20 ;  /* 0x00000014002c7213 */ /* 0x000fe20000000000 */
[----:B------:R-:W-:Y:S01]  /*10f0*/  IMAD.MOV R13, RZ, RZ, -R13 ;  /* 0x000000ffff0d7224 */ /* 0x000fe200078e0a0d */
[----:B------:R-:W-:Y:S01]  /*1100*/  STL [R1+0x7bc], R19 ;  /* 0x0007bc1301007387 */ /* 0x000fe20000100800 */
[----:B------:R-:W-:Y:S01]  /*1110*/  IMAD.MOV R17, RZ, RZ, -R12 ;  /* 0x000000ffff117224 */ /* 0x000fe200078e0a0c */
[----:B------:R-:W-:Y:S01]  /*1120*/  IABS R42, R18 ;  /* 0x00000012002a7213 */ /* 0x000fe20000000000 */
[----:B------:R-:W-:Y:S01]  /*1130*/  IMAD R48, R6, R15, R48 ;  /* 0x0000000f06307224 */ /* 0x000fe200078e0230 */
[----:B------:R1:W-:Y:S01]  /*1140*/  STL [R1+0x7c4], R18 ;  /* 0x0007c41201007387 */ /* 0x0003e20000100800 */
[----:B------:R-:W-:Y:S01]  /*1150*/  VIADD R15, R68, 0x22 ;  /* 0x00000022440f7836 */ /* 0x000fe20000000000 */
[----:B------:R-:W-:Y:S01]  /*1160*/  IABS R43, R19 ;  /* 0x00000013002b7213 */ /* 0x000fe20000000000 */
[----:B------:R-:W-:Y:S01]  /*1170*/  IMAD.HI.U32 R9, R7, R70, RZ ;  /* 0x0000004607097227 */ /* 0x000fe200078e00ff */
[----:B------:R4:W-:Y:S02]  /*1180*/  STL [R1+0x7c8], R16 ;  /* 0x0007c81001007387 */ /* 0x0009e40000100800 */
[----:B------:R-:W-:Y:S01]  /*1190*/  IABS R36, R15 ;  /* 0x0000000f00247213 */ /* 0x000fe20000000000 */
[----:B------:R-:W-:-:S02]  /*11a0*/  IMAD R65, R6, R13, R65 ;  /* 0x0000000d06417224 */ /* 0x000fc400078e0241 */
[----:B0-----:R-:W-:Y:S02]  /*11b0*/  VIADD R14, R68, 0x1e ;  /* 0x0000001e440e7836 */ /* 0x001fe40000000000 */
[----:B------:R-:W-:-:S03]  /*11c0*/  IMAD.HI.U32 R12, R7, R41, RZ ;  /* 0x00000029070c7227 */ /* 0x000fc600078e00ff */
[----:B------:R-:W-:Y:S01]  /*11d0*/  STL [R1+0x7d8], R14 ;  /* 0x0007d80e01007387 */ /* 0x000fe20000100800 */
[----:B------:R-:W-:Y:S01]  /*11e0*/  IMAD.HI.U32 R13, R7, R60, RZ ;  /* 0x0000003c070d7227 */ /* 0x000fe200078e00ff */
[----:B------:R-:W-:-:S03]  /*11f0*/  IABS R40, R14 ;  /* 0x0000000e00287213 */ /* 0x000fc60000000000 */
[----:B------:R-:W-:Y:S02]  /*1200*/  IMAD R46, R6, R17, R46 ;  /* 0x00000011062e7224 */ /* 0x000fe400078e022e */
[C---:B-1----:R-:W-:Y:S02]  /*1210*/  VIADD R18, R68.reuse, 0x1f ;  /* 0x0000001f44127836 */ /* 0x042fe40000000000 */
[C---:B------:R-:W-:Y:S02]  /*1220*/  VIADD R17, R68.reuse, 0x20 ;  /* 0x0000002044117836 */ /* 0x040fe40000000000 */
[----:B----4-:R-:W-:Y:S01]  /*1230*/  VIADD R16, R68, 0x21 ;  /* 0x0000002144107836 */ /* 0x010fe20000000000 */
[----:B------:R-:W-:Y:S01]  /*1240*/  STL [R1+0x7d4], R18 ;  /* 0x0007d41201007387 */ /* 0x000fe20000100800 */
[----:B------:R-:W-:Y:S01]  /*1250*/  IMAD.MOV R9, RZ, RZ, -R9 ;  /* 0x000000ffff097224 */ /* 0x000fe200078e0a09 */
[----:B------:R-:W-:Y:S01]  /*1260*/  IABS R38, R17 ;  /* 0x0000001100267213 */ /* 0x000fe20000000000 */
[----:B------:R-:W-:Y:S01]  /*1270*/  IMAD.MOV R12, RZ, RZ, -R12 ;  /* 0x000000ffff0c7224 */ /* 0x000fe200078e0a0c */
[----:B------:R-:W-:Y:S01]  /*1280*/  STL [R1+0x7dc], R17 ;  /* 0x0007dc1101007387 */ /* 0x000fe20000100800 */
[----:B------:R-:W-:Y:S01]  /*1290*/  IMAD.MOV R13, RZ, RZ, -R13 ;  /* 0x000000ffff0d7224 */ /* 0x000fe200078e0a0d */
[----:B------:R-:W-:Y:S01]  /*12a0*/  IABS R37, R16 ;  /* 0x0000001000257213 */ /* 0x000fe20000000000 */
[C---:B------:R-:W-:Y:S01]  /*12b0*/  IMAD R70, R6.reuse, R9, R70 ;  /* 0x0000000906467224 */ /* 0x040fe200078e0246 */
[----:B------:R0:W-:Y:S01]  /*12c0*/  STL [R1+0x7e0], R16 ;  /* 0x0007e01001007387 */ /* 0x0001e20000100800 */
[C---:B------:R-:W-:Y:S01]  /*12d0*/  IMAD R41, R6.reuse, R12, R41 ;  /* 0x0000000c06297224 */ /* 0x040fe200078e0229 */
[----:B------:R-:W-:Y:S01]  /*12e0*/  IABS R39, R18 ;  /* 0x0000001200277213 */ /* 0x000fe20000000000 */
[----:B------:R-:W-:Y:S01]  /*12f0*/  IMAD.HI.U32 R9, R7, R64, RZ ;  /* 0x0000004007097227 */ /* 0x000fe200078e00ff */
[----:B------:R-:W-:Y:S03]  /*1300*/  STL [R1+0x7f0], R15 ;  /* 0x0007f00f01007387 */ /* 0x000fe60000100800 */
[----:B------:R-:W-:-:S02]  /*1310*/  IMAD R60, R6, R13, R60 ;  /* 0x0000000d063c7224 */ /* 0x000fc400078e023c */
[----:B------:R-:W-:Y:S01]  /*1320*/  IMAD.HI.U32 R12, R7, R36, RZ ;  /* 0x00000024070c7227 */ /* 0x000fe200078e00ff */
[----:B0-----:R-:W-:-:S03]  /*1330*/  LOP3.LUT R16, R5, 0x7f, RZ, 0xc0, !PT ;  /* 0x0000007f05107812 */ /* 0x001fc600078ec0ff */
[----:B------:R-:W-:Y:S01]  /*1340*/  IMAD.HI.U32 R13, R7, R55, RZ ;  /* 0x00000037070d7227 */ /* 0x000fe200078e00ff */
[----:B------:R-:W-:-:S03]  /*1350*/  ISETP.NE.U32.AND P3, PT, R16, RZ, PT ;  /* 0x000000ff1000720c */ /* 0x000fc60003f65070 */
[----:B------:R-:W-:Y:S02]  /*1360*/  IMAD.MOV R9, RZ, RZ, -R9 ;  /* 0x000000ffff097224 */ /* 0x000fe400078e0a09 */
[----:B------:R-:W-:Y:S02]  /*1370*/  IMAD.MOV R17, RZ, RZ, -R12 ;  /* 0x000000ffff117224 */ /* 0x000fe400078e0a0c */
[----:B------:R-:W-:Y:S02]  /*1380*/  IMAD.MOV R13, RZ, RZ, -R13 ;  /* 0x000000ffff0d7224 */ /* 0x000fe400078e0a0d */
[----:B------:R-:W-:Y:S02]  /*1390*/  IMAD R12, R8, 0x80, R16 ;  /* 0x00000080080c7824 */ /* 0x000fe400078e0210 */
[----:B------:R-:W-:-:S03]  /*13a0*/  IMAD.HI.U32 R11, R7, R67, RZ ;  /* 0x00000043070b7227 */ /* 0x000fc600078e00ff */
[----:B------:R-:W-:Y:S01]  /*13b0*/  IABS R5, R12 ;  /* 0x0000000c00057213 */ /* 0x000fe20000000000 */
[----:B------:R-:W-:Y:S01]  /*13c0*/  IMAD R64, R6, R9, R64 ;  /* 0x0000000906407224 */ /* 0x000fe200078e0240 */
[----:B------:R-:W-:Y:S01]  /*13d0*/  ISETP.GE.AND P2, PT, R12, RZ, PT ;  /* 0x000000ff0c00720c */ /* 0x000fe20003f46270 */
[----:B------:R-:W-:-:S04]  /*13e0*/  IMAD.HI.U32 R9, R7, R59, RZ ;  /* 0x0000003b07097227 */ /* 0x000fc800078e00ff */
[----:B------:R-:W-:Y:S02]  /*13f0*/  IMAD R55, R6, R13, R55 ;  /* 0x0000000d06377224 */ /* 0x000fe400078e0237 */
[----:B------:R-:W-:Y:S02]  /*1400*/  IMAD.MOV R11, RZ, RZ, -R11 ;  /* 0x000000ffff0b7224 */ /* 0x000fe400078e0a0b */
[----:B------:R-:W-:-:S04]  /*1410*/  IMAD.HI.U32 R13, R7, R50, RZ ;  /* 0x00000032070d7227 */ /* 0x000fc800078e00ff */
[----:B------:R-:W-:Y:S02]  /*1420*/  IMAD.MOV R9, RZ, RZ, -R9 ;  /* 0x000000ffff097224 */ /* 0x000fe400078e0a09 */
[----:B------:R-:W-:Y:S02]  /*1430*/  IMAD R67, R6, R11, R67 ;  /* 0x0000000b06437224 */ /* 0x000fe400078e0243 */
[----:B------:R-:W-:Y:S02]  /*1440*/  IMAD.MOV R13, RZ, RZ, -R13 ;  /* 0x000000ffff0d7224 */ /* 0x000fe400078e0a0d */
[----:B------:R-:W-:-:S04]  /*1450*/  IMAD.HI.U32 R11, R7, R62, RZ ;  /* 0x0000003e070b7227 */ /* 0x000fc800078e00ff */
[----:B------:R-:W-:-:S04]  /*1460*/  IMAD.HI.U32 R0, R0, R5, RZ ;  /* 0x0000000500007227 */ /* 0x000fc800078e00ff */
[----:B------:R-:W-:Y:S02]  /*1470*/  IMAD R59, R6, R9, R59 ;  /* 0x00000009063b7224 */ /* 0x000fe400078e023b */
[----:B------:R-:W-:-:S04]  /*1480*/  IMAD.HI.U32 R9, R7, R54, RZ ;  /* 0x0000003607097227 */ /* 0x000fc800078e00ff */
[----:B------:R-:W-:Y:S02]  /*1490*/  IMAD R50, R6, R13, R50 ;  /* 0x0000000d06327224 */ /* 0x000fe400078e0232 */
[----:B------:R-:W-:Y:S02]  /*14a0*/  IMAD.MOV R11, RZ, RZ, -R11 ;  /* 0x000000ffff0b7224 */ /* 0x000fe400078e0a0b */
[----:B------:R-:W-:-:S04]  /*14b0*/  IMAD.HI.U32 R13, R7, R45, RZ ;  /* 0x0000002d070d7227 */ /* 0x000fc800078e00ff */
[----:B------:R-:W-:Y:S02]  /*14c0*/  IMAD.MOV R0, RZ, RZ, -R0 ;  /* 0x000000ffff007224 */ /* 0x000fe400078e0a00 */
[----:B------:R-:W-:Y:S02]  /*14d0*/  IMAD.MOV R9, RZ, RZ, -R9 ;  /* 0x000000ffff097224 */ /* 0x000fe400078e0a09 */
[----:B------:R-:W-:Y:S02]  /*14e0*/  IMAD R62, R6, R11, R62 ;  /* 0x0000000b063e7224 */ /* 0x000fe400078e023e */
[----:B------:R-:W-:Y:S02]  /*14f0*/  IMAD.MOV R13, RZ, RZ, -R13 ;  /* 0x000000ffff0d7224 */ /* 0x000fe400078e0a0d */
[----:B------:R-:W-:Y:S02]  /*1500*/  IMAD R0, R4, R0, R5 ;  /* 0x0000000004007224 */ /* 0x000fe400078e0205 */
[----:B------:R-:W-:-:S03]  /*1510*/  IMAD.HI.U32 R11, R7, R57, RZ ;  /* 0x00000039070b7227 */ /* 0x000fc600078e00ff */
[----:B------:R-:W-:Y:S01]  /*1520*/  ISETP.GT.U32.AND P0, PT, R4, R0, PT ;  /* 0x000000000400720c */ /* 0x000fe20003f04070 */
[----:B------:R-:W-:Y:S02]  /*1530*/  VIADD R14, R68, 0x23 ;  /* 0x00000023440e7836 */ /* 0x000fe40000000000 */
[C---:B------:R-:W-:Y:S02]  /*1540*/  IMAD R54, R6.reuse, R9, R54 ;  /* 0x0000000906367224 */ /* 0x040fe400078e0236 */
[----:B------:R-:W-:Y:S01]  /*1550*/  IMAD.HI.U32 R9, R7, R49, RZ ;  /* 0x0000003107097227 */ /* 0x000fe200078e00ff */
[----:B------:R0:W-:Y:S01]  /*1560*/  STL [R1+0x7ec], R14 ;  /* 0x0007ec0e01007387 */ /* 0x0001e20000100800 */
[----:B------:R-:W-:Y:S02]  /*1570*/  IABS R35, R14 ;  /* 0x0000000e00237213 */ /* 0x000fe40000000000 */
[----:B------:R-:W-:Y:S02]  /*1580*/  IMAD R45, R6, R13, R45 ;  /* 0x0000000d062d7224 */ /* 0x000fe400078e022d */
[----:B------:R-:W-:-:S02]  /*1590*/  VIADD R20, R68, 0x24 ;  /* 0x0000002444147836 */ /* 0x000fc40000000000 */
[----:B------:R-:W-:Y:S02]  /*15a0*/  IMAD.MOV R11, RZ, RZ, -R11 ;  /* 0x000000ffff0b7224 */ /* 0x000fe400078e0a0b */
[C---:B------:R-:W-:Y:S01]  /*15b0*/  IMAD.HI.U32 R13, R7.reuse, R40, RZ ;  /* 0x00000028070d7227 */ /* 0x040fe200078e00ff */
[----:B------:R-:W-:Y:S01]  /*15c0*/  STL [R1+0x7f4], R20 ;  /* 0x0007f41401007387 */ /* 0x000fe20000100800 */
[----:B------:R-:W-:Y:S02]  /*15d0*/  IABS R34, R20 ;  /* 0x0000001400227213 */ /* 0x000fe40000000000 */
[C---:B------:R-:W-:Y:S02]  /*15e0*/  VIADD R19, R68.reuse, 0x25 ;  /* 0x0000002544137836 */ /* 0x040fe40000000000 */
[C---:B------:R-:W-:Y:S02]  /*15f0*/  VIADD R18, R68.reuse, 0x26 ;  /* 0x0000002644127836 */ /* 0x040fe40000000000 */
[----:B0-----:R-:W-:Y:S01]  /*1600*/  VIADD R14, R68, 0x27 ;  /* 0x00000027440e7836 */ /* 0x001fe20000000000 */
[----:B------:R-:W-:Y:S01]  /*1610*/  STL [R1+0x7e8], R19 ;  /* 0x0007e81301007387 */ /* 0x000fe20000100800 */
[----:B------:R-:W-:Y:S01]  /*1620*/  IMAD.MOV R9, RZ, RZ, -R9 ;  /* 0x000000ffff097224 */ /* 0x000fe200078e0a09 */
[----:B------:R-:W-:Y:S01]  /*1630*/  IABS R32, R18 ;  /* 0x0000001200207213 */ /* 0x000fe20000000000 */
[----:B------:R-:W-:Y:S01]  /*1640*/  IMAD R57, R6, R11, R57 ;  /* 0x0000000b06397224 */ /* 0x000fe200078e0239 */
[----:B------:R-:W-:Y:S01]  /*1650*/  STL [R1+0x7e4], R18 ;  /* 0x0007e41201007387 */ /* 0x000fe20000100800 */
[----:B------:R-:W-:Y:S01]  /*1660*/  IMAD.MOV R13, RZ, RZ, -R13 ;  /* 0x000000ffff0d7224 */ /* 0x000fe200078e0a0d */
[----:B------:R-:W-:Y:S01]  /*1670*/  IABS R31, R14 ;  /* 0x0000000e001f7213 */ /* 0x000fe20000000000 */
[----:B------:R-:W-:Y:S01]  /*1680*/  IMAD.HI.U32 R11, R7, R52, RZ ;  /* 0x00000034070b7227 */ /* 0x000fe200078e00ff */
[----:B------:R0:W-:Y:S01]  /*1690*/  STL [R1+0x7d0], R14 ;  /* 0x0007d00e01007387 */ /* 0x0001e20000100800 */
[----:B------:R-:W-:-:S02]  /*16a0*/  IABS R33, R19 ;  /* 0x0000001300217213 */ /* 0x000fc40000000000 */
[----:B------:R-:W-:Y:S01]  /*16b0*/  IMAD R49, R6, R9, R49 ;  /* 0x0000000906317224 */ /* 0x000fe200078e0231 */
[----:B------:R-:W-:Y:S01]  /*16c0*/  STL [R1+0x6f8], R12 ;  /* 0x0006f80c01007387 */ /* 0x000fe20000100800 */
[----:B------:R-:W-:-:S04]  /*16d0*/  IMAD.HI.U32 R9, R7, R44, RZ ;  /* 0x0000002c07097227 */ /* 0x000fc800078e00ff */
[C---:B------:R-:W-:Y:S01]  /*16e0*/  IMAD.HI.U32 R10, R7.reuse, R43, RZ ;  /* 0x0000002b070a7227 */ /* 0x040fe200078e00ff */
[----:B0-----:R-:W0:Y:S03]  /*16f0*/  LDC R14, c[0x0][0x3a0] ;  /* 0x0000e800ff0e7b82 */ /* 0x001e260000000800 */
[----:B------:R-:W-:Y:S02]  /*1700*/  IMAD R40, R6, R13, R40 ;  /* 0x0000000d06287224 */ /* 0x000fe400078e0228 */
[----:B------:R-:W-:Y:S02]  /*1710*/  IMAD.MOV R11, RZ, RZ, -R11 ;  /* 0x000000ffff0b7224 */ /* 0x000fe400078e0a0b */
[----:B------:R-:W-:-:S04]  /*1720*/  IMAD.HI.U32 R13, R7, R35, RZ ;  /* 0x00000023070d7227 */ /* 0x000fc800078e00ff */
[----:B------:R-:W-:Y:S02]  /*1730*/  IMAD.MOV R9, RZ, RZ, -R9 ;  /* 0x000000ffff097224 */ /* 0x000fe400078e0a09 */
[----:B------:R-:W-:Y:S02]  /*1740*/  IMAD.MOV R10, RZ, RZ, -R10 ;  /* 0x000000ffff0a7224 */ /* 0x000fe400078e0a0a */
[----:B------:R-:W-:Y:S02]  /*1750*/  IMAD R52, R6, R11, R52 ;  /* 0x0000000b06347224 */ /* 0x000fe400078e0234 */
[----:B------:R-:W-:Y:S02]  /*1760*/  IMAD.MOV R13, RZ, RZ, -R13 ;  /* 0x000000ffff0d7224 */ /* 0x000fe400078e0a0d */
[----:B------:R-:W-:Y:S02]  /*1770*/  @!P0 IMAD.IADD R0, R0, 0x1, -R4 ;  /* 0x0000000100008824 */ /* 0x000fe400078e0a04 */
[----:B------:R-:W-:-:S03]  /*1780*/  IMAD.HI.U32 R11, R7, R47, RZ ;  /* 0x0000002f070b7227 */ /* 0x000fc600078e00ff */
[----:B------:R-:W-:Y:S01]  /*1790*/  ISETP.GT.U32.AND P0, PT, R4, R0, PT ;  /* 0x000000000400720c */ /* 0x000fe20003f04070 */
[C---:B------:R-:W-:Y:S02]  /*17a0*/  IMAD R44, R6.reuse, R9, R44 ;  /* 0x00000009062c7224 */ /* 0x040fe400078e022c */
[----:B------:R-:W-:Y:S02]  /*17b0*/  IMAD R43, R6, R10, R43 ;  /* 0x0000000a062b7224 */ /* 0x000fe400078e022b */
[----:B------:R-:W-:-:S04]  /*17c0*/  IMAD.HI.U32 R9, R7, R39, RZ ;  /* 0x0000002707097227 */ /* 0x000fc800078e00ff */
[----:B------:R-:W-:-:S04]  /*17d0*/  IMAD.HI.U32 R10, R7, R38, RZ ;  /* 0x00000026070a7227 */ /* 0x000fc800078e00ff */
[----:B------:R-:W-:Y:S02]  /*17e0*/  IMAD R35, R6, R13, R35 ;  /* 0x0000000d06237224 */ /* 0x000fe400078e0223 */
[----:B------:R-:W-:Y:S02]  /*17f0*/  IMAD.MOV R11, RZ, RZ, -R11 ;  /* 0x000000ffff0b7224 */ /* 0x000fe400078e0a0b */
[----:B------:R-:W-:Y:S02]  /*1800*/  VIADD R13, R68, 0x2c ;  /* 0x0000002c440d7836 */ /* 0x000fe40000000000 */
[----:B------:R-:W-:Y:S02]  /*1810*/  IMAD.MOV R9, RZ, RZ, -R9 ;  /* 0x000000ffff097224 */ /* 0x000fe400078e0a09 */
[----:B------:R-:W-:Y:S01]  /*1820*/  IMAD.MOV R15, RZ, RZ, -R10 ;  /* 0x000000ffff0f7224 */ /* 0x000fe200078e0a0a */
[----:B------:R-:W-:Y:S01]  /*1830*/  IABS R26, R13 ;  /* 0x0000000d001a7213 */ /* 0x000fe20000000000 */
[----:B------:R-:W-:-:S02]  /*1840*/  IMAD R47, R6, R11, R47 ;  /* 0x0000000b062f7224 */ /* 0x000fc400078e022f */
[----:B------:R-:W-:-:S04]  /*1850*/  IMAD.HI.U32 R11, R7, R42, RZ ;  /* 0x0000002a070b7227 */ /* 0x000fc800078e00ff */
[----:B------:R-:W-:Y:S02]  /*1860*/  VIADD R19, R68, 0x28 ;  /* 0x0000002844137836 */ /* 0x000fe40000000000 */
[----:B------:R-:W-:Y:S02]  /*1870*/  IMAD R36, R6, R17, R36 ;  /* 0x0000001106247224 */ /* 0x000fe400078e0224 */
[----:B------:R-:W-:Y:S01]  /*1880*/  VIADD R18, R68, 0x29 ;  /* 0x0000002944127836 */ /* 0x000fe20000000000 */
[----:B------:R-:W-:Y:S01]  /*1890*/  STL [R1+0x7cc], R19 ;  /* 0x0007cc1301007387 */ /* 0x000fe20000100800 */
[C---:B------:R-:W-:Y:S01]  /*18a0*/  IMAD R39, R6.reuse, R9, R39 ;  /* 0x0000000906277224 */ /* 0x040fe200078e0227 */
[----:B------:R-:W-:Y:S01]  /*18b0*/  IABS R30, R19 ;  /* 0x00000013001e7213 */ /* 0x000fe20000000000 */
[----:B------:R-:W-:Y:S01]  /*18c0*/  IMAD R38, R6, R15, R38 ;  /* 0x0000000f06267224 */ /* 0x000fe200078e0226 */
[----:B------:R-:W-:Y:S01]  /*18d0*/  STL [R1+0x7b8], R18 ;  /* 0x0007b81201007387 */ /* 0x000fe20000100800 */
[----:B------:R-:W-:Y:S01]  /*18e0*/  VIADD R17, R68, 0x2a ;  /* 0x0000002a44117836 */ /* 0x000fe20000000000 */
[----:B------:R-:W-:Y:S01]  /*18f0*/  IABS R29, R18 ;  /* 0x00000012001d7213 */ /* 0x000fe20000000000 */
[----:B------:R-:W-:-:S03]  /*1900*/  IMAD.HI.U32 R9, R7, R32, RZ ;  /* 0x0000002007097227 */ /* 0x000fc600078e00ff */
[----:B------:R-:W-:Y:S01]  /*1910*/  STL [R1+0x7b4], R17 ;  /* 0x0007b41101007387 */ /* 0x000fe20000100800 */
[----:B------:R-:W-:Y:S01]  /*1920*/  VIADD R15, R68, 0x2b ;  /* 0x0000002b440f7836 */ /* 0x000fe20000000000 */
[----:B------:R-:W-:Y:S01]  /*1930*/  IABS R28, R17 ;  /* 0x00000011001c7213 */ /* 0x000fe20000000000 */
[----:B------:R-:W-:Y:S02]  /*1940*/  IMAD.MOV R11, RZ, RZ, -R11 ;  /* 0x000000ffff0b7224 */ /* 0x000fe400078e0a0b */
[----:B------:R-:W-:Y:S01]  /*1950*/  IMAD.HI.U32 R5, R7, R26, RZ ;  /* 0x0000001a07057227 */ /* 0x000fe200078e00ff */
[----:B------:R1:W-:Y:S01]  /*1960*/  STL [R1+0x7a0], R15 ;  /* 0x0007a00f01007387 */ /* 0x0003e20000100800 */
[----:B------:R-:W-:Y:S02]  /*1970*/  IABS R27, R15 ;  /* 0x0000000f001b7213 */ /* 0x000fe40000000000 */
[----:B------:R-:W-:Y:S01]  /*1980*/  IMAD.MOV R9, RZ, RZ, -R9 ;  /* 0x000000ffff097224 */ /* 0x000fe200078e0a09 */
[----:B------:R4:W-:Y:S01]  /*1990*/  STL [R1+0x79c], R13 ;  /* 0x00079c0d01007387 */ /* 0x0009e20000100800 */
[----:B------:R-:W-:-:S02]  /*19a0*/  IMAD R42, R6, R11, R42 ;  /* 0x0000000b062a7224 */ /* 0x000fc400078e022a */
[----:B------:R-:W-:-:S04]  /*19b0*/  IMAD.HI.U32 R8, R7, R31, RZ ;  /* 0x0000001f07087227 */ /* 0x000fc800078e00ff */
[----:B------:R-:W-:Y:S01]  /*19c0*/  @!P0 IMAD.IADD R0, R0, 0x1, -R4 ;  /* 0x0000000100008824 */ /* 0x000fe200078e0a04 */
[----:B------:R-:W-:Y:S01]  /*19d0*/  ISETP.NE.AND P0, PT, R2, RZ, PT ;  /* 0x000000ff0200720c */ /* 0x000fe20003f05270 */
[----:B------:R-:W-:-:S04]  /*19e0*/  IMAD.HI.U32 R11, R7, R37, RZ ;  /* 0x00000025070b7227 */ /* 0x000fc800078e00ff */
[----:B------:R-:W-:Y:S02]  /*19f0*/  IMAD.MOV R5, RZ, RZ, -R5 ;  /* 0x000000ffff057224 */ /* 0x000fe400078e0a05 */
[----:B0-----:R-:W-:Y:S02]  /*1a00*/  VIADD R4, R14, 0xfffffff7 ;  /* 0xfffffff70e047836 */ /* 0x001fe40000000000 */
[C---:B-1----:R-:W-:Y:S02]  /*1a10*/  VIADD R15, R68.reuse, 0x2d ;  /* 0x0000002d440f7836 */ /* 0x042fe40000000000 */
[----:B----4-:R-:W-:Y:S01]  /*1a20*/  VIADD R13, R68, 0x2e ;  /* 0x0000002e440d7836 */ /* 0x010fe20000000000 */
[----:B------:R-:W-:Y:S01]  /*1a30*/  ISETP.GE.U32.AND P1, PT, R4, 0x7fffff78, PT ;  /* 0x7fffff780400780c */ /* 0x000fe20003f26070 */
[----:B------:R-:W-:Y:S01]  /*1a40*/  IMAD R32, R6, R9, R32 ;  /* 0x0000000906207224 */ /* 0x000fe200078e0220 */
[----:B------:R0:W-:Y:S01]  /*1a50*/  STL [R1+0x788], R15 ;  /* 0x0007880f01007387 */ /* 0x0001e20000100800 */
[----:B------:R-:W-:Y:S01]  /*1a60*/  IMAD.HI.U32 R10, R7, R33, RZ ;  /* 0x00000021070a7227 */ /* 0x000fe200078e00ff */
[----:B------:R-:W-:-:S02]  /*1a70*/  IABS R24, R13 ;  /* 0x0000000d00187213 */ /* 0x000fc40000000000 */
[----:B------:R0:W-:Y:S01]  /*1a80*/  STL [R1+0x784], R13 ;  /* 0x0007840d01007387 */ /* 0x0001e20000100800 */
[----:B------:R-:W-:Y:S01]  /*1a90*/  IMAD.MOV R8, RZ, RZ, -R8 ;  /* 0x000000ffff087224 */ /* 0x000fe200078e0a08 */
[----:B------:R-:W-:Y:S01]  /*1aa0*/  IABS R25, R15 ;  /* 0x0000000f00197213 */ /* 0x000fe20000000000 */
[----:B------:R-:W-:-:S04]  /*1ab0*/  IMAD.HI.U32 R9, R7, R28, RZ ;  /* 0x0000001c07097227 */ /* 0x000fc800078e00ff */
[----:B------:R-:W-:Y:S02]  /*1ac0*/  IMAD.MOV R11, RZ, RZ, -R11 ;  /* 0x000000ffff0b7224 */ /* 0x000fe400078e0a0b */
[C---:B------:R-:W-:Y:S02]  /*1ad0*/  IMAD R26, R6.reuse, R5, R26 ;  /* 0x00000005061a7224 */ /* 0x040fe400078e021a */
[----:B------:R-:W1:Y:S01]  /*1ae0*/  LDC.64 R4, c[0x0][0x3a8] ;  /* 0x0000ea00ff047b82 */ /* 0x000e620000000a00 */
[----:B------:R-:W-:Y:S02]  /*1af0*/  IMAD.MOV R10, RZ, RZ, -R10 ;  /* 0x000000ffff0a7224 */ /* 0x000fe400078e0a0a */
[C---:B------:R-:W-:Y:S02]  /*1b00*/  IMAD R31, R6.reuse, R8, R31 ;  /* 0x00000008061f7224 */ /* 0x040fe400078e021f */
[----:B------:R-:W-:Y:S02]  /*1b10*/  IMAD.MOV R9, RZ, RZ, -R9 ;  /* 0x000000ffff097224 */ /* 0x000fe400078e0a09 */
[----:B------:R-:W-:-:S02]  /*1b20*/  IMAD R37, R6, R11, R37 ;  /* 0x0000000b06257224 */ /* 0x000fc400078e0225 */
[----:B------:R-:W-:-:S04]  /*1b30*/  IMAD.HI.U32 R8, R7, R27, RZ ;  /* 0x0000001b07087227 */ /* 0x000fc800078e00ff */
[----:B------:R-:W-:-:S04]  /*1b40*/  IMAD.HI.U32 R11, R7, R34, RZ ;  /* 0x00000022070b7227 */ /* 0x000fc800078e00ff */
[C---:B------:R-:W-:Y:S02]  /*1b50*/  IMAD R33, R6.reuse, R10, R33 ;  /* 0x0000000a06217224 */ /* 0x040fe400078e0221 */
[----:B------:R-:W-:Y:S02]  /*1b60*/  IMAD R28, R6, R9, R28 ;  /* 0x00000009061c7224 */ /* 0x000fe400078e021c */
[----:B------:R-:W-:-:S04]  /*1b70*/  IMAD.HI.U32 R10, R7, R29, RZ ;  /* 0x0000001d070a7227 */ /* 0x000fc800078e00ff */
[----:B------:R-:W-:Y:S02]  /*1b80*/  IMAD.MOV R8, RZ, RZ, -R8 ;  /* 0x000000ffff087224 */ /* 0x000fe400078e0a08 */
[----:B------:R-:W-:Y:S02]  /*1b90*/  VIADD R9, R14, 0xffffffff ;  /* 0xffffffff0e097836 */ /* 0x000fe40000000000 */
[----:B------:R-:W-:Y:S02]  /*1ba0*/  IMAD.MOV R11, RZ, RZ, -R11 ;  /* 0x000000ffff0b7224 */ /* 0x000fe400078e0a0b */
[----:B------:R-:W-:Y:S01]  /*1bb0*/  IMAD.MOV R10, RZ, RZ, -R10 ;  /* 0x000000ffff0a7224 */ /* 0x000fe200078e0a0a */
[----:B------:R-:W-:Y:S01]  /*1bc0*/  ISETP.GE.U32.AND P5, PT, R9, 0x7fffff80, PT ;  /* 0x7fffff800900780c */ /* 0x000fe20003fa6070 */
[C---:B------:R-:W-:Y:S02]  /*1bd0*/  IMAD R27, R6.reuse, R8, R27 ;  /* 0x00000008061b7224 */ /* 0x040fe400078e021b */
[----:B------:R-:W-:-:S02]  /*1be0*/  IMAD R34, R6, R11, R34 ;  /* 0x0000000b06227224 */ /* 0x000fc400078e0222 */
[----:B------:R-:W-:-:S04]  /*1bf0*/  IMAD.HI.U32 R8, R7, R24, RZ ;  /* 0x0000001807087227 */ /* 0x000fc800078e00ff */
[----:B------:R-:W-:-:S04]  /*1c00*/  IMAD.HI.U32 R11, R7, R30, RZ ;  /* 0x0000001e070b7227 */ /* 0x000fc800078e00ff */
[----:B------:R-:W-:-:S04]  /*1c10*/  IMAD.HI.U32 R9, R7, R25, RZ ;  /* 0x0000001907097227 */ /* 0x000fc800078e00ff */
[----:B------:R-:W-:Y:S02]  /*1c20*/  IMAD R29, R6, R10, R29 ;  /* 0x0000000a061d7224 */ /* 0x000fe400078e021d */
[----:B------:R-:W-:Y:S02]  /*1c30*/  VIADD R10, R14, 0xffffffef ;  /* 0xffffffef0e0a7836 */ /* 0x000fe40000000000 */
[----:B------:R-:W-:Y:S02]  /*1c40*/  IMAD.MOV R8, RZ, RZ, -R8 ;  /* 0x000000ffff087224 */ /* 0x000fe400078e0a08 */
[----:B------:R-:W-:Y:S01]  /*1c50*/  IMAD.MOV R11, RZ, RZ, -R11 ;  /* 0x000000ffff0b7224 */ /* 0x000fe200078e0a0b */
[----:B------:R-:W-:Y:S01]  /*1c60*/  ISETP.GE.U32.AND P4, PT, R10, 0x7fffff70, PT ;  /* 0x7fffff700a00780c */ /* 0x000fe20003f86070 */
[----:B------:R-:W-:Y:S02]  /*1c70*/  IMAD.MOV R9, RZ, RZ, -R9 ;  /* 0x000000ffff097224 */ /* 0x000fe400078e0a09 */
[----:B------:R-:W-:Y:S01]  /*1c80*/  @!P2 IMAD.MOV R0, RZ, RZ, -R0 ;  /* 0x000000ffff00a224 */ /* 0x000fe200078e0a00 */
[----:B------:R-:W-:Y:S01]  /*1c90*/  @!P0 LOP3.LUT R0, RZ, R2, RZ, 0x33, !PT ;  /* 0x00000002ff008212 */ /* 0x000fe200078e33ff */
[----:B------:R-:W-:-:S02]  /*1ca0*/  IMAD R24, R6, R8, R24 ;  /* 0x0000000806187224 */ /* 0x000fc400078e0218 */
[C---:B------:R-:W-:Y:S02]  /*1cb0*/  IMAD R30, R6.reuse, R11, R30 ;  /* 0x0000000b061e7224 */ /* 0x040fe400078e021e */
[----:B------:R-:W-:Y:S02]  /*1cc0*/  IMAD R25, R6, R9, R25 ;  /* 0x0000000906197224 */ /* 0x000fe400078e0219 */
[----:B------:R-:W-:Y:S01]  /*1cd0*/  VIADD R8, R14, 0xffffffe7 ;  /* 0xffffffe70e087836 */ /* 0x000fe20000000000 */
[----:B0123--:R-:W-:Y:S06]  /*1ce0*/  BRA.U UP0, `(.L_x_5) ;  /* 0x0000000100187547 */ /* 0x00ffec000b800000 */
[----:B------:R-:W-:Y:S01]  /*1cf0*/  ELECT P0, URZ, PT ;  /* 0x0000000000ff782f */ /* 0x000fe20003800000 */
[----:B------:R-:W-:Y:S01]  /*1d00*/  IMAD.MOV.U32 R2, RZ, RZ, 0x1 ;  /* 0x00000001ff027424 */ /* 0x000fe200078e00ff */
[----:B------:R-:W-:Y:S01]  /*1d10*/  UMOV UR6, 0x40 ;  /* 0x0000004000067882 */ /* 0x000fe20000000000 */
[----:B------:R-:W-:Y:S01]  /*1d20*/  UVIRTCOUNT.DEALLOC.SMPOOL 0x80 ;  /* 0x000000800000784c */ /* 0x000fe20000000000 */
[----:B------:R-:W-:-:S09]  /*1d30*/  ULEA UR6, UR5, UR6, 0x18 ;  /* 0x0000000605067291 */ /* 0x000fd2000f8ec0ff */
[----:B------:R0:W-:Y:S03]  /*1d40*/  @P0 STS.U8 [UR6], R2 ;  /* 0x00000002ff000988 */ /* 0x0001e60008000006 */
.L_x_5:
[----:B------:R-:W-:Y:S01]  /*1d50*/  UIADD3 UR10, UPT, UPT, UR8, UR4, URZ ;  /* 0x00000004080a7290 */ /* 0x000fe2000fffe0ff */
[----:B0-----:R-:W-:Y:S01]  /*1d60*/  IMAD R2, R0, UR16, RZ ;  /* 0x0000001000027c24 */ /* 0x001fe2000f8e02ff */
[----:B------:R-:W-:Y:S01]  /*1d70*/  VOTEU.ALL UP1, P3 ;  /* 0x0000000000ff7886 */ /* 0x000fe20001820000 */
[----:B------:R-:W-:Y:S01]  /*1d80*/  UIADD3 UR6, UPT, UPT, UR9, 0xc000, URZ ;  /* 0x0000c00009067890 */ /* 0x000fe2000fffe0ff */
[----:B------:R-:W-:Y:S01]  /*1d90*/  ISETP.GE.U32.AND P0, PT, R8, 0x7fffff68, PT ;  /* 0x7fffff680800780c */ /* 0x000fe20003f06070 */
[----:B------:R-:W-:Y:S01]  /*1da0*/  VOTEU.ALL UP2, P3 ;  /* 0x0000000000ff7886 */ /* 0x000fe20001840000 */
[----:B------:R-:W-:Y:S01]  /*1db0*/  IADD3 R0, P6, PT, R2, UR12, RZ ;  /* 0x0000000c02007c10 */ /* 0x000fe2000ffde0ff */
[----:B------:R-:W-:Y:S01]  /*1dc0*/  VIADD R8, R14, 0xffffffdf ;  /* 0xffffffdf0e087836 */ /* 0x000fe20000000000 */
[----:B------:R-:W-:-:S04]  /*1dd0*/  @!UP1 UIADD3 UR4, UPT, UPT, -UR7, 0x100000, URZ ;  /* 0x0010000007049890 */ /* 0x000fc8000fffe1ff */
[----:B------:R-:W-:Y:S02]  /*1de0*/  @!UP1 USHF.L.U32 UR5, UR4, 0xb, URZ ;  /* 0x0000000b04059899 */ /* 0x000fe400080006ff */
[----:B------:R-:W-:Y:S01]  /*1df0*/  @!UP1 USHF.L.U32 UR4, UR4, 0x1, URZ ;  /* 0x0000000104049899 */ /* 0x000fe200080006ff */
[----:B------:R-:W-:Y:S01]  /*1e00*/  STTM.x64 tmem[UR10], RZ ;  /* 0x000000ff000079ed */ /* 0x000fe2000834000a */
[----:B------:R-:W0:Y:S02]  /*1e10*/  FENCE.VIEW.ASYNC.T ;  /* 0x00000000000073c6 */ /* 0x000e240000000200 */
[----:B0-----:R-:W-:Y:S01]  /*1e20*/  BAR.SYNC.DEFER_BLOCKING 0x0 ;  /* 0x0000000000007b1d */ /* 0x001fe20000010000 */
[----:B------:R-:W-:Y:S01]  /*1e30*/  LEA.HI.X.SX32 R2, R2, UR13, 0x1, P6 ;  /* 0x0000000d02027c11 */ /* 0x000fe2000b0f0eff */
[----:B------:R-:W-:Y:S01]  /*1e40*/  IMAD.SHL.U32 R10, R4, 0x8, RZ ;  /* 0x00000008040a7824 */ /* 0x000fe200078e00ff */
[----:B------:R-:W-:Y:S01]  /*1e50*/  ISETP.GE.U32.AND P2, PT, R8, 0x7fffff60, PT ;  /* 0x7fffff600800780c */ /* 0x000fe20003f46070 */
[----:B------:R-:W-:-:S02]  /*1e60*/  @!P5 IMAD.MOV.U32 R8, RZ, RZ, R0 ;  /* 0x000000ffff08d224 */ /* 0x000fc400078e0000 */
[----:B------:R-:W-:Y:S01]  /*1e70*/  @!P5 IMAD.MOV.U32 R9, RZ, RZ, R2 ;  /* 0x000000ffff09d224 */ /* 0x000fe200078e0002 */
[----:B------:R0:W-:Y:S01]  /*1e80*/  STL [R1+0x9dc], R91 ;  /* 0x0009dc5b01007387 */ /* 0x0001e20000100800 */
[----:B------:R-:W-:Y:S01]  /*1e90*/  PRMT R12, RZ, 0x7610, R12 ;  /* 0x00007610ff0c7816 */ /* 0x000fe2000000000c */
[----:B------:R-:W-:Y:S01]  /*1ea0*/  VIADD R11, R14, 0xffffffd7 ;  /* 0xffffffd70e0b7836 */ /* 0x000fe20000000000 */
[----:B------:R-:W-:Y:S01]  /*1eb0*/  PRMT R86, RZ, 0x7610, R86 ;  /* 0x00007610ff567816 */ /* 0x000fe20000000056 */
[----:B------:R-:W-:Y:S01]  /*1ec0*/  STL [R1+0x9d8], R89 ;  /* 0x0009d85901007387 */ /* 0x000fe20000100800 */
[----:B------:R-:W-:Y:S01]  /*1ed0*/  PRMT R84, RZ, 0x7610, R84 ;  /* 0x00007610ff547816 */ /* 0x000fe20000000054 */
[----:B------:R-:W1:Y:S02]  /*1ee0*/  LDCU UR13, c[0x0][0x3b0] ;  /* 0x00007600ff0d77ac */ /* 0x000e640008000800 */
[----:B------:R-:W-:Y:S01]  /*1ef0*/  STL [R1+0x9d4], R90 ;  /* 0x0009d45a01007387 */ /* 0x000fe20000100800 */
[----:B0-----:R-:W-:Y:S01]  /*1f00*/  PRMT R91, RZ, 0x7610, R91 ;  /* 0x00007610ff5b7816 */ /* 0x001fe2000000005b */
[----:B------:R-:W0:Y:S02]  /*1f10*/  LDCU UR20, c[0x0][0x3b0] ;  /* 0x00007600ff1477ac */ /* 0x000e240008000800 */
[----:B------:R2:W-:Y:S01]  /*1f20*/  STL [R1+0x9d0], R88 ;  /* 0x0009d05801007387 */ /* 0x0005e20000100800 */
[----:B------:R-:W-:-:S02]  /*1f30*/  PRMT R82, RZ, 0x7610, R82 ;  /* 0x00007610ff527816 */ /* 0x000fc40000000052 */
[----:B------:R-:W-:Y:S01]  /*1f40*/  PRMT R73, RZ, 0x7610, R73 ;  /* 0x00007610ff497816 */ /* 0x000fe20000000049 */
[----:B------:R-:W3:Y:S02]  /*1f50*/  FENCE.VIEW.ASYNC.S ;  /* 0x00000000000073c6 */ /* 0x000ee40000000000 */
[----:B---3--:R3:W4:Y:S02]  /*1f60*/  @!UP2 SYNCS.EXCH.64 URZ, [UR6], UR4 ;  /* 0x0000000406ffa5b2 */ /* 0x0087240008000100 */
[----:B----4-:R-:W-:Y:S01]  /*1f70*/  BAR.SYNC.DEFER_BLOCKING 0x0 ;  /* 0x0000000000007b1d */ /* 0x010fe20000010000 */
[----:B------:R-:W-:Y:S02]  /*1f80*/  PRMT R72, RZ, 0x7610, R72 ;  /* 0x00007610ff487816 */ /* 0x000fe40000000048 */
[----:B------:R-:W-:Y:S02]  /*1f90*/  PRMT R23, RZ, 0x7610, R23 ;  /* 0x00007610ff177816 */ /* 0x000fe40000000017 */
[----:B------:R-:W-:Y:S01]  /*1fa0*/  PRMT R22, RZ, 0x7610, R22 ;  /* 0x00007610ff167816 */ /* 0x000fe20000000016 */
[----:B------:R-:W4:Y:S01]  /*1fb0*/  LDCU UR23, c[0x0][0x3b0] ;  /* 0x00007600ff1777ac */ /* 0x000f220008000800 */
[----:B------:R-:W-:Y:S01]  /*1fc0*/  STL [R1+0x9cc], R87 ;  /* 0x0009cc5701007387 */ /* 0x000fe20000100800 */
[----:B------:R-:W-:Y:S01]  /*1fd0*/  PRMT R21, RZ, 0x7610, R21 ;  /* 0x00007610ff157816 */ /* 0x000fe20000000015 */
[----:B------:R-:W0:Y:S02]  /*1fe0*/  LDCU UR26, c[0x0][0x3b0] ;  /* 0x00007600ff1a77ac */ /* 0x000e240008000800 */
        /* <DEDUP_REMOVED lines=9> */
[----:B------:R0:W3:Y:S01]  /*2080*/  @!P5 LDG.E.U8 R91, desc[UR18][R8.64] ;  /* 0x00000012085bd981 */ /* 0x0000e2000c1e1100 */
        /* <DEDUP_REMOVED lines=18> */
[----:B------:R-:W0:Y:S03]  /*21b0*/  LDCU UR25, c[0x0][0x3b0] ;  /* 0x00007600ff1977ac */ /* 0x000e260008000800 */
        /* <DEDUP_REMOVED lines=64> */
[----:B------:R-:W-:Y:S04]  /*25c0*/  STL [R1+0x924], R41 ;  /* 0x0009242901007387 */ /* 0x000fe80000100800 */
        /* <DEDUP_REMOVED lines=11> */
[----:B------:R-:W-:Y:S01]  /*2680*/  STL [R1+0x8f4], R29 ;  /* 0x0008f41d01007387 */ /* 0x000fe20000100800 */
[----:B0-----:R-:W-:-:S03]  /*2690*/  IADD3 R9, P6, PT, R10, R0, RZ ;  /* 0x000000000a097210 */ /* 0x001fc60007fde0ff */
[----:B------:R-:W-:Y:S04]  /*26a0*/  STL [R1+0x8f0], R28 ;  /* 0x0008f01c01007387 */ /* 0x000fe80000100800 */
[----:B------:R-:W-:Y:S04]  /*26b0*/  STL [R1+0x8ec], R27 ;  /* 0x0008ec1b01007387 */ /* 0x000fe80000100800 */
[----:B------:R-:W-:Y:S01]  /*26c0*/  STL [R1+0x8e8], R26 ;  /* 0x0008e81a01007387 */ /* 0x000fe20000100800 */
[----:B------:R-:W-:-:S03]  /*26d0*/  IMAD.SHL.U32 R8, R4, 0x10, RZ ;  /* 0x0000001004087824 */ /* 0x000fc600078e00ff */
[----:B------:R-:W-:Y:S04]  /*26e0*/  STL [R1+0x8e4], R25 ;  /* 0x0008e41901007387 */ /* 0x000fe80000100800 */
[----:B------:R-:W-:Y:S04]  /*26f0*/  STL [R1+0x8e0], R24 ;  /* 0x0008e01801007387 */ /* 0x000fe80000100800 */
[----:B------:R-:W-:Y:S04]  /*2700*/  STL [R1+0x8dc], R74 ;  /* 0x0008dc4a01007387 */ /* 0x000fe80000100800 */
[----:B------:R-:W-:Y:S04]  /*2710*/  STL [R1+0x888], R3 ;  /* 0x0008880301007387 */ /* 0x000fe80000100800 */
[----:B------:R-:W-:Y:S04]  /*2720*/  STL [R1+0x884], R5 ;  /* 0x0008840501007387 */ /* 0x000fe80000100800 */
[----:B------:R-:W-:Y:S01]  /*2730*/  STL [R1+0x74], R9 ;  /* 0x0000740901007387 */ /* 0x000fe20000100800 */
[----:B--2---:R-:W-:-:S03]  /*2740*/  PRMT R88, RZ, 0x7610, R88 ;  /* 0x00007610ff587816 */ /* 0x004fc60000000058 */
[----:B---3--:R0:W-:Y:S02]  /*2750*/  STL [R1+0x1a8], R91 ;  /* 0x0001a85b01007387 */ /* 0x0081e40000100800 */
[----:B0-----:R-:W-:Y:S02]  /*2760*/  LEA.HI.X.SX32 R91, R10, R2, 0x1, P6 ;  /* 0x000000020a5b7211 */ /* 0x001fe400030f0eff */
[----:B------:R-:W-:-:S04]  /*2770*/  IADD3 R90, P6, PT, R8, R0, RZ ;  /* 0x00000000085a7210 */ /* 0x000fc80007fde0ff */
[----:B------:R-:W-:Y:S01]  /*2780*/  LEA.HI.X.SX32 R89, R8, R2, 0x1, P6 ;  /* 0x0000000208597211 */ /* 0x000fe200030f0eff */
[----:B------:R-:W-:Y:S02]  /*2790*/  @!P1 IMAD.MOV.U32 R8, RZ, RZ, R9 ;  /* 0x000000ffff089224 */ /* 0x000fe400078e0009 */
[----:B------:R-:W-:-:S05]  /*27a0*/  @!P1 IMAD.MOV.U32 R9, RZ, RZ, R91 ;  /* 0x000000ffff099224 */ /* 0x000fca00078e005b */
[----:B------:R0:W2:Y:S02]  /*27b0*/  @!P1 LDG.E.U8 R12, desc[UR18][R8.64] ;  /* 0x00000012080c9981 */ /* 0x0000a4000c1e1100 */
[----:B0-----:R-:W-:Y:S02]  /*27c0*/  @!P4 IMAD.MOV.U32 R8, RZ, RZ, R90 ;  /* 0x000000ffff08c224 */ /* 0x001fe400078e005a */
[----:B------:R-:W-:-:S05]  /*27d0*/  @!P4 IMAD.MOV.U32 R9, RZ, RZ, R89 ;  /* 0x000000ffff09c224 */ /* 0x000fca00078e0059 */
[----:B------:R0:W3:Y:S01]  /*27e0*/  @!P4 LDG.E.U8 R88, desc[UR18][R8.64] ;  /* 0x000000120858c981 */ /* 0x0000e2000c1e1100 */
[----:B------:R-:W-:Y:S01]  /*27f0*/  ISETP.GE.U32.AND P5, PT, R11, 0x7fffff58, PT ;  /* 0x7fffff580b00780c */ /* 0x000fe20003fa6070 */
[----:B------:R-:W-:Y:S02]  /*2800*/  IMAD R11, R4, 0x18, RZ ;  /* 0x00000018040b7824 */ /* 0x000fe400078e02ff */
[----:B------:R0:W-:Y:S04]  /*2810*/  STL [R1+0x64], R91 ;  /* 0x0000645b01007387 */ /* 0x0001e80000100800 */
[----:B------:R-:W-:Y:S04]  /*2820*/  STL [R1+0x108], R90 ;  /* 0x0001085a01007387 */ /* 0x000fe80000100800 */
[----:B0-----:R-:W4:Y:S04]  /*2830*/  LDL.LU R91, [R1+0x9dc] ;  /* 0x0009dc00015b7983 */ /* 0x001f280000300800 */
[----:B------:R0:W-:Y:S01]  /*2840*/  STL [R1+0x104], R89 ;  /* 0x0001045901007387 */ /* 0x0001e20000100800 */
[----:B------:R-:W-:-:S05]  /*2850*/  VIADD R8, R14, 0xffffffc7 ;  /* 0xffffffc70e087836 */ /* 0x000fca0000000000 */
[----:B------:R-:W-:Y:S01]  /*2860*/  ISETP.GE.U32.AND P4, PT, R8, 0x7fffff48, PT ;  /* 0x7fffff480800780c */ /* 0x000fe20003f86070 */
[----:B------:R-:W-:Y:S01]  /*2870*/  VIADD R10, R14, 0xffffffcf ;  /* 0xffffffcf0e0a7836 */ /* 0x000fe20000000000 */
[----:B------:R-:W-:-:S04]  /*2880*/  PRMT R83, RZ, 0x7610, R83 ;  /* 0x00007610ff537816 */ /* 0x000fc80000000053 */
[----:B------:R-:W-:Y:S01]  /*2890*/  ISETP.GE.U32.AND P1, PT, R10, 0x7fffff50, PT ;  /* 0x7fffff500a00780c */ /* 0x000fe20003f26070 */
[----:B------:R-:W-:Y:S01]  /*28a0*/  IMAD.SHL.U32 R10, R4, 0x20, RZ ;  /* 0x00000020040a7824 */ /* 0x000fe200078e00ff */
[----:B------:R-:W-:Y:S01]  /*28b0*/  PRMT R85, RZ, 0x7610, R85 ;  /* 0x00007610ff557816 */ /* 0x000fe20000000055 */
[----:B--2---:R2:W-:Y:S04]  /*28c0*/  STL [R1+0x280], R12 ;  /* 0x0002800c01007387 */ /* 0x0045e80000100800 */
[----:B0-----:R-:W4:Y:S04]  /*28d0*/  LDL.LU R89, [R1+0x9d8] ;  /* 0x0009d80001597983 */ /* 0x001f280000300800 */
[----:B------:R-:W4:Y:S01]  /*28e0*/  LDL.LU R90, [R1+0x9d4] ;  /* 0x0009d400015a7983 */ /* 0x000f220000300800 */
[----:B--2---:R-:W-:-:S04]  /*28f0*/  IADD3 R12, P6, PT, R11, R0, RZ ;  /* 0x000000000b0c7210 */ /* 0x004fc80007fde0ff */
[----:B------:R-:W-:Y:S01]  /*2900*/  LEA.HI.X.SX32 R11, R11, R2, 0x1, P6 ;  /* 0x000000020b0b7211 */ /* 0x000fe200030f0eff */
[----:B------:R-:W-:-:S04]  /*2910*/  IMAD.MOV.U32 R9, RZ, RZ, R12 ;  /* 0x000000ffff097224 */ /* 0x000fc800078e000c */
[----:B------:R-:W-:-:S05]  /*2920*/  IMAD.MOV.U32 R8, RZ, RZ, R11 ;  /* 0x000000ffff087224 */ /* 0x000fca00078e000b */
[-C--:B------:R-:W-:Y:S01]  /*2930*/  @!P0 LOP3.LUT R9, R9, R8.reuse, RZ, 0x3c, !PT ;  /* 0x0000000809098212 */ /* 0x080fe200078e3cff */
[----:B---3--:R0:W-:Y:S03]  /*2940*/  STL [R1+0x1bc], R88 ;  /* 0x0001bc5801007387 */ /* 0x0081e60000100800 */
[----:B------:R-:W-:-:S04]  /*2950*/  @!P0 LOP3.LUT R8, R9, R8, RZ, 0x3c, !PT ;  /* 0x0000000809088212 */ /* 0x000fc800078e3cff */
[----:B------:R-:W-:Y:S01]  /*2960*/  @!P0 LOP3.LUT R9, R9, R8, RZ, 0x3c, !PT ;  /* 0x0000000809098212 */ /* 0x000fe200078e3cff */
[----:B0-----:R-:W2:Y:S04]  /*2970*/  LDL.LU R88, [R1+0x9d0] ;  /* 0x0009d00001587983 */ /* 0x001ea80000300800 */
[----:B------:R0:W-:Y:S04]  /*2980*/  STL [R1+0x3d8], R12 ;  /* 0x0003d80c01007387 */ /* 0x0001e80000100800 */
[----:B------:R3:W2:Y:S01]  /*2990*/  @!P0 LDG.E.U8 R83, desc[UR18][R8.64] ;  /* 0x0000001208538981 */ /* 0x0006a2000c1e1100 */
[----:B0-----:R-:W-:-:S04]  /*29a0*/  IADD3 R12, P6, PT, R10, R0, RZ ;  /* 0x000000000a0c7210 */ /* 0x001fc80007fde0ff */
[----:B---3--:R-:W-:Y:S01]  /*29b0*/  LEA.HI.X.SX32 R8, R10, R2, 0x1, P6 ;  /* 0x000000020a087211 */ /* 0x008fe200030f0eff */
[----:B------:R-:W-:Y:S01]  /*29c0*/  IMAD.MOV.U32 R9, RZ, RZ, R12 ;  /* 0x000000ffff097224 */ /* 0x000fe200078e000c */
[----:B------:R-:W-:Y:S04]  /*29d0*/  STL [R1+0x154], R11 ;  /* 0x0001540b01007387 */ /* 0x000fe80000100800 */
[-C--:B------:R-:W-:Y:S01]  /*29e0*/  @!P2 LOP3.LUT R9, R9, R8.reuse, RZ, 0x3c, !PT ;  /* 0x000000080909a212 */ /* 0x080fe200078e3cff */
[----:B------:R-:W-:Y:S04]  /*29f0*/  STL [R1+0x410], R12 ;  /* 0x0004100c01007387 */ /* 0x000fe80000100800 */
[----:B------:R0:W-:Y:S02]  /*2a00*/  STL [R1+0x40c], R8 ;  /* 0x00040c0801007387 */ /* 0x0001e40000100800 */
[----:B0-----:R-:W-:-:S04]  /*2a10*/  @!P2 LOP3.LUT R8, R9, R8, RZ, 0x3c, !PT ;  /* 0x000000080908a212 */ /* 0x001fc800078e3cff */
[----:B------:R-:W-:-:S05]  /*2a20*/  @!P2 LOP3.LUT R9, R9, R8, RZ, 0x3c, !PT ;  /* 0x000000080909a212 */ /* 0x000fca00078e3cff */
[----:B------:R0:W3:Y:S01]  /*2a30*/  @!P2 LDG.E.U8 R85, desc[UR18][R8.64] ;  /* 0x000000120855a981 */ /* 0x0000e2000c1e1100 */
[----:B------:R-:W-:-:S05]  /*2a40*/  VIADD R11, R14, 0xffffffbf ;  /* 0xffffffbf0e0b7836 */ /* 0x000fca0000000000 */
[----:B------:R-:W-:Y:S01]  /*2a50*/  ISETP.GE.U32.AND P0, PT, R11, 0x7fffff40, PT ;  /* 0x7fffff400b00780c */ /* 0x000fe20003f06070 */
[C---:B------:R-:W-:Y:S02]  /*2a60*/  IMAD R11, R4.reuse, 0x28, RZ ;  /* 0x00000028040b7824 */ /* 0x040fe400078e02ff */
[----:B------:R-:W-:Y:S01]  /*2a70*/  IMAD R10, R4, 0x30, RZ ;  /* 0x00000030040a7824 */ /* 0x000fe200078e02ff */
[----:B------:R-:W-:Y:S02]  /*2a80*/  PRMT R87, RZ, 0x7610, R87 ;  /* 0x00007610ff577816 */ /* 0x000fe40000000057 */
[----:B------:R-:W-:Y:S01]  /*2a90*/  PRMT R81, RZ, 0x7610, R81 ;  /* 0x00007610ff517816 */ /* 0x000fe20000000051 */
[----:B--2---:R2:W-:Y:S02]  /*2aa0*/  STL [R1+0x1b8], R83 ;  /* 0x0001b85301007387 */ /* 0x0045e40000100800 */
[----:B--2---:R-:W-:-:S04]  /*2ab0*/  IADD3 R83, P6, PT, R11, R0, RZ ;  /* 0x000000000b537210 */ /* 0x004fc80007fde0ff */
[----:B0-----:R-:W-:Y:S01]  /*2ac0*/  LEA.HI.X.SX32 R8, R11, R2, 0x1, P6 ;  /* 0x000000020b087211 */ /* 0x001fe200030f0eff */
[----:B------:R-:W-:Y:S01]  /*2ad0*/  IMAD.MOV.U32 R9, RZ, RZ, R83 ;  /* 0x000000ffff097224 */ /* 0x000fe200078e0053 */
[----:B------:R0:W-:Y:S04]  /*2ae0*/  STL [R1+0x448], R83 ;  /* 0x0004485301007387 */ /* 0x0001e80000100800 */
[----:B------:R-:W-:Y:S01]  /*2af0*/  @!P5 LOP3.LUT R9, R9, R8, RZ, 0x3c, !PT ;  /* 0x000000080909d212 */ /* 0x000fe200078e3cff */
[----:B------:R2:W-:Y:S01]  /*2b00*/  STL [R1+0x444], R8 ;  /* 0x0004440801007387 */ /* 0x0005e20000100800 */
[----:B0-----:R-:W-:Y:S02]  /*2b10*/  IADD3 R83, P6, PT, R10, R0, RZ ;  /* 0x000000000a537210 */ /* 0x001fe40007fde0ff */
[----:B--2---:R-:W-:-:S03]  /*2b20*/  @!P5 LOP3.LUT R8, R9, R8, RZ, 0x3c, !PT ;  /* 0x000000080908d212 */ /* 0x004fc600078e3cff */
[----:B------:R-:W-:Y:S01]  /*2b30*/  STL [R1+0x480], R83 ;  /* 0x0004805301007387 */ /* 0x000fe20000100800 */
[----:B------:R-:W-:-:S03]  /*2b40*/  @!P5 LOP3.LUT R9, R9, R8, RZ, 0x3c, !PT ;  /* 0x000000080909d212 */ /* 0x000fc600078e3cff */
[----:B---3--:R0:W-:Y:S04]  /*2b50*/  STL [R1+0x27c], R85 ;  /* 0x00027c5501007387 */ /* 0x0081e80000100800 */
[----:B------:R2:W3:Y:S01]  /*2b60*/  @!P5 LDG.E.U8 R87, desc[UR18][R8.64] ;  /* 0x000000120857d981 */ /* 0x0004e2000c1e1100 */
[----:B0-----:R-:W-:Y:S01]  /*2b70*/  LEA.HI.X.SX32 R85, R10, R2, 0x1, P6 ;  /* 0x000000020a557211 */ /* 0x001fe200030f0eff */
[----:B--2---:R-:W-:-:S04]  /*2b80*/  @!P1 IMAD.MOV.U32 R8, RZ, RZ, R83 ;  /* 0x000000ffff089224 */ /* 0x004fc800078e0053 */
[----:B------:R-:W-:-:S05]  /*2b90*/  @!P1 IMAD.MOV.U32 R9, RZ, RZ, R85 ;  /* 0x000000ffff099224 */ /* 0x000fca00078e0055 */
[----:B------:R0:W2:Y:S01]  /*2ba0*/  @!P1 LDG.E.U8 R81, desc[UR18][R8.64] ;  /* 0x0000001208519981 */ /* 0x0000a2000c1e1100 */
[----:B------:R-:W-:-:S05]  /*2bb0*/  IMAD R11, R4, 0x38, RZ ;  /* 0x00000038040b7824 */ /* 0x000fca00078e02ff */
[----:B------:R-:W-:Y:S01]  /*2bc0*/  IADD3 R10, P6, PT, R11, R0, RZ ;  /* 0x000000000b0a7210 */ /* 0x000fe20007fde0ff */
[----:B0-----:R-:W-:-:S03]  /*2bd0*/  VIADD R8, R14, 0xffffffa7 ;  /* 0xffffffa70e087836 */ /* 0x001fc60000000000 */
[----:B------:R-:W-:Y:S01]  /*2be0*/  LEA.HI.X.SX32 R11, R11, R2, 0x1, P6 ;  /* 0x000000020b0b7211 */ /* 0x000fe200030f0eff */
[----:B------:R-:W-:Y:S01]  /*2bf0*/  IMAD.MOV.U32 R9, RZ, RZ, R10 ;  /* 0x000000ffff097224 */ /* 0x000fe200078e000a */
[----:B------:R-:W-:-:S03]  /*2c00*/  ISETP.GE.U32.AND P1, PT, R8, 0x7fffff28, PT ;  /* 0x7fffff280800780c */ /* 0x000fc60003f26070 */
[----:B------:R-:W-:Y:S02]  /*2c10*/  IMAD.MOV.U32 R8, RZ, RZ, R11 ;  /* 0x000000ffff087224 */ /* 0x000fe400078e000b */
[----:B------:R-:W-:-:S03]  /*2c20*/  VIADD R12, R14, 0xffffffb7 ;  /* 0xffffffb70e0c7836 */ /* 0x000fc60000000000 */
[-C--:B------:R-:W-:Y:S02]  /*2c30*/  @!P4 LOP3.LUT R9, R9, R8.reuse, RZ, 0x3c, !PT ;  /* 0x000000080909c212 */ /* 0x080fe400078e3cff */
[----:B------:R-:W-:Y:S01]  /*2c40*/  ISETP.GE.U32.AND P2, PT, R12, 0x7fffff38, PT ;  /* 0x7fffff380c00780c */ /* 0x000fe20003f46070 */
[----:B------:R-:W-:Y:S01]  /*2c50*/  VIADD R12, R14, 0xffffffaf ;  /* 0xffffffaf0e0c7836 */ /* 0x000fe20000000000 */
[C---:B------:R-:W-:Y:S02]  /*2c60*/  @!P4 LOP3.LUT R8, R9.reuse, R8, RZ, 0x3c, !PT ;  /* 0x000000080908c212 */ /* 0x040fe400078e3cff */
[----:B------:R-:W-:Y:S02]  /*2c70*/  PRMT R78, RZ, 0x7610, R78 ;  /* 0x00007610ff4e7816 */ /* 0x000fe4000000004e */
[----:B------:R-:W-:Y:S02]  /*2c80*/  ISETP.GE.U32.AND P5, PT, R12, 0x7fffff30, PT ;  /* 0x7fffff300c00780c */ /* 0x000fe40003fa6070 */
[----:B------:R-:W-:-:S05]  /*2c90*/  @!P4 LOP3.LUT R9, R9, R8, RZ, 0x3c, !PT ;  /* 0x000000080909c212 */ /* 0x000fca00078e3cff */
[----:B------:R0:W4:Y:S01]  /*2ca0*/  @!P4 LDG.E.U8 R78, desc[UR18][R8.64] ;  /* 0x00000012084ec981 */ /* 0x000122000c1e1100 */
[----:B------:R-:W-:-:S03]  /*2cb0*/  PRMT R79, RZ, 0x7610, R79 ;  /* 0x00007610ff4f7816 */ /* 0x000fc6000000004f */
[----:B---3--:R3:W-:Y:S04]  /*2cc0*/  STL [R1+0x1cc], R87 ;  /* 0x0001cc5701007387 */ /* 0x0087e80000100800 */
[----:B---3--:R-:W3:Y:S04]  /*2cd0*/  LDL.LU R87, [R1+0x9cc] ;  /* 0x0009cc0001577983 */ /* 0x008ee80000300800 */
[----:B------:R0:W-:Y:S04]  /*2ce0*/  STL [R1+0x47c], R85 ;  /* 0x00047c5501007387 */ /* 0x0001e80000100800 */
[----:B0-----:R-:W3:Y:S04]  /*2cf0*/  LDL.LU R85, [R1+0x9c8] ;  /* 0x0009c80001557983 */ /* 0x001ee80000300800 */
[----:B------:R-:W3:Y:S04]  /*2d00*/  LDL.LU R83, [R1+0x9c4] ;  /* 0x0009c40001537983 */ /* 0x000ee80000300800 */
[----:B--2---:R0:W-:Y:S04]  /*2d10*/  STL [R1+0x1c8], R81 ;  /* 0x0001c85101007387 */ /* 0x0041e80000100800 */
[----:B0-----:R-:W2:Y:S04]  /*2d20*/  LDL.LU R81, [R1+0x9c0] ;  /* 0x0009c00001517983 */ /* 0x001ea80000300800 */
[----:B------:R0:W-:Y:S02]  /*2d30*/  STL [R1+0x4c0], R10 ;  /* 0x0004c00a01007387 */ /* 0x0001e40000100800 */
[----:B0-----:R-:W-:-:S05]  /*2d40*/  IMAD.SHL.U32 R10, R4, 0x40, RZ ;  /* 0x00000040040a7824 */ /* 0x001fca00078e00ff */
[----:B------:R-:W-:-:S04]  /*2d50*/  IADD3 R12, P6, PT, R10, R0, RZ ;  /* 0x000000000a0c7210 */ /* 0x000fc80007fde0ff */
[----:B------:R-:W-:Y:S01]  /*2d60*/  LEA.HI.X.SX32 R8, R10, R2, 0x1, P6 ;  /* 0x000000020a087211 */ /* 0x000fe200030f0eff */
[----:B------:R-:W-:Y:S01]  /*2d70*/  IMAD.MOV.U32 R9, RZ, RZ, R12 ;  /* 0x000000ffff097224 */ /* 0x000fe200078e000c */
[----:B------:R-:W-:Y:S04]  /*2d80*/  STL [R1+0x4bc], R11 ;  /* 0x0004bc0b01007387 */ /* 0x000fe80000100800 */
[-C--:B------:R-:W-:Y:S01]  /*2d90*/  @!P0 LOP3.LUT R9, R9, R8.reuse, RZ, 0x3c, !PT ;  /* 0x0000000809098212 */ /* 0x080fe200078e3cff */
[----:B------:R-:W-:Y:S04]  /*2da0*/  STL [R1+0x4f8], R12 ;  /* 0x0004f80c01007387 */ /* 0x000fe80000100800 */
[----:B------:R0:W-:Y:S02]  /*2db0*/  STL [R1+0x4f4], R8 ;  /* 0x0004f40801007387 */ /* 0x0001e40000100800 */
[----:B0-----:R-:W-:-:S04]  /*2dc0*/  @!P0 LOP3.LUT R8, R9, R8, RZ, 0x3c, !PT ;  /* 0x0000000809088212 */ /* 0x001fc800078e3cff */
[----:B------:R-:W-:-:S05]  /*2dd0*/  @!P0 LOP3.LUT R9, R9, R8, RZ, 0x3c, !PT ;  /* 0x0000000809098212 */ /* 0x000fca00078e3cff */
[----:B------:R0:W2:Y:S01]  /*2de0*/  @!P0 LDG.E.U8 R79, desc[UR18][R8.64] ;  /* 0x00000012084f8981 */ /* 0x0000a2000c1e1100 */
[----:B------:R-:W-:-:S05]  /*2df0*/  VIADD R11, R14, 0xffffff9f ;  /* 0xffffff9f0e0b7836 */ /* 0x000fca0000000000 */
[----:B------:R-:W-:Y:S01]  /*2e00*/  ISETP.GE.U32.AND P4, PT, R11, 0x7fffff20, PT ;  /* 0x7fffff200b00780c */ /* 0x000fe20003f86070 */
[C---:B------:R-:W-:Y:S01]  /*2e10*/  IMAD R11, R4.reuse, 0x48, RZ ;  /* 0x00000048040b7824 */ /* 0x040fe200078e02ff */
[----:B----4-:R4:W-:Y:S01]  /*2e20*/  STL [R1+0x274], R78 ;  /* 0x0002744e01007387 */ /* 0x0109e20000100800 */
[----:B------:R-:W-:-:S03]  /*2e30*/  IMAD R10, R4, 0x50, RZ ;  /* 0x00000050040a7824 */ /* 0x000fc600078e02ff */
[----:B----4-:R-:W-:-:S04]  /*2e40*/  IADD3 R78, P6, PT, R11, R0, RZ ;  /* 0x000000000b4e7210 */ /* 0x010fc80007fde0ff */
[----:B0-----:R-:W-:Y:S01]  /*2e50*/  LEA.HI.X.SX32 R8, R11, R2, 0x1, P6 ;  /* 0x000000020b087211 */ /* 0x001fe200030f0eff */
[----:B------:R-:W-:Y:S01]  /*2e60*/  IMAD.MOV.U32 R9, RZ, RZ, R78 ;  /* 0x000000ffff097224 */ /* 0x000fe200078e004e */
[----:B------:R0:W-:Y:S04]  /*2e70*/  STL [R1+0x530], R78 ;  /* 0x0005304e01007387 */ /* 0x0001e80000100800 */
[----:B------:R-:W-:Y:S01]  /*2e80*/  @!P2 LOP3.LUT R9, R9, R8, RZ, 0x3c, !PT ;  /* 0x000000080909a212 */ /* 0x000fe200078e3cff */
[----:B------:R4:W-:Y:S01]  /*2e90*/  STL [R1+0x52c], R8 ;  /* 0x00052c0801007387 */ /* 0x0009e20000100800 */
[----:B0-----:R-:W-:Y:S02]  /*2ea0*/  IADD3 R78, P6, PT, R10, R0, RZ ;  /* 0x000000000a4e7210 */ /* 0x001fe40007fde0ff */
[----:B------:R-:W-:-:S02]  /*2eb0*/  PRMT R80, RZ, 0x7610, R80 ;  /* 0x00007610ff507816 */ /* 0x000fc40000000050 */
[C---:B----4-:R-:W-:Y:S01]  /*2ec0*/  @!P2 LOP3.LUT R8, R9.reuse, R8, RZ, 0x3c, !PT ;  /* 0x000000080908a212 */ /* 0x050fe200078e3cff */
[----:B------:R-:W-:Y:S03]  /*2ed0*/  STL [R1+0x568], R78 ;  /* 0x0005684e01007387 */ /* 0x000fe60000100800 */
[----:B------:R-:W-:Y:S02]  /*2ee0*/  @!P2 LOP3.LUT R9, R9, R8, RZ, 0x3c, !PT ;  /* 0x000000080909a212 */ /* 0x000fe400078e3cff */
[----:B------:R-:W-:-:S03]  /*2ef0*/  PRMT R77, RZ, 0x7610, R77 ;  /* 0x00007610ff4d7816 */ /* 0x000fc6000000004d */
[----:B------:R0:W4:Y:S02]  /*2f00*/  @!P2 LDG.E.U8 R80, desc[UR18][R8.64] ;  /* 0x000000120850a981 */ /* 0x000124000c1e1100 */
[----:B0-----:R-:W-:Y:S02]  /*2f10*/  @!P5 IMAD.MOV.U32 R8, RZ, RZ, R78 ;  /* 0x000000ffff08d224 */ /* 0x001fe400078e004e */
[----:B--2---:R0:W-:Y:S02]  /*2f20*/  STL [R1+0x60], R79 ;  /* 0x0000604f01007387 */ /* 0x0041e40000100800 */
[----:B0-----:R-:W-:-:S05]  /*2f30*/  LEA.HI.X.SX32 R79, R10, R2, 0x1, P6 ;  /* 0x000000020a4f7211 */ /* 0x001fca00030f0eff */
        /* <DEDUP_REMOVED lines=10> */
[-C--:B------:R-:W-:Y:S01]  /*2fe0*/  @!P1 LOP3.LUT R9, R9, R8.reuse, RZ, 0x3c, !PT ;  /* 0x0000000809099212 */ /* 0x080fe200078e3cff */
[----:B----4-:R0:W-:Y:S01]  /*2ff0*/  STL [R1+0x58], R80 ;  /* 0x0000585001007387 */ /* 0x0101e20000100800 */
[----:B------:R-:W-:Y:S01]  /*3000*/  ISETP.GE.U32.AND P0, PT, R12, 0x7fffff18, PT ;  /* 0x7fffff180c00780c */ /* 0x000fe20003f06070 */
[----:B------:R-:W-:Y:S01]  /*3010*/  VIADD R12, R14, 0xffffff8f ;  /* 0xffffff8f0e0c7836 */ /* 0x000fe20000000000 */
[----:B------:R-:W-:Y:S01]  /*3020*/  @!P1 LOP3.LUT R8, R9, R8, RZ, 0x3c, !PT ;  /* 0x0000000809089212 */ /* 0x000fe200078e3cff */
[----:B0-----:R-:W4:Y:S04]  /*3030*/  LDL.LU R80, [R1+0x9bc] ;  /* 0x0009bc0001507983 */ /* 0x001f280000300800 */
[----:B------:R0:W-:Y:S01]  /*3040*/  STL [R1+0x564], R79 ;  /* 0x0005644f01007387 */ /* 0x0001e20000100800 */
[----:B------:R-:W-:-:S03]  /*3050*/  PRMT R68, RZ, 0x7610, R68 ;  /* 0x00007610ff447816 */ /* 0x000fc60000000044 */
[----:B0-----:R-:W3:Y:S04]  /*3060*/  LDL.LU R79, [R1+0x9b8] ;  /* 0x0009b800014f7983 */ /* 0x001ee80000300800 */
[----:B------:R-:W3:Y:S01]  /*3070*/  LDL.LU R78, [R1+0x9b4] ;  /* 0x0009b400014e7983 */ /* 0x000ee20000300800 */
[----:B------:R-:W-:Y:S02]  /*3080*/  ISETP.GE.U32.AND P2, PT, R12, 0x7fffff10, PT ;  /* 0x7fffff100c00780c */ /* 0x000fe40003f46070 */
[----:B------:R-:W-:-:S05]  /*3090*/  @!P1 LOP3.LUT R9, R9, R8, RZ, 0x3c, !PT ;  /* 0x0000000809099212 */ /* 0x000fca00078e3cff */
[----:B------:R0:W3:Y:S01]  /*30a0*/  @!P1 LDG.E.U8 R68, desc[UR18][R8.64] ;  /* 0x0000001208449981 */ /* 0x0000e2000c1e1100 */
[----:B------:R-:W-:-:S03]  /*30b0*/  PRMT R75, RZ, 0x7610, R75 ;  /* 0x00007610ff4b7816 */ /* 0x000fc6000000004b */
[----:B--2---:R2:W-:Y:S04]  /*30c0*/  STL [R1+0x278], R77 ;  /* 0x0002784d01007387 */ /* 0x0045e80000100800 */
[----:B--2---:R-:W2:Y:S04]  /*30d0*/  LDL.LU R77, [R1+0x9b0] ;  /* 0x0009b000014d7983 */ /* 0x004ea80000300800 */
[----:B------:R0:W-:Y:S02]  /*30e0*/  STL [R1+0x5a0], R10 ;  /* 0x0005a00a01007387 */ /* 0x0001e40000100800 */
[----:B0-----:R-:W-:-:S05]  /*30f0*/  IMAD R10, R4, 0x60, RZ ;  /* 0x00000060040a7824 */ /* 0x001fca00078e02ff */
        /* <DEDUP_REMOVED lines=12> */
[----:B------:R-:W-:Y:S01]  /*31c0*/  IMAD R11, R4, 0x68, RZ ;  /* 0x00000068040b7824 */ /* 0x000fe200078e02ff */
[----:B---3--:R3:W-:Y:S04]  /*31d0*/  STL [R1+0xf0], R68 ;  /* 0x0000f04401007387 */ /* 0x0087e80000100800 */
[----:B---3--:R-:W-:-:S04]  /*31e0*/  IADD3 R68, P6, PT, R11, R0, RZ ;  /* 0x000000000b447210 */ /* 0x008fc80007fde0ff */
[----:B0-----:R-:W-:Y:S01]  /*31f0*/  LEA.HI.X.SX32 R8, R11, R2, 0x1, P6 ;  /* 0x000000020b087211 */ /* 0x001fe200030f0eff */
[----:B------:R-:W-:Y:S01]  /*3200*/  IMAD.MOV.U32 R9, RZ, RZ, R68 ;  /* 0x000000ffff097224 */ /* 0x000fe200078e0044 */
[----:B------:R-:W-:Y:S01]  /*3210*/  STL [R1+0x608], R68 ;  /* 0x0006084401007387 */ /* 0x000fe20000100800 */
[----:B------:R-:W-:-:S03]  /*3220*/  IMAD R10, R4, 0x70, RZ ;  /* 0x00000070040a7824 */ /* 0x000fc600078e02ff */
[----:B------:R-:W-:Y:S02]  /*3230*/  @!P0 LOP3.LUT R9, R9, R8, RZ, 0x3c, !PT ;  /* 0x0000000809098212 */ /* 0x000fe400078e3cff */
[----:B------:R-:W-:Y:S02]  /*3240*/  PRMT R76, RZ, 0x7610, R76 ;  /* 0x00007610ff4c7816 */ /* 0x000fe4000000004c */
[----:B------:R-:W-:Y:S01]  /*3250*/  PRMT R7, RZ, 0x7610, R7 ;  /* 0x00007610ff077816 */ /* 0x000fe20000000007 */
[----:B--2---:R0:W-:Y:S04]  /*3260*/  STL [R1+0xec], R75 ;  /* 0x0000ec4b01007387 */ /* 0x0041e80000100800 */
[----:B------:R2:W-:Y:S01]  /*3270*/  STL [R1+0x604], R8 ;  /* 0x0006040801007387 */ /* 0x0005e20000100800 */
[----:B0-----:R-:W-:-:S02]  /*3280*/  IADD3 R75, P6, PT, R10, R0, RZ ;  /* 0x000000000a4b7210 */ /* 0x001fc40007fde0ff */
[C---:B--2---:R-:W-:Y:S02]  /*3290*/  @!P0 LOP3.LUT R8, R9.reuse, R8, RZ, 0x3c, !PT ;  /* 0x0000000809088212 */ /* 0x044fe400078e3cff */
[----:B------:R-:W-:Y:S02]  /*32a0*/  LEA.HI.X.SX32 R68, R10, R2, 0x1, P6 ;  /* 0x000000020a447211 */ /* 0x000fe400030f0eff */
[----:B------:R-:W-:-:S05]  /*32b0*/  @!P0 LOP3.LUT R9, R9, R8, RZ, 0x3c, !PT ;  /* 0x0000000809098212 */ /* 0x000fca00078e3cff */
[----:B------:R0:W2:Y:S02]  /*32c0*/  @!P0 LDG.E.U8 R76, desc[UR18][R8.64] ;  /* 0x00000012084c8981 */ /* 0x0000a4000c1e1100 */
[----:B0-----:R-:W-:Y:S02]  /*32d0*/  @!P2 IMAD.MOV.U32 R8, RZ, RZ, R75 ;  /* 0x000000ffff08a224 */ /* 0x001fe400078e004b */
[----:B------:R-:W-:-:S05]  /*32e0*/  @!P2 IMAD.MOV.U32 R9, RZ, RZ, R68 ;  /* 0x000000ffff09a224 */ /* 0x000fca00078e0044 */
[----:B------:R0:W3:Y:S01]  /*32f0*/  @!P2 LDG.E.U8 R7, desc[UR18][R8.64] ;  /* 0x000000120807a981 */ /* 0x0000e2000c1e1100 */
[----:B------:R-:W-:-:S05]  /*3300*/  IMAD R11, R4, 0x78, RZ ;  /* 0x00000078040b7824 */ /* 0x000fca00078e02ff */
[----:B------:R-:W-:Y:S01]  /*3310*/  IADD3 R10, P6, PT, R11, R0, RZ ;  /* 0x000000000b0a7210 */ /* 0x000fe20007fde0ff */
[----:B0-----:R-:W-:-:S03]  /*3320*/  VIADD R8, R14, 0xffffffde ;  /* 0xffffffde0e087836 */ /* 0x001fc60000000000 */
[----:B------:R-:W-:Y:S01]  /*3330*/  LEA.HI.X.SX32 R11, R11, R2, 0x1, P6 ;  /* 0x000000020b0b7211 */ /* 0x000fe200030f0eff */
[----:B------:R-:W-:Y:S01]  /*3340*/  STL [R1+0x638], R75 ;  /* 0x0006384b01007387 */ /* 0x000fe20000100800 */
[----:B------:R-:W-:Y:S01]  /*3350*/  IMAD.MOV.U32 R9, RZ, RZ, R10 ;  /* 0x000000ffff097224 */ /* 0x000fe200078e000a */
[----:B------:R-:W-:Y:S02]  /*3360*/  ISETP.GE.U32.AND P2, PT, R8, 0x7fffff5f, PT ;  /* 0x7fffff5f0800780c */ /* 0x000fe40003f46070 */
        /* <DEDUP_REMOVED lines=11> */
[----:B--2---:R2:W-:Y:S04]  /*3420*/  STL [R1+0x270], R76 ;  /* 0x0002704c01007387 */ /* 0x0045e80000100800 */
[----:B--2---:R-:W2:Y:S04]  /*3430*/  LDL.LU R76, [R1+0x9ac] ;  /* 0x0009ac00014c7983 */ /* 0x004ea80000300800 */
[----:B------:R0:W-:Y:S04]  /*3440*/  STL [R1+0x634], R68 ;  /* 0x0006344401007387 */ /* 0x0001e80000100800 */
[----:B0-----:R-:W2:Y:S04]  /*3450*/  LDL.LU R68, [R1+0x9a8] ;  /* 0x0009a80001447983 */ /* 0x001ea80000300800 */
[----:B------:R-:W2:Y:S04]  /*3460*/  LDL.LU R75, [R1+0x9a4] ;  /* 0x0009a400014b7983 */ /* 0x000ea80000300800 */
[----:B---3--:R0:W-:Y:S04]  /*3470*/  STL [R1+0x26c], R7 ;  /* 0x00026c0701007387 */ /* 0x0081e80000100800 */
[----:B0-----:R-:W3:Y:S04]  /*3480*/  LDL.LU R7, [R1+0x9a0] ;  /* 0x0009a00001077983 */ /* 0x001ee80000300800 */
        /* <DEDUP_REMOVED lines=51> */
[----:B0-----:R-:W4:Y:S04]  /*37c0*/  LDL.LU R71, [R1+0x998] ;  /* 0x0009980001477983 */ /* 0x001f280000300800 */
        /* <DEDUP_REMOVED lines=22> */
[----:B---3--:R3:W-:Y:S01]  /*3930*/  STL [R1+0x158], R65 ;  /* 0x0001584101007387 */ /* 0x0087e20000100800 */
[----:B------:R-:W-:-:S03]  /*3940*/  IMAD R10, R4, 0x39, RZ ;  /* 0x00000039040a7824 */ /* 0x000fc600078e02ff */
[----:B---3--:R-:W-:-:S04]  /*3950*/  IADD3 R65, P6, PT, R11, R0, RZ ;  /* 0x000000000b417210 */ /* 0x008fc80007fde0ff */
[----:B0-----:R-:W-:Y:S01]  /*3960*/  LEA.HI.X.SX32 R8, R11, R2, 0x1, P6 ;  /* 0x000000020b087211 */ /* 0x001fe200030f0eff */
[----:B------:R-:W-:Y:S01]  /*3970*/  IMAD.MOV.U32 R9, RZ, RZ, R65 ;  /* 0x000000ffff097224 */ /* 0x000fe200078e0041 */
[----:B------:R0:W-:Y:S04]  /*3980*/  STL [R1+0x490], R65 ;  /* 0x0004904101007387 */ /* 0x0001e80000100800 */
[----:B------:R-:W-:Y:S01]  /*3990*/  @!P1 LOP3.LUT R9, R9, R8, RZ, 0x3c, !PT ;  /* 0x0000000809099212 */ /* 0x000fe200078e3cff */
[----:B------:R3:W-:Y:S01]  /*39a0*/  STL [R1+0x48c], R8 ;  /* 0x00048c0801007387 */ /* 0x0007e20000100800 */
[----:B0-----:R-:W-:Y:S02]  /*39b0*/  IADD3 R65, P6, PT, R10, R0, RZ ;  /* 0x000000000a417210 */ /* 0x001fe40007fde0ff */
[----:B------:R-:W-:-:S02]  /*39c0*/  PRMT R67, RZ, 0x7610, R67 ;  /* 0x00007610ff437816 */ /* 0x000fc40000000043 */
[C---:B---3--:R-:W-:Y:S01]  /*39d0*/  @!P1 LOP3.LUT R8, R9.reuse, R8, RZ, 0x3c, !PT ;  /* 0x0000000809089212 */ /* 0x048fe200078e3cff */
[----:B------:R-:W-:Y:S03]  /*39e0*/  STL [R1+0x4c8], R65 ;  /* 0x0004c84101007387 */ /* 0x000fe60000100800 */
[----:B------:R-:W-:Y:S02]  /*39f0*/  @!P1 LOP3.LUT R9, R9, R8, RZ, 0x3c, !PT ;  /* 0x0000000809099212 */ /* 0x000fe400078e3cff */
[----:B------:R-:W-:-:S03]  /*3a00*/  PRMT R64, RZ, 0x7610, R64 ;  /* 0x00007610ff407816 */ /* 0x000fc60000000040 */
[----:B------:R0:W3:Y:S01]  /*3a10*/  @!P1 LDG.E.U8 R67, desc[UR18][R8.64] ;  /* 0x0000001208439981 */ /* 0x0000e2000c1e1100 */
[----:B------:R-:W-:Y:S02]  /*3a20*/  IMAD R11, R4, 0x41, RZ ;  /* 0x00000041040b7824 */ /* 0x000fe400078e02ff */
[----:B0-----:R-:W-:Y:S01]  /*3a30*/  @!P4 IMAD.MOV.U32 R8, RZ, RZ, R65 ;  /* 0x000000ffff08c224 */ /* 0x001fe200078e0041 */
[----:B------:R-:W-:Y:S01]  /*3a40*/  PRMT R63, RZ, 0x7610, R63 ;  /* 0x00007610ff3f7816 */ /* 0x000fe2000000003f */
[----:B--2---:R0:W-:Y:S02]  /*3a50*/  STL [R1+0x264], R66 ;  /* 0x0002644201007387 */ /* 0x0041e40000100800 */
[----:B0-----:R-:W-:-:S05]  /*3a60*/  LEA.HI.X.SX32 R66, R10, R2, 0x1, P6 ;  /* 0x000000020a427211 */ /* 0x001fca00030f0eff */
[----:B------:R-:W-:-:S05]  /*3a70*/  @!P4 IMAD.MOV.U32 R9, RZ, RZ, R66 ;  /* 0x000000ffff09c224 */ /* 0x000fca00078e0042 */
[----:B------:R0:W2:Y:S01]  /*3a80*/  @!P4 LDG.E.U8 R64, desc[UR18][R8.64] ;  /* 0x000000120840c981 */ /* 0x0000a2000c1e1100 */
[----:B------:R-:W-:-:S04]  /*3a90*/  IADD3 R10, P6, PT, R11, R0, RZ ;  /* 0x000000000b0a7210 */ /* 0x000fc80007fde0ff */
[----:B------:R-:W-:Y:S01]  /*3aa0*/  LEA.HI.X.SX32 R11, R11, R2, 0x1, P6 ;  /* 0x000000020b0b7211 */ /* 0x000fe200030f0eff */
[----:B0-----:R-:W-:Y:S02]  /*3ab0*/  VIADD R8, R14, 0xffffff9e ;  /* 0xffffff9e0e087836 */ /* 0x001fe40000000000 */
[----:B------:R-:W-:-:S03]  /*3ac0*/  IMAD.MOV.U32 R9, RZ, RZ, R10 ;  /* 0x000000ffff097224 */ /* 0x000fc600078e000a */
[----:B------:R-:W-:Y:S01]  /*3ad0*/  ISETP.GE.U32.AND P4, PT, R8, 0x7fffff1f, PT ;  /* 0x7fffff1f0800780c */ /* 0x000fe20003f86070 */
[----:B------:R-:W-:-:S05]  /*3ae0*/  IMAD.MOV.U32 R8, RZ, RZ, R11 ;  /* 0x000000ffff087224 */ /* 0x000fca00078e000b */
[----:B------:R-:W-:-:S04]  /*3af0*/  @!P0 LOP3.LUT R9, R9, R8, RZ, 0x3c, !PT ;  /* 0x0000000809098212 */ /* 0x000fc800078e3cff */
[----:B------:R-:W-:-:S04]  /*3b00*/  @!P0 LOP3.LUT R8, R9, R8, RZ, 0x3c, !PT ;  /* 0x0000000809088212 */ /* 0x000fc800078e3cff */
[----:B------:R-:W-:-:S05]  /*3b10*/  @!P0 LOP3.LUT R9, R9, R8, RZ, 0x3c, !PT ;  /* 0x0000000809098212 */ /* 0x000fca00078e3cff */
[----:B------:R0:W4:Y:S01]  /*3b20*/  @!P0 LDG.E.U8 R63, desc[UR18][R8.64] ;  /* 0x00000012083f8981 */ /* 0x000122000c1e1100 */
[----:B------:R-:W-:-:S03]  /*3b30*/  VIADD R12, R14, 0xffffffae ;  /* 0xffffffae0e0c7836 */ /* 0x000fc60000000000 */
[----:B---3--:R3:W-:Y:S02]  /*3b40*/  STL [R1+0x164], R67 ;  /* 0x0001644301007387 */ /* 0x0087e40000100800 */
[----:B------:R-:W-:Y:S01]  /*3b50*/  ISETP.GE.U32.AND P5, PT, R12, 0x7fffff2f, PT ;  /* 0x7fffff2f0c00780c */ /* 0x000fe20003fa6070 */
[----:B------:R-:W-:Y:S01]  /*3b60*/  VIADD R12, R14, 0xffffffa6 ;  /* 0xffffffa60e0c7836 */ /* 0x000fe20000000000 */
[----:B---3--:R-:W3:Y:S04]  /*3b70*/  LDL.LU R67, [R1+0x98c] ;  /* 0x00098c0001437983 */ /* 0x008ee80000300800 */
[----:B------:R0:W-:Y:S01]  /*3b80*/  STL [R1+0x4c4], R66 ;  /* 0x0004c44201007387 */ /* 0x0001e20000100800 */
[----:B------:R-:W-:-:S03]  /*3b90*/  ISETP.GE.U32.AND P1, PT, R12, 0x7fffff27, PT ;  /* 0x7fffff270c00780c */ /* 0x000fc60003f26070 */
[----:B0-----:R-:W3:Y:S04]  /*3ba0*/  LDL.LU R66, [R1+0x988] ;  /* 0x0009880001427983 */ /* 0x001ee80000300800 */
[----:B------:R-:W3:Y:S01]  /*3bb0*/  LDL.LU R65, [R1+0x984] ;  /* 0x0009840001417983 */ /* 0x000ee20000300800 */
[----:B------:R-:W-:-:S03]  /*3bc0*/  PRMT R62, RZ, 0x7610, R62 ;  /* 0x00007610ff3e7816 */ /* 0x000fc6000000003e */
[----:B--2---:R0:W-:Y:S04]  /*3bd0*/  STL [R1+0x160], R64 ;  /* 0x0001604001007387 */ /* 0x0041e80000100800 */
[----:B0-----:R-:W2:Y:S04]  /*3be0*/  LDL.LU R64, [R1+0x980] ;  /* 0x0009800001407983 */ /* 0x001ea80000300800 */
[----:B------:R0:W-:Y:S02]  /*3bf0*/  STL [R1+0x500], R10 ;  /* 0x0005000a01007387 */ /* 0x0001e40000100800 */
[----:B0-----:R-:W-:-:S05]  /*3c00*/  IMAD R10, R4, 0x49, RZ ;  /* 0x00000049040a7824 */ /* 0x001fca00078e02ff */
[----:B------:R-:W-:-:S04]  /*3c10*/  IADD3 R12, P6, PT, R10, R0, RZ ;  /* 0x000000000a0c7210 */ /* 0x000fc80007fde0ff */
[----:B------:R-:W-:Y:S01]  /*3c20*/  LEA.HI.X.SX32 R8, R10, R2, 0x1, P6 ;  /* 0x000000020a087211 */ /* 0x000fe200030f0eff */
[----:B------:R-:W-:Y:S01]  /*3c30*/  IMAD.MOV.U32 R9, RZ, RZ, R12 ;  /* 0x000000ffff097224 */ /* 0x000fe200078e000c */
[----:B------:R0:W-:Y:S04]  /*3c40*/  STL [R1+0x4fc], R11 ;  /* 0x0004fc0b01007387 */ /* 0x0001e80000100800 */
[-C--:B------:R-:W-:Y:S01]  /*3c50*/  @!P2 LOP3.LUT R9, R9, R8.reuse, RZ, 0x3c, !PT ;  /* 0x000000080909a212 */ /* 0x080fe200078e3cff */
[----:B------:R-:W-:Y:S04]  /*3c60*/  STL [R1+0x538], R12 ;  /* 0x0005380c01007387 */ /* 0x000fe80000100800 */
[----:B------:R1:W-:Y:S01]  /*3c70*/  STL [R1+0x534], R8 ;  /* 0x0005340801007387 */ /* 0x0003e20000100800 */
[----:B0-----:R-:W-:Y:S01]  /*3c80*/  VIADD R11, R14, 0xffffff96 ;  /* 0xffffff960e0b7836 */ /* 0x001fe20000000000 */
[----:B-1----:R-:W-:-:S04]  /*3c90*/  @!P2 LOP3.LUT R8, R9, R8, RZ, 0x3c, !PT ;  /* 0x000000080908a212 */ /* 0x002fc800078e3cff */
[----:B------:R-:W-:Y:S02]  /*3ca0*/  ISETP.GE.U32.AND P0, PT, R11, 0x7fffff17, PT ;  /* 0x7fffff170b00780c */ /* 0x000fe40003f06070 */
[----:B------:R-:W-:Y:S01]  /*3cb0*/  @!P2 LOP3.LUT R9, R9, R8, RZ, 0x3c, !PT ;  /* 0x000000080909a212 */ /* 0x000fe200078e3cff */
[----:B------:R-:W-:Y:S01]  /*3cc0*/  IMAD R11, R4, 0x51, RZ ;  /* 0x00000051040b7824 */ /* 0x000fe200078e02ff */
[----:B----4-:R0:W-:Y:S04]  /*3cd0*/  STL [R1+0x260], R63 ;  /* 0x0002603f01007387 */ /* 0x0101e80000100800 */
[----:B------:R1:W4:Y:S01]  /*3ce0*/  @!P2 LDG.E.U8 R62, desc[UR18][R8.64] ;  /* 0x00000012083ea981 */ /* 0x000322000c1e1100 */
[----:B0-----:R-:W-:-:S04]  /*3cf0*/  IADD3 R63, P6, PT, R11, R0, RZ ;  /* 0x000000000b3f7210 */ /* 0x001fc80007fde0ff */
[----:B-1----:R-:W-:Y:S01]  /*3d00*/  LEA.HI.X.SX32 R9, R11, R2, 0x1, P6 ;  /* 0x000000020b097211 */ /* 0x002fe200030f0eff */
[----:B------:R-:W-:-:S05]  /*3d10*/  @!P5 IMAD.MOV.U32 R8, RZ, RZ, R63 ;  /* 0x000000ffff08d224 */ /* 0x000fca00078e003f */
[----:B------:R0:W2:Y:S01]  /*3d20*/  @!P5 LDG.E.U8 R86, desc[UR18][R8.64] ;  /* 0x000000120856d981 */ /* 0x0000a2000c1e1100 */
[----:B------:R-:W-:-:S03]  /*3d30*/  IMAD R10, R4, 0x59, RZ ;  /* 0x00000059040a7824 */ /* 0x000fc600078e02ff */
[----:B------:R-:W-:Y:S01]  /*3d40*/  STL [R1+0x570], R63 ;  /* 0x0005703f01007387 */ /* 0x000fe20000100800 */
[----:B------:R-:W-:-:S03]  /*3d50*/  IMAD R11, R4, 0x61, RZ ;  /* 0x00000061040b7824 */ /* 0x000fc600078e02ff */
[----:B----4-:R1:W-:Y:S02]  /*3d60*/  STL [R1+0x16c], R62 ;  /* 0x00016c3e01007387 */ /* 0x0103e40000100800 */
[C---:B-1----:R-:W-:Y:S02]  /*3d70*/  IADD3 R62, P6, PT, R10.reuse, R0, RZ ;  /* 0x000000000a3e7210 */ /* 0x042fe40007fde0ff */
[----:B------:R1:W-:Y:S02]  /*3d80*/  STL [R1+0x56c], R9 ;  /* 0x00056c0901007387 */ /* 0x0003e40000100800 */
[----:B------:R-:W-:Y:S02]  /*3d90*/  LEA.HI.X.SX32 R10, R10, R2, 0x1, P6 ;  /* 0x000000020a0a7211 */ /* 0x000fe400030f0eff */
[----:B------:R-:W-:Y:S01]  /*3da0*/  STL [R1+0x5a8], R62 ;  /* 0x0005a83e01007387 */ /* 0x000fe20000100800 */
[----:B0-----:R-:W-:-:S03]  /*3db0*/  @!P1 IMAD.MOV.U32 R8, RZ, RZ, R62 ;  /* 0x000000ffff089224 */ /* 0x001fc600078e003e */
[----:B------:R-:W4:Y:S01]  /*3dc0*/  LDL.LU R63, [R1+0x97c] ;  /* 0x00097c00013f7983 */ /* 0x000f220000300800 */
[----:B-1----:R-:W-:-:S03]  /*3dd0*/  @!P1 IMAD.MOV.U32 R9, RZ, RZ, R10 ;  /* 0x000000ffff099224 */ /* 0x002fc600078e000a */
[----:B------:R0:W-:Y:S04]  /*3de0*/  STL [R1+0x5a4], R10 ;  /* 0x0005a40a01007387 */ /* 0x0001e80000100800 */
[----:B--2---:R1:W-:Y:S04]  /*3df0*/  STL [R1+0x168], R86 ;  /* 0x0001685601007387 */ /* 0x0043e80000100800 */
[----:B------:R2:W3:Y:S01]  /*3e00*/  @!P1 LDG.E.U8 R84, desc[UR18][R8.64] ;  /* 0x0000001208549981 */ /* 0x0004e2000c1e1100 */
[----:B0-----:R-:W-:-:S03]  /*3e10*/  IMAD R10, R4, 0x69, RZ ;  /* 0x00000069040a7824 */ /* 0x001fc600078e02ff */
[----:B------:R-:W4:Y:S01]  /*3e20*/  LDL.LU R62, [R1+0x978] ;  /* 0x00097800013e7983 */ /* 0x000f220000300800 */
[----:B-1----:R-:W-:Y:S01]  /*3e30*/  IADD3 R86, P6, PT, R11, R0, RZ ;  /* 0x000000000b567210 */ /* 0x002fe20007fde0ff */
[----:B--2---:R-:W-:-:S03]  /*3e40*/  VIADD R8, R14, 0xfffffffe ;  /* 0xfffffffe0e087836 */ /* 0x004fc60000000000 */
[----:B------:R-:W-:Y:S02]  /*3e50*/  LEA.HI.X.SX32 R11, R11, R2, 0x1, P6 ;  /* 0x000000020b0b7211 */ /* 0x000fe400030f0eff */
[----:B------:R-:W-:Y:S01]  /*3e60*/  ISETP.GE.U32.AND P1, PT, R8, 0x7fffff7f, PT ;  /* 0x7fffff7f0800780c */ /* 0x000fe20003f26070 */
[----:B------:R-:W-:Y:S02]  /*3e70*/  @!P4 IMAD.MOV.U32 R8, RZ, RZ, R86 ;  /* 0x000000ffff08c224 */ /* 0x000fe400078e0056 */
[----:B------:R-:W-:-:S05]  /*3e80*/  @!P4 IMAD.MOV.U32 R9, RZ, RZ, R11 ;  /* 0x000000ffff09c224 */ /* 0x000fca00078e000b */
[----:B------:R0:W2:Y:S01]  /*3e90*/  @!P4 LDG.E.U8 R82, desc[UR18][R8.64] ;  /* 0x000000120852c981 */ /* 0x0000a2000c1e1100 */
[----:B------:R-:W-:-:S03]  /*3ea0*/  VIADD R12, R14, 0xffffff8e ;  /* 0xffffff8e0e0c7836 */ /* 0x000fc60000000000 */
[----:B------:R-:W-:Y:S04]  /*3eb0*/  STL [R1+0x5e0], R86 ;  /* 0x0005e05601007387 */ /* 0x000fe80000100800 */
[----:B------:R1:W-:Y:S01]  /*3ec0*/  STL [R1+0x5dc], R11 ;  /* 0x0005dc0b01007387 */ /* 0x0003e20000100800 */
[----:B------:R-:W-:Y:S02]  /*3ed0*/  ISETP.GE.U32.AND P2, PT, R12, 0x7fffff0f, PT ;  /* 0x7fffff0f0c00780c */ /* 0x000fe40003f46070 */
[----:B------:R-:W-:Y:S01]  /*3ee0*/  PRMT R59, RZ, 0x7610, R59 ;  /* 0x00007610ff3b7816 */ /* 0x000fe2000000003b */
[----:B-1----:R-:W-:Y:S01]  /*3ef0*/  IMAD R11, R4, 0x71, RZ ;  /* 0x00000071040b7824 */ /* 0x002fe200078e02ff */
[----:B------:R-:W-:Y:S01]  /*3f00*/  PRMT R61, RZ, 0x7610, R61 ;  /* 0x00007610ff3d7816 */ /* 0x000fe2000000003d */
[----:B---3--:R1:W-:Y:S02]  /*3f10*/  STL [R1+0x25c], R84 ;  /* 0x00025c5401007387 */ /* 0x0083e40000100800 */
[----:B-1----:R-:W-:-:S04]  /*3f20*/  IADD3 R84, P6, PT, R10, R0, RZ ;  /* 0x000000000a547210 */ /* 0x002fc80007fde0ff */
[----:B------:R-:W-:Y:S01]  /*3f30*/  LEA.HI.X.SX32 R86, R10, R2, 0x1, P6 ;  /* 0x000000020a567211 */ /* 0x000fe200030f0eff */
[----:B------:R-:W-:Y:S01]  /*3f40*/  STL [R1+0x610], R84 ;  /* 0x0006105401007387 */ /* 0x000fe20000100800 */
[----:B0-----:R-:W-:-:S03]  /*3f50*/  @!P0 IMAD.MOV.U32 R8, RZ, RZ, R84 ;  /* 0x000000ffff088224 */ /* 0x001fc600078e0054 */
[----:B------:R-:W-:Y:S01]  /*3f60*/  @!P0 IMAD.MOV.U32 R9, RZ, RZ, R86 ;  /* 0x000000ffff098224 */ /* 0x000fe200078e0056 */
[----:B--2---:R0:W-:Y:S04]  /*3f70*/  STL [R1+0x174], R82 ;  /* 0x0001745201007387 */ /* 0x0041e80000100800 */
[----:B------:R1:W2:Y:S01]  /*3f80*/  @!P0 LDG.E.U8 R59, desc[UR18][R8.64] ;  /* 0x00000012083b8981 */ /* 0x0002a2000c1e1100 */
[----:B0-----:R-:W-:-:S04]  /*3f90*/  IADD3 R82, P6, PT, R11, R0, RZ ;  /* 0x000000000b527210 */ /* 0x001fc80007fde0ff */
[----:B------:R-:W-:Y:S01]  /*3fa0*/  LEA.HI.X.SX32 R84, R11, R2, 0x1, P6 ;  /* 0x000000020b547211 */ /* 0x000fe200030f0eff */
[----:B-1----:R-:W-:-:S04]  /*3fb0*/  @!P2 IMAD.MOV.U32 R8, RZ, RZ, R82 ;  /* 0x000000ffff08a224 */ /* 0x002fc800078e0052 */
[----:B------:R-:W-:-:S05]  /*3fc0*/  @!P2 IMAD.MOV.U32 R9, RZ, RZ, R84 ;  /* 0x000000ffff09a224 */ /* 0x000fca00078e0054 */
[----:B------:R-:W3:Y:S01]  /*3fd0*/  @!P2 LDG.E.U8 R61, desc[UR18][R8.64] ;  /* 0x00000012083da981 */ /* 0x000ee2000c1e1100 */
[----:B------:R-:W-:Y:S02]  /*3fe0*/  VIADD R12, R14, 0xffffff86 ;  /* 0xffffff860e0c7836 */ /* 0x000fe40000000000 */
[----:B------:R-:W-:Y:S01]  /*3ff0*/  IMAD R10, R4, 0x79, RZ ;  /* 0x00000079040a7824 */ /* 0x000fe200078e02ff */
[----:B------:R-:W-:Y:S02]  /*4000*/  STL [R1+0x60c], R86 ;  /* 0x00060c5601007387 */ /* 0x000fe40000100800 */
[----:B------:R-:W-:Y:S02]  /*4010*/  ISETP.GE.U32.AND P5, PT, R12, 0x7fffff07, PT ;  /* 0x7fffff070c00780c */ /* 0x000fe40003fa6070 */
[----:B------:R-:W-:Y:S01]  /*4020*/  STL [R1+0x640], R82 ;  /* 0x0006405201007387 */ /* 0x000fe20000100800 */
[----:B------:R-:W-:-:S03]  /*4030*/  PRMT R58, RZ, 0x7610, R58 ;  /* 0x00007610ff3a7816 */ /* 0x000fc6000000003a */
[----:B--2---:R0:W-:Y:S04]  /*4040*/  STL [R1+0x170], R59 ;  /* 0x0001703b01007387 */ /* 0x0041e80000100800 */
[----:B------:R-:W-:Y:S01]  /*4050*/  STL [R1+0x63c], R84 ;  /* 0x00063c5401007387 */ /* 0x000fe20000100800 */
[----:B0-----:R-:W-:-:S05]  /*4060*/  IADD3 R59, P6, PT, R10, R0, RZ ;  /* 0x000000000a3b7210 */ /* 0x001fca0007fde0ff */
[----:B------:R-:W-:Y:S04]  /*4070*/  STL [R1+0x670], R59 ;  /* 0x0006703b01007387 */ /* 0x000fe80000100800 */
[----:B---3--:R0:W-:Y:S01]  /*4080*/  STL [R1+0x258], R61 ;  /* 0x0002583d01007387 */ /* 0x0081e20000100800 */
[----:B------:R-:W-:Y:S01]  /*4090*/  @!P5 IMAD.MOV.U32 R8, RZ, RZ, R59 ;  /* 0x000000ffff08d224 */ /* 0x000fe200078e003b */
[----:B0-----:R-:W-:-:S05]  /*40a0*/  LEA.HI.X.SX32 R61, R10, R2, 0x1, P6 ;  /* 0x000000020a3d7211 */ /* 0x001fca00030f0eff */
[----:B------:R-:W-:-:S05]  /*40b0*/  @!P5 IMAD.MOV.U32 R9, RZ, RZ, R61 ;  /* 0x000000ffff09d224 */ /* 0x000fca00078e003d */
[----:B------:R0:W2:Y:S01]  /*40c0*/  @!P5 LDG.E.U8 R58, desc[UR18][R8.64] ;  /* 0x00000012083ad981 */ /* 0x0000a2000c1e1100 */
[----:B------:R-:W-:Y:S01]  /*40d0*/  VIADD R12, R14, 0xfffffffd ;  /* 0xfffffffd0e0c7836 */ /* 0x000fe20000000000 */
[----:B------:R-:W-:Y:S01]  /*40e0*/  IADD3 R84, P6, PT, R0, R4, RZ ;  /* 0x0000000400547210 */ /* 0x000fe20007fde0ff */
[----:B------:R-:W-:Y:S02]  /*40f0*/  IMAD.SHL.U32 R86, R4, 0x2, RZ ;  /* 0x0000000204567824 */ /* 0x000fe400078e00ff */
[----:B------:R-:W-:Y:S01]  /*4100*/  VIADD R10, R14, 0xffffffe5 ;  /* 0xffffffe50e0a7836 */ /* 0x000fe20000000000 */
[----:B------:R-:W-:Y:S01]  /*4110*/  ISETP.GE.U32.AND P4, PT, R12, 0x7fffff7e, PT ;  /* 0x7fffff7e0c00780c */ /* 0x000fe20003f86070 */
[----:B------:R-:W-:Y:S01]  /*4120*/  VIADD R12, R14, 0xfffffff5 ;  /* 0xfffffff50e0c7836 */ /* 0x000fe20000000000 */
[----:B------:R1:W-:Y:S01]  /*4130*/  STL [R1+0x66c], R61 ;  /* 0x00066c3d01007387 */ /* 0x0003e20000100800 */
[----:B------:R-:W-:Y:S02]  /*4140*/  LEA.HI.X.SX32 R82, R4, R2, 0x1, P6 ;  /* 0x0000000204527211 */ /* 0x000fe400030f0eff */
[----:B------:R-:W-:Y:S01]  /*4150*/  ISETP.GE.U32.AND P5, PT, R10, 0x7fffff66, PT ;  /* 0x7fffff660a00780c */ /* 0x000fe20003fa6070 */
[----:B------:R-:W-:Y:S01]  /*4160*/  IMAD R10, R4, 0xa, RZ ;  /* 0x0000000a040a7824 */ /* 0x000fe200078e02ff */
[----:B------:R-:W-:Y:S01]  /*4170*/  ISETP.GE.U32.AND P0, PT, R12, 0x7fffff76, PT ;  /* 0x7fffff760c00780c */ /* 0x000fe20003f06070 */
[----:B------:R-:W-:Y:S01]  /*4180*/  STL [R1+0x7fc], R84 ;  /* 0x0007fc5401007387 */ /* 0x000fe20000100800 */
[----:B------:R-:W-:-:S02]  /*4190*/  PRMT R12, RZ, 0x7610, R12 ;  /* 0x00007610ff0c7816 */ /* 0x000fc4000000000c */
[C---:B-1----:R-:W-:Y:S01]  /*41a0*/  IADD3 R61, P6, PT, R86.reuse, R0, RZ ;  /* 0x00000000563d7210 */ /* 0x042fe20007fde0ff */
[----:B0-----:R-:W-:Y:S01]  /*41b0*/  @!P1 IMAD.MOV.U32 R8, RZ, RZ, R84 ;  /* 0x000000ffff089224 */ /* 0x001fe200078e0054 */
[----:B------:R-:W-:Y:S01]  /*41c0*/  STL [R1+0x7f8], R82 ;  /* 0x0007f85201007387 */ /* 0x000fe20000100800 */
[----:B------:R-:W-:Y:S01]  /*41d0*/  @!P1 IMAD.MOV.U32 R9, RZ, RZ, R82 ;  /* 0x000000ffff099224 */ /* 0x000fe200078e0052 */
[----:B------:R-:W-:Y:S02]  /*41e0*/  LEA.HI.X.SX32 R86, R86, R2, 0x1, P6 ;  /* 0x0000000256567211 */ /* 0x000fe400030f0eff */
[----:B------:R-:W-:Y:S01]  /*41f0*/  STL [R1], R61 ;  /* 0x0000003d01007387 */ /* 0x000fe20000100800 */
[----:B------:R-:W-:-:S03]  /*4200*/  PRMT R60, RZ, 0x7610, R60 ;  /* 0x00007610ff3c7816 */ /* 0x000fc6000000003c */
[----:B------:R0:W3:Y:S01]  /*4210*/  @!P1 LDG.E.U8 R12, desc[UR18][R8.64] ;  /* 0x00000012080c9981 */ /* 0x0000e2000c1e1100 */
[----:B------:R-:W-:Y:S01]  /*4220*/  PRMT R57, RZ, 0x7610, R57 ;  /* 0x00007610ff397816 */ /* 0x000fe20000000039 */
[----:B0-----:R-:W-:Y:S02]  /*4230*/  @!P4 IMAD.MOV.U32 R8, RZ, RZ, R61 ;  /* 0x000000ffff08c224 */ /* 0x001fe400078e003d */
[----:B------:R-:W-:-:S05]  /*4240*/  @!P4 IMAD.MOV.U32 R9, RZ, RZ, R86 ;  /* 0x000000ffff09c224 */ /* 0x000fca00078e0056 */
[----:B------:R0:W4:Y:S04]  /*4250*/  @!P4 LDG.E.U8 R60, desc[UR18][R8.64] ;  /* 0x00000012083cc981 */ /* 0x000128000c1e1100 */
[----:B--2---:R1:W-:Y:S02]  /*4260*/  STL [R1+0x250], R58 ;  /* 0x0002503a01007387 */ /* 0x0043e40000100800 */
[----:B-1----:R-:W-:-:S04]  /*4270*/  IADD3 R58, P6, PT, R10, R0, RZ ;  /* 0x000000000a3a7210 */ /* 0x002fc80007fde0ff */
[----:B------:R-:W-:Y:S01]  /*4280*/  LEA.HI.X.SX32 R59, R10, R2, 0x1, P6 ;  /* 0x000000020a3b7211 */ /* 0x000fe200030f0eff */
[----:B0-----:R-:W-:-:S04]  /*4290*/  @!P0 IMAD.MOV.U32 R8, RZ, RZ, R58 ;  /* 0x000000ffff088224 */ /* 0x001fc800078e003a */
[----:B------:R-:W-:-:S05]  /*42a0*/  @!P0 IMAD.MOV.U32 R9, RZ, RZ, R59 ;  /* 0x000000ffff098224 */ /* 0x000fca00078e003b */
[----:B------:R0:W2:Y:S01]  /*42b0*/  @!P0 LDG.E.U8 R57, desc[UR18][R8.64] ;  /* 0x0000001208398981 */ /* 0x0000a2000c1e1100 */
[----:B------:R-:W-:-:S05]  /*42c0*/  VIADD R11, R14, 0xffffffed ;  /* 0xffffffed0e0b7836 */ /* 0x000fca0000000000 */
[----:B------:R-:W-:Y:S01]  /*42d0*/  ISETP.GE.U32.AND P2, PT, R11, 0x7fffff6e, PT ;  /* 0x7fffff6e0b00780c */ /* 0x000fe20003f46070 */
[----:B------:R-:W-:-:S05]  /*42e0*/  VIADD R11, R14, 0xffffffdd ;  /* 0xffffffdd0e0b7836 */ /* 0x000fca0000000000 */
[----:B------:R-:W-:Y:S01]  /*42f0*/  ISETP.GE.U32.AND P1, PT, R11, 0x7fffff5e, PT ;  /* 0x7fffff5e0b00780c */ /* 0x000fe20003f26070 */
[----:B------:R-:W-:Y:S02]  /*4300*/  IMAD R11, R4, 0x12, RZ ;  /* 0x00000012040b7824 */ /* 0x000fe400078e02ff */
[----:B0-----:R-:W-:-:S03]  /*4310*/  VIADD R8, R14, 0xffffffcd ;  /* 0xffffffcd0e087836 */ /* 0x001fc60000000000 */
[C---:B------:R-:W-:Y:S01]  /*4320*/  IADD3 R10, P6, PT, R11.reuse, R0, RZ ;  /* 0x000000000b0a7210 */ /* 0x040fe20007fde0ff */
[----:B---3--:R0:W-:Y:S03]  /*4330*/  STL [R1+0x17c], R12 ;  /* 0x00017c0c01007387 */ /* 0x0081e60000100800 */
[----:B------:R-:W-:Y:S01]  /*4340*/  LEA.HI.X.SX32 R11, R11, R2, 0x1, P6 ;  /* 0x000000020b0b7211 */ /* 0x000fe200030f0eff */
[----:B------:R-:W-:Y:S01]  /*4350*/  STL [R1+0x98], R58 ;  /* 0x0000983a01007387 */ /* 0x000fe20000100800 */
[----:B------:R-:W-:Y:S01]  /*4360*/  ISETP.GE.U32.AND P0, PT, R8, 0x7fffff4e, PT ;  /* 0x7fffff4e0800780c */ /* 0x000fe20003f06070 */
[----:B------:R-:W-:Y:S02]  /*4370*/  IMAD.MOV.U32 R9, RZ, RZ, R10 ;  /* 0x000000ffff097224 */ /* 0x000fe400078e000a */
[----:B------:R-:W3:Y:S01]  /*4380*/  LDL.LU R61, [R1+0x974] ;  /* 0x00097400013d7983 */ /* 0x000ee20000300800 */
[----:B------:R-:W-:-:S03]  /*4390*/  IMAD.MOV.U32 R8, RZ, RZ, R11 ;  /* 0x000000ffff087224 */ /* 0x000fc600078e000b */
[----:B------:R-:W-:Y:S04]  /*43a0*/  STL [R1+0x800], R86 ;  /* 0x0008005601007387 */ /* 0x000fe80000100800 */
[----:B----4-:R1:W-:Y:S01]  /*43b0*/  STL [R1+0x178], R60 ;  /* 0x0001783c01007387 */ /* 0x0103e20000100800 */
[-C--:B------:R-:W-:Y:S01]  /*43c0*/  @!P2 LOP3.LUT R9, R9, R8.reuse, RZ, 0x3c, !PT ;  /* 0x000000080909a212 */ /* 0x080fe200078e3cff */
[----:B0-----:R-:W-:Y:S02]  /*43d0*/  VIADD R12, R14, 0xffffffd5 ;  /* 0xffffffd50e0c7836 */ /* 0x001fe40000000000 */
[----:B-1----:R-:W4:Y:S04]  /*43e0*/  LDL.LU R60, [R1+0x970] ;  /* 0x00097000013c7983 */ /* 0x002f280000300800 */
[----:B------:R0:W-:Y:S01]  /*43f0*/  STL [R1+0x94], R59 ;  /* 0x0000943b01007387 */ /* 0x0001e20000100800 */
[----:B------:R-:W-:-:S03]  /*4400*/  @!P2 LOP3.LUT R8, R9, R8, RZ, 0x3c, !PT ;  /* 0x000000080908a212 */ /* 0x000fc600078e3cff */
[----:B0-----:R-:W3:Y:S04]  /*4410*/  LDL.LU R59, [R1+0x96c] ;  /* 0x00096c00013b7983 */ /* 0x001ee80000300800 */
[----:B------:R-:W3:Y:S01]  /*4420*/  LDL.LU R58, [R1+0x968] ;  /* 0x00096800013a7983 */ /* 0x000ee20000300800 */
[----:B------:R-:W-:Y:S02]  /*4430*/  PRMT R54, RZ, 0x7610, R54 ;  /* 0x00007610ff367816 */ /* 0x000fe40000000036 */
[----:B------:R-:W-:Y:S02]  /*4440*/  ISETP.GE.U32.AND P4, PT, R12, 0x7fffff56, PT ;  /* 0x7fffff560c00780c */ /* 0x000fe40003f86070 */
[----:B------:R-:W-:-:S05]  /*4450*/  @!P2 LOP3.LUT R9, R9, R8, RZ, 0x3c, !PT ;  /* 0x000000080909a212 */ /* 0x000fca00078e3cff */
[----:B------:R0:W3:Y:S01]  /*4460*/  @!P2 LDG.E.U8 R54, desc[UR18][R8.64] ;  /* 0x000000120836a981 */ /* 0x0000e2000c1e1100 */
[----:B------:R-:W-:-:S03]  /*4470*/  PRMT R55, RZ, 0x7610, R55 ;  /* 0x00007610ff377816 */ /* 0x000fc60000000037 */
[----:B--2---:R1:W-:Y:S04]  /*4480*/  STL [R1+0x254], R57 ;  /* 0x0002543901007387 */ /* 0x0043e80000100800 */
[----:B-1----:R-:W2:Y:S04]  /*4490*/  LDL.LU R57, [R1+0x964] ;  /* 0x0009640001397983 */ /* 0x002ea80000300800 */
[----:B------:R1:W-:Y:S02]  /*44a0*/  STL [R1+0x128], R10 ;  /* 0x0001280a01007387 */ /* 0x0003e40000100800 */
[----:B-1----:R-:W-:-:S05]  /*44b0*/  IMAD R10, R4, 0x1a, RZ ;  /* 0x0000001a040a7824 */ /* 0x002fca00078e02ff */
[----:B------:R-:W-:-:S04]  /*44c0*/  IADD3 R12, P6, PT, R10, R0, RZ ;  /* 0x000000000a0c7210 */ /* 0x000fc80007fde0ff */
[----:B0-----:R-:W-:Y:S01]  /*44d0*/  LEA.HI.X.SX32 R8, R10, R2, 0x1, P6 ;  /* 0x000000020a087211 */ /* 0x001fe200030f0eff */
        /* <DEDUP_REMOVED lines=13> */
[----:B-1----:R-:W-:-:S04]  /*45b0*/  IADD3 R54, P6, PT, R11, R0, RZ ;  /* 0x000000000b367210 */ /* 0x002fc80007fde0ff */
[----:B0-----:R-:W-:Y:S01]  /*45c0*/  LEA.HI.X.SX32 R8, R11, R2, 0x1, P6 ;  /* 0x000000020b087211 */ /* 0x001fe200030f0eff */
[----:B------:R-:W-:Y:S01]  /*45d0*/  IMAD.MOV.U32 R9, RZ, RZ, R54 ;  /* 0x000000ffff097224 */ /* 0x000fe200078e0036 */
[----:B------:R0:W-:Y:S04]  /*45e0*/  STL [R1+0x420], R54 ;  /* 0x0004203601007387 */ /* 0x0001e80000100800 */
[----:B------:R-:W-:Y:S01]  /*45f0*/  @!P1 LOP3.LUT R9, R9, R8, RZ, 0x3c, !PT ;  /* 0x0000000809099212 */ /* 0x000fe200078e3cff */
[----:B------:R1:W-:Y:S01]  /*4600*/  STL [R1+0x41c], R8 ;  /* 0x00041c0801007387 */ /* 0x0003e20000100800 */
[----:B0-----:R-:W-:Y:S02]  /*4610*/  IADD3 R54, P6, PT, R10, R0, RZ ;  /* 0x000000000a367210 */ /* 0x001fe40007fde0ff */
[----:B------:R-:W-:-:S02]  /*4620*/  PRMT R56, RZ, 0x7610, R56 ;  /* 0x00007610ff387816 */ /* 0x000fc40000000038 */
[C---:B-1----:R-:W-:Y:S01]  /*4630*/  @!P1 LOP3.LUT R8, R9.reuse, R8, RZ, 0x3c, !PT ;  /* 0x0000000809089212 */ /* 0x042fe200078e3cff */
[----:B------:R-:W-:Y:S03]  /*4640*/  STL [R1+0x458], R54 ;  /* 0x0004583601007387 */ /* 0x000fe60000100800 */
[----:B------:R-:W-:Y:S02]  /*4650*/  @!P1 LOP3.LUT R9, R9, R8, RZ, 0x3c, !PT ;  /* 0x0000000809099212 */ /* 0x000fe400078e3cff */
[----:B------:R-:W-:-:S03]  /*4660*/  PRMT R53, RZ, 0x7610, R53 ;  /* 0x00007610ff357816 */ /* 0x000fc60000000035 */
[----:B------:R0:W3:Y:S02]  /*4670*/  @!P1 LDG.E.U8 R56, desc[UR18][R8.64] ;  /* 0x0000001208389981 */ /* 0x0000e4000c1e1100 */
        /* <DEDUP_REMOVED lines=15> */
[----:B---3--:R0:W-:Y:S01]  /*4770*/  STL [R1+0x24c], R56 ;  /* 0x00024c3801007387 */ /* 0x0081e20000100800 */
[----:B------:R-:W-:Y:S01]  /*4780*/  VIADD R12, R14, 0xffffffb5 ;  /* 0xffffffb50e0c7836 */ /* 0x000fe20000000000 */
[----:B------:R-:W-:Y:S02]  /*4790*/  @!P0 LOP3.LUT R8, R9, R8, RZ, 0x3c, !PT ;  /* 0x0000000809088212 */ /* 0x000fe400078e3cff */
[----:B0-----:R-:W3:Y:S04]  /*47a0*/  LDL.LU R56, [R1+0x960] ;  /* 0x0009600001387983 */ /* 0x001ee80000300800 */
        /* <DEDUP_REMOVED lines=54> */
[----:B---3--:R0:W-:Y:S01]  /*4b10*/  STL [R1+0x194], R52 ;  /* 0x0001943401007387 */ /* 0x0081e20000100800 */
[----:B------:R-:W-:Y:S01]  /*4b20*/  ISETP.GE.U32.AND P2, PT, R12, 0x7fffff1e, PT ;  /* 0x7fffff1e0c00780c */ /* 0x000fe20003f46070 */
[----:B------:R-:W-:Y:S01]  /*4b30*/  VIADD R12, R14, 0xffffff95 ;  /* 0xffffff950e0c7836 */ /* 0x000fe20000000000 */
[----:B------:R-:W-:Y:S01]  /*4b40*/  @!P4 LOP3.LUT R8, R9, R8, RZ, 0x3c, !PT ;  /* 0x000000080908c212 */ /* 0x000fe200078e3cff */
        /* <DEDUP_REMOVED lines=263> */
[----:B------:R-:W-:Y:S01]  /*5bc0*/  IMAD R10, R4, 0x6b, RZ ;  /* 0x0000006b040a7824 */ /* 0x000fe200078e02ff */
[----:B------:R-:W-:Y:S02]  /*5bd0*/  PRMT R29, RZ, 0x7610, R29 ;  /* 0x00007610ff1d7816 */ /* 0x000fe4000000001d */
[----:B-1----:R-:W-:-:S04]  /*5be0*/  IADD3 R32, P6, PT, R11, R0, RZ ;  /* 0x000000000b207210 */ /* 0x002fc80007fde0ff */
[----:B0-----:R-:W-:Y:S01]  /*5bf0*/  LEA.HI.X.SX32 R9, R11, R2, 0x1, P6 ;  /* 0x000000020b097211 */ /* 0x001fe200030f0eff */
[----:B------:R-:W-:Y:S01]  /*5c00*/  STL [R1+0x5f0], R32 ;  /* 0x0005f02001007387 */ /* 0x000fe20000100800 */
[----:B------:R-:W-:Y:S01]  /*5c10*/  @!P5 IMAD.MOV.U32 R8, RZ, RZ, R32 ;  /* 0x000000ffff08d224 */ /* 0x000fe200078e0020 */
[----:B------:R-:W-:-:S04]  /*5c20*/  PRMT R30, RZ, 0x7610, R30 ;  /* 0x00007610ff1e7816 */ /* 0x000fc8000000001e */
[----:B------:R0:W3:Y:S04]  /*5c30*/  @!P5 LDG.E.U8 R29, desc[UR18][R8.64] ;  /* 0x00000012081dd981 */ /* 0x0000e8000c1e1100 */
[----:B--2---:R1:W-:Y:S02]  /*5c40*/  STL [R1+0x228], R31 ;  /* 0x0002281f01007387 */ /* 0x0043e40000100800 */
[----:B-1----:R-:W-:-:S04]  /*5c50*/  IADD3 R31, P6, PT, R10, R0, RZ ;  /* 0x000000000a1f7210 */ /* 0x002fc80007fde0ff */
[----:B------:R-:W-:Y:S01]  /*5c60*/  LEA.HI.X.SX32 R10, R10, R2, 0x1, P6 ;  /* 0x000000020a0a7211 */ /* 0x000fe200030f0eff */
[----:B------:R1:W-:Y:S01]  /*5c70*/  STL [R1+0x5ec], R9 ;  /* 0x0005ec0901007387 */ /* 0x0003e20000100800 */
[----:B0-----:R-:W-:-:S03]  /*5c80*/  @!P1 IMAD.MOV.U32 R8, RZ, RZ, R31 ;  /* 0x000000ffff089224 */ /* 0x001fc600078e001f */
[----:B-1----:R-:W-:-:S05]  /*5c90*/  @!P1 IMAD.MOV.U32 R9, RZ, RZ, R10 ;  /* 0x000000ffff099224 */ /* 0x002fca00078e000a */
[----:B------:R0:W2:Y:S01]  /*5ca0*/  @!P1 LDG.E.U8 R30, desc[UR18][R8.64] ;  /* 0x00000012081e9981 */ /* 0x0000a2000c1e1100 */
[----:B------:R-:W-:-:S03]  /*5cb0*/  IMAD R11, R4, 0x73, RZ ;  /* 0x00000073040b7824 */ /* 0x000fc600078e02ff */
[----:B------:R1:W-:Y:S04]  /*5cc0*/  STL [R1+0x620], R31 ;  /* 0x0006201f01007387 */ /* 0x0003e80000100800 */
[----:B------:R-:W4:Y:S04]  /*5cd0*/  LDL.LU R32, [R1+0x900] ;  /* 0x0009000001207983 */ /* 0x000f280000300800 */
[----:B------:R-:W-:Y:S04]  /*5ce0*/  STL [R1+0x61c], R10 ;  /* 0x00061c0a01007387 */ /* 0x000fe80000100800 */
[----:B---3--:R3:W-:Y:S01]  /*5cf0*/  STL [R1+0x220], R29 ;  /* 0x0002201d01007387 */ /* 0x0087e20000100800 */
[----:B0-----:R-:W-:-:S03]  /*5d00*/  VIADD R8, R14, 0xffffffeb ;  /* 0xffffffeb0e087836 */ /* 0x001fc60000000000 */
[----:B-1----:R-:W4:Y:S01]  /*5d10*/  LDL.LU R31, [R1+0x8fc] ;  /* 0x0008fc00011f7983 */ /* 0x002f220000300800 */
[----:B---3--:R-:W-:-:S05]  /*5d20*/  IADD3 R29, P6, PT, R11, R0, RZ ;  /* 0x000000000b1d7210 */ /* 0x008fca0007fde0ff */
[----:B------:R-:W-:Y:S01]  /*5d30*/  STL [R1+0x650], R29 ;  /* 0x0006501d01007387 */ /* 0x000fe20000100800 */
[----:B------:R-:W-:Y:S02]  /*5d40*/  PRMT R28, RZ, 0x7610, R28 ;  /* 0x00007610ff1c7816 */ /* 0x000fe4000000001c */
[----:B------:R-:W-:Y:S01]  /*5d50*/  ISETP.GE.U32.AND P1, PT, R8, 0x7fffff6c, PT ;  /* 0x7fffff6c0800780c */ /* 0x000fe20003f26070 */
[----:B------:R-:W-:Y:S01]  /*5d60*/  @!P4 IMAD.MOV.U32 R8, RZ, RZ, R29 ;  /* 0x000000ffff08c224 */ /* 0x000fe200078e001d */
[----:B--2---:R0:W-:Y:S02]  /*5d70*/  STL [R1+0x218], R30 ;  /* 0x0002181e01007387 */ /* 0x0041e40000100800 */
[----:B0-----:R-:W-:-:S05]  /*5d80*/  LEA.HI.X.SX32 R30, R11, R2, 0x1, P6 ;  /* 0x000000020b1e7211 */ /* 0x001fca00030f0eff */
[----:B------:R-:W-:-:S05]  /*5d90*/  @!P4 IMAD.MOV.U32 R9, RZ, RZ, R30 ;  /* 0x000000ffff09c224 */ /* 0x000fca00078e001e */
[----:B------:R0:W2:Y:S01]  /*5da0*/  @!P4 LDG.E.U8 R28, desc[UR18][R8.64] ;  /* 0x00000012081cc981 */ /* 0x0000a2000c1e1100 */
[----:B------:R-:W-:Y:S02]  /*5db0*/  IMAD R10, R4, 0x7b, RZ ;  /* 0x0000007b040a7824 */ /* 0x000fe400078e02ff */
[----:B------:R-:W-:Y:S01]  /*5dc0*/  VIADD R12, R14, 0xfffffffb ;  /* 0xfffffffb0e0c7836 */ /* 0x000fe20000000000 */
[----:B------:R1:W-:Y:S02]  /*5dd0*/  STL [R1+0x64c], R30 ;  /* 0x00064c1e01007387 */ /* 0x0003e40000100800 */
[----:B0-----:R-:W-:Y:S01]  /*5de0*/  IADD3 R9, P6, PT, R10, R0, RZ ;  /* 0x000000000a097210 */ /* 0x001fe20007fde0ff */
[----:B------:R-:W-:Y:S01]  /*5df0*/  IMAD.SHL.U32 R8, R4, 0x4, RZ ;  /* 0x0000000404087824 */ /* 0x000fe200078e00ff */
[----:B------:R-:W-:Y:S01]  /*5e00*/  ISETP.GE.U32.AND P2, PT, R12, 0x7fffff7c, PT ;  /* 0x7fffff7c0c00780c */ /* 0x000fe20003f46070 */
[----:B------:R-:W-:Y:S01]  /*5e10*/  VIADD R12, R14, 0xfffffff3 ;  /* 0xfffffff30e0c7836 */ /* 0x000fe20000000000 */
[----:B-1----:R-:W-:Y:S01]  /*5e20*/  LEA.HI.X.SX32 R30, R10, R2, 0x1, P6 ;  /* 0x000000020a1e7211 */ /* 0x002fe200030f0eff */
[----:B------:R-:W-:Y:S03]  /*5e30*/  STL [R1+0x680], R9 ;  /* 0x0006800901007387 */ /* 0x000fe60000100800 */
[----:B------:R-:W-:-:S02]  /*5e40*/  ISETP.GE.U32.AND P5, PT, R12, 0x7fffff74, PT ;  /* 0x7fffff740c00780c */ /* 0x000fc40003fa6070 */
[----:B------:R-:W-:Y:S02]  /*5e50*/  PRMT R12, RZ, 0x7610, R12 ;  /* 0x00007610ff0c7816 */ /* 0x000fe4000000000c */
[----:B------:R-:W-:Y:S01]  /*5e60*/  PRMT R27, RZ, 0x7610, R27 ;  /* 0x00007610ff1b7816 */ /* 0x000fe2000000001b */
[----:B--2---:R0:W-:Y:S02]  /*5e70*/  STL [R1+0x1f4], R28 ;  /* 0x0001f41c01007387 */ /* 0x0041e40000100800 */
[----:B0-----:R-:W-:-:S04]  /*5e80*/  IADD3 R28, P6, PT, R8, R0, RZ ;  /* 0x00000000081c7210 */ /* 0x001fc80007fde0ff */
[----:B------:R-:W-:Y:S01]  /*5e90*/  LEA.HI.X.SX32 R29, R8, R2, 0x1, P6 ;  /* 0x00000002081d7211 */ /* 0x000fe200030f0eff */
[----:B------:R-:W-:Y:S02]  /*5ea0*/  @!P0 IMAD.MOV.U32 R8, RZ, RZ, R9 ;  /* 0x000000ffff088224 */ /* 0x000fe400078e0009 */
[----:B------:R-:W-:-:S05]  /*5eb0*/  @!P0 IMAD.MOV.U32 R9, RZ, RZ, R30 ;  /* 0x000000ffff098224 */ /* 0x000fca00078e001e */
[----:B------:R0:W2:Y:S02]  /*5ec0*/  @!P0 LDG.E.U8 R12, desc[UR18][R8.64] ;  /* 0x00000012080c8981 */ /* 0x0000a4000c1e1100 */
[----:B0-----:R-:W-:Y:S02]  /*5ed0*/  @!P2 IMAD.MOV.U32 R8, RZ, RZ, R28 ;  /* 0x000000ffff08a224 */ /* 0x001fe400078e001c */
[----:B------:R-:W-:-:S05]  /*5ee0*/  @!P2 IMAD.MOV.U32 R9, RZ, RZ, R29 ;  /* 0x000000ffff09a224 */ /* 0x000fca00078e001d */
[----:B------:R0:W3:Y:S01]  /*5ef0*/  @!P2 LDG.E.U8 R27, desc[UR18][R8.64] ;  /* 0x00000012081ba981 */ /* 0x0000e2000c1e1100 */
[----:B------:R-:W-:-:S03]  /*5f00*/  VIADD R11, R14, 0xffffffe3 ;  /* 0xffffffe30e0b7836 */ /* 0x000fc60000000000 */
[----:B------:R1:W-:Y:S02]  /*5f10*/  STL [R1+0x67c], R30 ;  /* 0x00067c1e01007387 */ /* 0x0003e40000100800 */
[----:B------:R-:W-:Y:S01]  /*5f20*/  ISETP.GE.U32.AND P4, PT, R11, 0x7fffff64, PT ;  /* 0x7fffff640b00780c */ /* 0x000fe20003f86070 */
[----:B------:R-:W-:Y:S01]  /*5f30*/  IMAD R11, R4, 0xc, RZ ;  /* 0x0000000c040b7824 */ /* 0x000fe200078e02ff */
[----:B------:R-:W-:Y:S04]  /*5f40*/  STL [R1+0x24], R28 ;  /* 0x0000241c01007387 */ /* 0x000fe80000100800 */
[----:B-1----:R-:W4:Y:S04]  /*5f50*/  LDL.LU R30, [R1+0x8f8] ;  /* 0x0008f800011e7983 */ /* 0x002f280000300800 */
[----:B------:R1:W-:Y:S01]  /*5f60*/  STL [R1+0x1c], R29 ;  /* 0x00001c1d01007387 */ /* 0x0003e20000100800 */
[----:B0-----:R-:W-:-:S05]  /*5f70*/  VIADD R8, R14, 0xffffffd3 ;  /* 0xffffffd30e087836 */ /* 0x001fca0000000000 */
[----:B------:R-:W-:Y:S01]  /*5f80*/  ISETP.GE.U32.AND P2, PT, R8, 0x7fffff54, PT ;  /* 0x7fffff540800780c */ /* 0x000fe20003f46070 */
[----:B------:R-:W-:Y:S01]  /*5f90*/  VIADD R10, R14, 0xffffffdb ;  /* 0xffffffdb0e0a7836 */ /* 0x000fe20000000000 */
[----:B------:R-:W-:-:S04]  /*5fa0*/  PRMT R24, RZ, 0x7610, R24 ;  /* 0x00007610ff187816 */ /* 0x000fc80000000018 */
[----:B------:R-:W-:Y:S01]  /*5fb0*/  ISETP.GE.U32.AND P0, PT, R10, 0x7fffff5c, PT ;  /* 0x7fffff5c0a00780c */ /* 0x000fe20003f06070 */
[----:B------:R-:W-:Y:S01]  /*5fc0*/  IMAD R10, R4, 0x14, RZ ;  /* 0x00000014040a7824 */ /* 0x000fe200078e02ff */
[----:B------:R-:W-:Y:S01]  /*5fd0*/  PRMT R25, RZ, 0x7610, R25 ;  /* 0x00007610ff197816 */ /* 0x000fe20000000019 */
[----:B--2---:R0:W-:Y:S04]  /*5fe0*/  STL [R1+0x1dc], R12 ;  /* 0x0001dc0c01007387 */ /* 0x0041e80000100800 */
[----:B-1----:R-:W2:Y:S04]  /*5ff0*/  LDL.LU R29, [R1+0x8f4] ;  /* 0x0008f400011d7983 */ /* 0x002ea80000300800 */
[----:B------:R-:W2:Y:S01]  /*6000*/  LDL.LU R28, [R1+0x8f0] ;  /* 0x0008f000011c7983 */ /* 0x000ea20000300800 */
[----:B0-----:R-:W-:-:S04]  /*6010*/  IADD3 R12, P6, PT, R11, R0, RZ ;  /* 0x000000000b0c7210 */ /* 0x001fc80007fde0ff */
[----:B------:R-:W-:Y:S01]  /*6020*/  LEA.HI.X.SX32 R11, R11, R2, 0x1, P6 ;  /* 0x000000020b0b7211 */ /* 0x000fe200030f0eff */
[----:B------:R-:W-:-:S04]  /*6030*/  IMAD.MOV.U32 R9, RZ, RZ, R12 ;  /* 0x000000ffff097224 */ /* 0x000fc800078e000c */
[----:B------:R-:W-:-:S05]  /*6040*/  IMAD.MOV.U32 R8, RZ, RZ, R11 ;  /* 0x000000ffff087224 */ /* 0x000fca00078e000b */
[-C--:B------:R-:W-:Y:S01]  /*6050*/  @!P5 LOP3.LUT R9, R9, R8.reuse, RZ, 0x3c, !PT ;  /* 0x000000080909d212 */ /* 0x080fe200078e3cff */
[----:B---3--:R0:W-:Y:S03]  /*6060*/  STL [R1+0x1e4], R27 ;  /* 0x0001e41b01007387 */ /* 0x0081e60000100800 */
[----:B------:R-:W-:-:S04]  /*6070*/  @!P5 LOP3.LUT R8, R9, R8, RZ, 0x3c, !PT ;  /* 0x000000080908d212 */ /* 0x000fc800078e3cff */
[----:B------:R-:W-:Y:S01]  /*6080*/  @!P5 LOP3.LUT R9, R9, R8, RZ, 0x3c, !PT ;  /* 0x000000080909d212 */ /* 0x000fe200078e3cff */
[----:B0-----:R-:W3:Y:S04]  /*6090*/  LDL.LU R27, [R1+0x8ec] ;  /* 0x0008ec00011b7983 */ /* 0x001ee80000300800 */
[----:B------:R0:W-:Y:S04]  /*60a0*/  STL [R1+0xb8], R12 ;  /* 0x0000b80c01007387 */ /* 0x0001e80000100800 */
[----:B------:R1:W2:Y:S01]  /*60b0*/  @!P5 LDG.E.U8 R24, desc[UR18][R8.64] ;  /* 0x000000120818d981 */ /* 0x0002a2000c1e1100 */
[----:B0-----:R-:W-:-:S04]  /*60c0*/  IADD3 R12, P6, PT, R10, R0, RZ ;  /* 0x000000000a0c7210 */ /* 0x001fc80007fde0ff */
[----:B-1----:R-:W-:Y:S01]  /*60d0*/  LEA.HI.X.SX32 R8, R10, R2, 0x1, P6 ;  /* 0x000000020a087211 */ /* 0x002fe200030f0eff */
        /* <DEDUP_REMOVED lines=13> */
[----:B------:R-:W-:Y:S02]  /*61b0*/  PRMT R74, RZ, 0x7610, R74 ;  /* 0x00007610ff4a7816 */ /* 0x000fe4000000004a */
[----:B------:R-:W-:Y:S01]  /*61c0*/  PRMT R84, RZ, 0x7610, R84 ;  /* 0x00007610ff547816 */ /* 0x000fe20000000054 */
[----:B--2---:R1:W-:Y:S02]  /*61d0*/  STL [R1+0xe4], R24 ;  /* 0x0000e41801007387 */ /* 0x0043e40000100800 */
[----:B-1----:R-:W-:-:S04]  /*61e0*/  IADD3 R24, P6, PT, R11, R0, RZ ;  /* 0x000000000b187210 */ /* 0x002fc80007fde0ff */
[----:B0-----:R-:W-:Y:S01]  /*61f0*/  LEA.HI.X.SX32 R8, R11, R2, 0x1, P6 ;  /* 0x000000020b087211 */ /* 0x001fe200030f0eff */
[----:B------:R-:W-:Y:S01]  /*6200*/  IMAD.MOV.U32 R9, RZ, RZ, R24 ;  /* 0x000000ffff097224 */ /* 0x000fe200078e0018 */
[----:B------:R0:W-:Y:S04]  /*6210*/  STL [R1+0x3f8], R24 ;  /* 0x0003f81801007387 */ /* 0x0001e80000100800 */
[----:B------:R-:W-:Y:S01]  /*6220*/  @!P4 LOP3.LUT R9, R9, R8, RZ, 0x3c, !PT ;  /* 0x000000080909c212 */ /* 0x000fe200078e3cff */
[----:B------:R1:W-:Y:S01]  /*6230*/  STL [R1+0x3f4], R8 ;  /* 0x0003f40801007387 */ /* 0x0003e20000100800 */
[----:B0-----:R-:W-:Y:S02]  /*6240*/  IADD3 R24, P6, PT, R10, R0, RZ ;  /* 0x000000000a187210 */ /* 0x001fe40007fde0ff */
[----:B-1----:R-:W-:-:S03]  /*6250*/  @!P4 LOP3.LUT R8, R9, R8, RZ, 0x3c, !PT ;  /* 0x000000080908c212 */ /* 0x002fc600078e3cff */
[----:B------:R-:W-:Y:S01]  /*6260*/  STL [R1+0x430], R24 ;  /* 0x0004301801007387 */ /* 0x000fe20000100800 */
[----:B------:R-:W-:-:S03]  /*6270*/  @!P4 LOP3.LUT R9, R9, R8, RZ, 0x3c, !PT ;  /* 0x000000080909c212 */ /* 0x000fc600078e3cff */
[----:B---3--:R0:W-:Y:S04]  /*6280*/  STL [R1+0xbc], R25 ;  /* 0x0000bc1901007387 */ /* 0x0081e80000100800 */
[----:B------:R1:W2:Y:S01]  /*6290*/  @!P4 LDG.E.U8 R26, desc[UR18][R8.64] ;  /* 0x00000012081ac981 */ /* 0x0002a2000c1e1100 */
[----:B0-----:R-:W-:Y:S01]  /*62a0*/  LEA.HI.X.SX32 R25, R10, R2, 0x1, P6 ;  /* 0x000000020a197211 */ /* 0x001fe200030f0eff */
[----:B-1----:R-:W-:-:S04]  /*62b0*/  @!P0 IMAD.MOV.U32 R8, RZ, RZ, R24 ;  /* 0x000000ffff088224 */ /* 0x002fc800078e0018 */
[----:B------:R-:W-:-:S05]  /*62c0*/  @!P0 IMAD.MOV.U32 R9, RZ, RZ, R25 ;  /* 0x000000ffff098224 */ /* 0x000fca00078e0019 */
[----:B------:R0:W3:Y:S01]  /*62d0*/  @!P0 LDG.E.U8 R74, desc[UR18][R8.64] ;  /* 0x00000012084a8981 */ /* 0x0000e2000c1e1100 */
[----:B------:R-:W-:-:S05]  /*62e0*/  IMAD R11, R4, 0x2c, RZ ;  /* 0x0000002c040b7824 */ /* 0x000fca00078e02ff */
[----:B------:R-:W-:Y:S01]  /*62f0*/  IADD3 R10, P6, PT, R11, R0, RZ ;  /* 0x000000000b0a7210 */ /* 0x000fe20007fde0ff */
[----:B0-----:R-:W-:-:S03]  /*6300*/  VIADD R8, R14, 0xffffffb3 ;  /* 0xffffffb30e087836 */ /* 0x001fc60000000000 */
[----:B------:R-:W-:Y:S01]  /*6310*/  LEA.HI.X.SX32 R11, R11, R2, 0x1, P6 ;  /* 0x000000020b0b7211 */ /* 0x000fe200030f0eff */
[----:B------:R-:W-:Y:S01]  /*6320*/  IMAD.MOV.U32 R9, RZ, RZ, R10 ;  /* 0x000000ffff097224 */ /* 0x000fe200078e000a */
[----:B------:R-:W-:-:S03]  /*6330*/  ISETP.GE.U32.AND P0, PT, R8, 0x7fffff34, PT ;  /* 0x7fffff340800780c */ /* 0x000fc60003f06070 */
[----:B------:R-:W-:-:S05]  /*6340*/  IMAD.MOV.U32 R8, RZ, RZ, R11 ;  /* 0x000000ffff087224 */ /* 0x000fca00078e000b */
[----:B------:R-:W-:-:S04]  /*6350*/  @!P2 LOP3.LUT R9, R9, R8, RZ, 0x3c, !PT ;  /* 0x000000080909a212 */ /* 0x000fc800078e3cff */
[----:B------:R-:W-:-:S04]  /*6360*/  @!P2 LOP3.LUT R8, R9, R8, RZ, 0x3c, !PT ;  /* 0x000000080908a212 */ /* 0x000fc800078e3cff */
[----:B------:R-:W-:-:S05]  /*6370*/  @!P2 LOP3.LUT R9, R9, R8, RZ, 0x3c, !PT ;  /* 0x000000080909a212 */ /* 0x000fca00078e3cff */
[----:B------:R0:W4:Y:S01]  /*6380*/  @!P2 LDG.E.U8 R84, desc[UR18][R8.64] ;  /* 0x000000120854a981 */ /* 0x000122000c1e1100 */
[----:B------:R-:W-:-:S05]  /*6390*/  VIADD R12, R14, 0xffffffc3 ;  /* 0xffffffc30e0c7836 */ /* 0x000fca0000000000 */
[----:B------:R-:W-:Y:S01]  /*63a0*/  ISETP.GE.U32.AND P1, PT, R12, 0x7fffff44, PT ;  /* 0x7fffff440c00780c */ /* 0x000fe20003f26070 */
[----:B------:R-:W-:-:S05]  /*63b0*/  VIADD R12, R14, 0xffffffbb ;  /* 0xffffffbb0e0c7836 */ /* 0x000fca0000000000 */
[----:B------:R-:W-:Y:S02]  /*63c0*/  ISETP.GE.U32.AND P4, PT, R12, 0x7fffff3c, PT ;  /* 0x7fffff3c0c00780c */ /* 0x000fe40003f86070 */
[----:B------:R-:W-:Y:S02]  /*63d0*/  PRMT R86, RZ, 0x7610, R86 ;  /* 0x00007610ff567816 */ /* 0x000fe40000000056 */
[----:B------:R-:W-:Y:S01]  /*63e0*/  PRMT R82, RZ, 0x7610, R82 ;  /* 0x00007610ff527816 */ /* 0x000fe20000000052 */
[----:B--2---:R1:W-:Y:S04]  /*63f0*/  STL [R1+0xa8], R26 ;  /* 0x0000a81a01007387 */ /* 0x0043e80000100800 */
[----:B-1----:R-:W2:Y:S04]  /*6400*/  LDL.LU R26, [R1+0x8e8] ;  /* 0x0008e800011a7983 */ /* 0x002ea80000300800 */
[----:B------:R1:W-:Y:S04]  /*6410*/  STL [R1+0x42c], R25 ;  /* 0x00042c1901007387 */ /* 0x0003e80000100800 */
[----:B-1----:R-:W2:Y:S04]  /*6420*/  LDL.LU R25, [R1+0x8e4] ;  /* 0x0008e40001197983 */ /* 0x002ea80000300800 */
[----:B------:R-:W2:Y:S04]  /*6430*/  LDL.LU R24, [R1+0x8e0] ;  /* 0x0008e00001187983 */ /* 0x000ea80000300800 */
[----:B---3--:R1:W-:Y:S04]  /*6440*/  STL [R1+0xa4], R74 ;  /* 0x0000a44a01007387 */ /* 0x0083e80000100800 */
[----:B-1----:R-:W3:Y:S04]  /*6450*/  LDL.LU R74, [R1+0x8dc] ;  /* 0x0008dc00014a7983 */ /* 0x002ee80000300800 */
[----:B------:R1:W-:Y:S02]  /*6460*/  STL [R1+0x468], R10 ;  /* 0x0004680a01007387 */ /* 0x0003e40000100800 */
[----:B-1----:R-:W-:-:S05]  /*6470*/  IMAD R10, R4, 0x34, RZ ;  /* 0x00000034040a7824 */ /* 0x002fca00078e02ff */
[----:B------:R-:W-:-:S04]  /*6480*/  IADD3 R12, P6, PT, R10, R0, RZ ;  /* 0x000000000a0c7210 */ /* 0x000fc80007fde0ff */
[----:B0-----:R-:W-:Y:S01]  /*6490*/  LEA.HI.X.SX32 R8, R10, R2, 0x1, P6 ;  /* 0x000000020a087211 */ /* 0x001fe200030f0eff */
[----:B------:R-:W-:Y:S01]  /*64a0*/  IMAD.MOV.U32 R9, RZ, RZ, R12 ;  /* 0x000000ffff097224 */ /* 0x000fe200078e000c */
[----:B------:R0:W-:Y:S04]  /*64b0*/  STL [R1+0x464], R11 ;  /* 0x0004640b01007387 */ /* 0x0001e80000100800 */
[-C--:B------:R-:W-:Y:S01]  /*64c0*/  @!P5 LOP3.LUT R9, R9, R8.reuse, RZ, 0x3c, !PT ;  /* 0x000000080909d212 */ /* 0x080fe200078e3cff */
[----:B------:R-:W-:Y:S04]  /*64d0*/  STL [R1+0x4a8], R12 ;  /* 0x0004a80c01007387 */ /* 0x000fe80000100800 */
[----:B------:R1:W-:Y:S01]  /*64e0*/  STL [R1+0x4a4], R8 ;  /* 0x0004a40801007387 */ /* 0x0003e20000100800 */
[----:B0-----:R-:W-:Y:S01]  /*64f0*/  VIADD R11, R14, 0xffffffab ;  /* 0xffffffab0e0b7836 */ /* 0x001fe20000000000 */
[----:B-1----:R-:W-:-:S04]  /*6500*/  @!P5 LOP3.LUT R8, R9, R8, RZ, 0x3c, !PT ;  /* 0x000000080908d212 */ /* 0x002fc800078e3cff */
[----:B------:R-:W-:Y:S02]  /*6510*/  @!P5 LOP3.LUT R9, R9, R8, RZ, 0x3c, !PT ;  /* 0x000000080909d212 */ /* 0x000fe400078e3cff */
[----:B------:R-:W-:-:S03]  /*6520*/  ISETP.GE.U32.AND P2, PT, R11, 0x7fffff2c, PT ;  /* 0x7fffff2c0b00780c */ /* 0x000fc60003f46070 */
[----:B------:R0:W2:Y:S01]  /*6530*/  @!P5 LDG.E.U8 R86, desc[UR18][R8.64] ;  /* 0x000000120856d981 */ /* 0x0000a2000c1e1100 */
[----:B------:R-:W-:-:S03]  /*6540*/  IMAD R11, R4, 0x3c, RZ ;  /* 0x0000003c040b7824 */ /* 0x000fc600078e02ff */
[----:B----4-:R1:W-:Y:S02]  /*6550*/  STL [R1+0x9c], R84 ;  /* 0x00009c5401007387 */ /* 0x0103e40000100800 */
[----:B-1----:R-:W-:-:S04]  /*6560*/  IADD3 R84, P6, PT, R11, R0, RZ ;  /* 0x000000000b547210 */ /* 0x002fc80007fde0ff */
[----:B0-----:R-:W-:Y:S01]  /*6570*/  LEA.HI.X.SX32 R8, R11, R2, 0x1, P6 ;  /* 0x000000020b087211 */ /* 0x001fe200030f0eff */
[----:B------:R-:W-:Y:S01]  /*6580*/  IMAD.MOV.U32 R9, RZ, RZ, R84 ;  /* 0x000000ffff097224 */ /* 0x000fe200078e0054 */
[----:B------:R-:W-:Y:S04]  /*6590*/  STL [R1+0x4e0], R84 ;  /* 0x0004e05401007387 */ /* 0x000fe80000100800 */
[-C--:B------:R-:W-:Y:S01]  /*65a0*/  @!P1 LOP3.LUT R9, R9, R8.reuse, RZ, 0x3c, !PT ;  /* 0x0000000809099212 */ /* 0x080fe200078e3cff */
[----:B------:R0:W-:Y:S03]  /*65b0*/  STL [R1+0x4dc], R8 ;  /* 0x0004dc0801007387 */ /* 0x0001e60000100800 */
[----:B0-----:R-:W-:-:S04]  /*65c0*/  @!P1 LOP3.LUT R8, R9, R8, RZ, 0x3c, !PT ;  /* 0x0000000809089212 */ /* 0x001fc800078e3cff */
[----:B------:R-:W-:-:S05]  /*65d0*/  @!P1 LOP3.LUT R9, R9, R8, RZ, 0x3c, !PT ;  /* 0x0000000809099212 */ /* 0x000fca00078e3cff */
[----:B------:R0:W4:Y:S01]  /*65e0*/  @!P1 LDG.E.U8 R82, desc[UR18][R8.64] ;  /* 0x0000001208529981 */ /* 0x000122000c1e1100 */
[----:B------:R-:W-:-:S05]  /*65f0*/  IMAD R10, R4, 0x44, RZ ;  /* 0x00000044040a7824 */ /* 0x000fca00078e02ff */
[----:B------:R-:W-:-:S05]  /*6600*/  IADD3 R84, P6, PT, R10, R0, RZ ;  /* 0x000000000a547210 */ /* 0x000fca0007fde0ff */
[----:B------:R-:W-:Y:S01]  /*6610*/  STL [R1+0x518], R84 ;  /* 0x0005185401007387 */ /* 0x000fe20000100800 */
[----:B0-----:R-:W-:Y:S02]  /*6620*/  @!P4 IMAD.MOV.U32 R8, RZ, RZ, R84 ;  /* 0x000000ffff08c224 */ /* 0x001fe400078e0054 */
[----:B------:R-:W-:Y:S02]  /*6630*/  IMAD R11, R4, 0x4c, RZ ;  /* 0x0000004c040b7824 */ /* 0x000fe400078e02ff */
[----:B------:R-:W-:-:S05]  /*6640*/  VIADD R12, R14, 0xffffffa3 ;  /* 0xffffffa30e0c7836 */ /* 0x000fca0000000000 */
[----:B------:R-:W-:Y:S01]  /*6650*/  ISETP.GE.U32.AND P5, PT, R12, 0x7fffff24, PT ;  /* 0x7fffff240c00780c */ /* 0x000fe20003fa6070 */
[----:B------:R-:W-:-:S05]  /*6660*/  VIADD R12, R14, 0xffffff9b ;  /* 0xffffff9b0e0c7836 */ /* 0x000fca0000000000 */
[----:B------:R-:W-:Y:S02]  /*6670*/  ISETP.GE.U32.AND P1, PT, R12, 0x7fffff1c, PT ;  /* 0x7fffff1c0c00780c */ /* 0x000fe40003f26070 */
[----:B------:R-:W-:Y:S01]  /*6680*/  PRMT R12, RZ, 0x7610, R12 ;  /* 0x00007610ff0c7816 */ /* 0x000fe2000000000c */
[----:B--2---:R0:W-:Y:S02]  /*6690*/  STL [R1+0x90], R86 ;  /* 0x0000905601007387 */ /* 0x0041e40000100800 */
[----:B0-----:R-:W-:-:S05]  /*66a0*/  LEA.HI.X.SX32 R86, R10, R2, 0x1, P6 ;  /* 0x000000020a567211 */ /* 0x001fca00030f0eff */
[----:B------:R-:W-:-:S05]  /*66b0*/  @!P4 IMAD.MOV.U32 R9, RZ, RZ, R86 ;  /* 0x000000ffff09c224 */ /* 0x000fca00078e0056 */
[----:B------:R0:W2:Y:S04]  /*66c0*/  @!P4 LDG.E.U8 R73, desc[UR18][R8.64] ;  /* 0x000000120849c981 */ /* 0x0000a8000c1e1100 */
[----:B------:R-:W-:Y:S01]  /*66d0*/  STL [R1+0x514], R86 ;  /* 0x0005145601007387 */ /* 0x000fe20000100800 */
[----:B0-----:R-:W-:-:S05]  /*66e0*/  VIADD R8, R14, 0xffffff93 ;  /* 0xffffff930e087836 */ /* 0x001fca0000000000 */
[----:B------:R-:W-:Y:S01]  /*66f0*/  ISETP.GE.U32.AND P4, PT, R8, 0x7fffff14, PT ;  /* 0x7fffff140800780c */ /* 0x000fe20003f86070 */
[----:B----4-:R0:W-:Y:S02]  /*6700*/  STL [R1+0x8c], R82 ;  /* 0x00008c5201007387 */ /* 0x0101e40000100800 */
[----:B0-----:R-:W-:-:S04]  /*6710*/  IADD3 R82, P6, PT, R11, R0, RZ ;  /* 0x000000000b527210 */ /* 0x001fc80007fde0ff */
[----:B------:R-:W-:Y:S01]  /*6720*/  LEA.HI.X.SX32 R84, R11, R2, 0x1, P6 ;  /* 0x000000020b547211 */ /* 0x000fe200030f0eff */
[----:B------:R-:W-:-:S04]  /*6730*/  @!P0 IMAD.MOV.U32 R8, RZ, RZ, R82 ;  /* 0x000000ffff088224 */ /* 0x000fc800078e0052 */
[----:B------:R-:W-:-:S05]  /*6740*/  @!P0 IMAD.MOV.U32 R9, RZ, RZ, R84 ;  /* 0x000000ffff098224 */ /* 0x000fca00078e0054 */
[----:B------:R0:W4:Y:S01]  /*6750*/  @!P0 LDG.E.U8 R12, desc[UR18][R8.64] ;  /* 0x00000012080c8981 */ /* 0x000122000c1e1100 */
[----:B------:R-:W-:-:S03]  /*6760*/  IMAD R10, R4, 0x54, RZ ;  /* 0x00000054040a7824 */ /* 0x000fc600078e02ff */
[----:B------:R-:W-:Y:S04]  /*6770*/  STL [R1+0x550], R82 ;  /* 0x0005505201007387 */ /* 0x000fe80000100800 */
[----:B------:R-:W-:Y:S01]  /*6780*/  STL [R1+0x54c], R84 ;  /* 0x00054c5401007387 */ /* 0x000fe20000100800 */
[----:B------:R-:W-:-:S05]  /*6790*/  VIADD R11, R14, 0xffffff8b ;  /* 0xffffff8b0e0b7836 */ /* 0x000fca0000000000 */
[----:B------:R-:W-:Y:S01]  /*67a0*/  ISETP.GE.U32.AND P0, PT, R11, 0x7fffff0c, PT ;  /* 0x7fffff0c0b00780c */ /* 0x000fe20003f06070 */
[----:B------:R-:W-:Y:S01]  /*67b0*/  IMAD R11, R4, 0x5c, RZ ;  /* 0x0000005c040b7824 */ /* 0x000fe200078e02ff */
[----:B--2---:R1:W-:Y:S02]  /*67c0*/  STL [R1+0x84], R73 ;  /* 0x0000844901007387 */ /* 0x0043e40000100800 */
[----:B-1----:R-:W-:-:S04]  /*67d0*/  IADD3 R73, P6, PT, R10, R0, RZ ;  /* 0x000000000a497210 */ /* 0x002fc80007fde0ff */
[----:B------:R-:W-:Y:S01]  /*67e0*/  LEA.HI.X.SX32 R84, R10, R2, 0x1, P6 ;  /* 0x000000020a547211 */ /* 0x000fe200030f0eff */
[----:B0-----:R-:W-:-:S04]  /*67f0*/  @!P2 IMAD.MOV.U32 R8, RZ, RZ, R73 ;  /* 0x000000ffff08a224 */ /* 0x001fc800078e0049 */
[----:B------:R-:W-:-:S05]  /*6800*/  @!P2 IMAD.MOV.U32 R9, RZ, RZ, R84 ;  /* 0x000000ffff09a224 */ /* 0x000fca00078e0054 */
[----:B------:R0:W2:Y:S01]  /*6810*/  @!P2 LDG.E.U8 R72, desc[UR18][R8.64] ;  /* 0x000000120848a981 */ /* 0x0000a2000c1e1100 */
[----:B------:R-:W-:-:S03]  /*6820*/  IADD3 R82, P6, PT, R11, R0, RZ ;  /* 0x000000000b527210 */ /* 0x000fc60007fde0ff */
[----:B------:R-:W-:Y:S02]  /*6830*/  STL [R1+0x588], R73 ;  /* 0x0005884901007387 */ /* 0x000fe40000100800 */
[----:B0-----:R-:W-:Y:S02]  /*6840*/  @!P5 IMAD.MOV.U32 R8, RZ, RZ, R82 ;  /* 0x000000ffff08d224 */ /* 0x001fe400078e0052 */
[----:B----4-:R-:W-:Y:S04]  /*6850*/  STL [R1+0x80], R12 ;  /* 0x0000800c01007387 */ /* 0x010fe80000100800 */
[----:B------:R0:W-:Y:S02]  /*6860*/  STL [R1+0x584], R84 ;  /* 0x0005845401007387 */ /* 0x0001e40000100800 */
[----:B0-----:R-:W-:-:S05]  /*6870*/  LEA.HI.X.SX32 R84, R11, R2, 0x1, P6 ;  /* 0x000000020b547211 */ /* 0x001fca00030f0eff */
[----:B------:R-:W-:-:S05]  /*6880*/  @!P5 IMAD.MOV.U32 R9, RZ, RZ, R84 ;  /* 0x000000ffff09d224 */ /* 0x000fca00078e0054 */
[----:B------:R0:W4:Y:S01]  /*6890*/  @!P5 LDG.E.U8 R23, desc[UR18][R8.64] ;  /* 0x000000120817d981 */ /* 0x000122000c1e1100 */
[----:B------:R-:W-:-:S03]  /*68a0*/  IMAD R10, R4, 0x64, RZ ;  /* 0x00000064040a7824 */ /* 0x000fc600078e02ff */
[----:B------:R-:W-:Y:S01]  /*68b0*/  STL [R1+0x5c0], R82 ;  /* 0x0005c05201007387 */ /* 0x000fe20000100800 */
[----:B------:R-:W-:Y:S02]  /*68c0*/  IMAD R11, R4, 0x6c, RZ ;  /* 0x0000006c040b7824 */ /* 0x000fe400078e02ff */
[----:B------:R-:W-:-:S05]  /*68d0*/  VIADD R12, R14, 0xffffff83 ;  /* 0xffffff830e0c7836 */ /* 0x000fca0000000000 */
[----:B------:R-:W-:Y:S01]  /*68e0*/  ISETP.GE.U32.AND P2, PT, R12, 0x7fffff04, PT ;  /* 0x7fffff040c00780c */ /* 0x000fe20003f46070 */
[----:B------:R-:W-:-:S05]  /*68f0*/  VIADD R12, R14, 0xfffffffa ;  /* 0xfffffffa0e0c7836 */ /* 0x000fca0000000000 */
[----:B------:R-:W-:Y:S02]  /*6900*/  ISETP.GE.U32.AND P5, PT, R12, 0x7fffff7b, PT ;  /* 0x7fffff7b0c00780c */ /* 0x000fe40003fa6070 */
[----:B------:R-:W-:Y:S01]  /*6910*/  PRMT R12, RZ, 0x7610, R12 ;  /* 0x00007610ff0c7816 */ /* 0x000fe2000000000c */
[----:B--2---:R1:W-:Y:S02]  /*6920*/  STL [R1+0x7c], R72 ;  /* 0x00007c4801007387 */ /* 0x0043e40000100800 */
[----:B-1----:R-:W-:-:S04]  /*6930*/  IADD3 R72, P6, PT, R10, R0, RZ ;  /* 0x000000000a487210 */ /* 0x002fc80007fde0ff */
[----:B------:R-:W-:Y:S01]  /*6940*/  LEA.HI.X.SX32 R73, R10, R2, 0x1, P6 ;  /* 0x000000020a497211 */ /* 0x000fe200030f0eff */
[----:B0-----:R-:W-:-:S04]  /*6950*/  @!P1 IMAD.MOV.U32 R8, RZ, RZ, R72 ;  /* 0x000000ffff089224 */ /* 0x001fc800078e0048 */
[----:B------:R-:W-:-:S05]  /*6960*/  @!P1 IMAD.MOV.U32 R9, RZ, RZ, R73 ;  /* 0x000000ffff099224 */ /* 0x000fca00078e0049 */
[----:B------:R0:W2:Y:S04]  /*6970*/  @!P1 LDG.E.U8 R22, desc[UR18][R8.64] ;  /* 0x0000001208169981 */ /* 0x0000a8000c1e1100 */
[----:B------:R-:W-:Y:S04]  /*6980*/  STL [R1+0x5bc], R84 ;  /* 0x0005bc5401007387 */ /* 0x000fe80000100800 */
[----:B------:R-:W-:Y:S04]  /*6990*/  STL [R1+0x5f8], R72 ;  /* 0x0005f84801007387 */ /* 0x000fe80000100800 */
[----:B------:R-:W-:Y:S01]  /*69a0*/  STL [R1+0x5f4], R73 ;  /* 0x0005f44901007387 */ /* 0x000fe20000100800 */
[----:B0-----:R-:W-:-:S03]  /*69b0*/  VIADD R8, R14, 0xfffffff2 ;  /* 0xfffffff20e087836 */ /* 0x001fc60000000000 */
[----:B----4-:R0:W-:Y:S02]  /*69c0*/  STL [R1+0x70], R23 ;  /* 0x0000701701007387 */ /* 0x0101e40000100800 */
[----:B------:R-:W-:Y:S02]  /*69d0*/  ISETP.GE.U32.AND P1, PT, R8, 0x7fffff73, PT ;  /* 0x7fffff730800780c */ /* 0x000fe40003f26070 */
        /* <DEDUP_REMOVED lines=50> */
[----:B------:R-:W-:Y:S02]  /*6d00*/  IMAD R10, R4, 0x15, RZ ;  /* 0x00000015040a7824 */ /* 0x000fe400078e02ff */
[----:B------:R-:W-:Y:S01]  /*6d10*/  VIADD R11, R14, 0xffffffca ;  /* 0xffffffca0e0b7836 */ /* 0x000fe20000000000 */
[----:B------:R-:W-:Y:S04]  /*6d20*/  STL [R1+0xd0], R20 ;  /* 0x0000d01401007387 */ /* 0x000fe80000100800 */
[----:B------:R-:W-:Y:S01]  /*6d30*/  STL [R1+0xcc], R21 ;  /* 0x0000cc1501007387 */ /* 0x000fe20000100800 */
[----:B------:R-:W-:Y:S01]  /*6d40*/  ISETP.GE.U32.AND P1, PT, R11, 0x7fffff4b, PT ;  /* 0x7fffff4b0b00780c */ /* 0x000fe20003f26070 */
[----:B------:R-:W-:Y:S01]  /*6d50*/  IMAD R11, R4, 0x1d, RZ ;  /* 0x0000001d040b7824 */ /* 0x000fe200078e02ff */
[----:B------:R-:W-:Y:S01]  /*6d60*/  PRMT R5, RZ, 0x7610, R5 ;  /* 0x00007610ff057816 */ /* 0x000fe20000000005 */
[----:B--2---:R1:W-:Y:S02]  /*6d70*/  STL [R1+0x54], R19 ;  /* 0x0000541301007387 */ /* 0x0043e40000100800 */
[----:B-1----:R-:W-:-:S04]  /*6d80*/  IADD3 R19, P6, PT, R10, R0, RZ ;  /* 0x000000000a137210 */ /* 0x002fc80007fde0ff */
[----:B------:R-:W-:Y:S02]  /*6d90*/  LEA.HI.X.SX32 R20, R10, R2, 0x1, P6 ;  /* 0x000000020a147211 */ /* 0x000fe400030f0eff */
[C---:B------:R-:W-:Y:S01]  /*6da0*/  IADD3 R21, P6, PT, R11.reuse, R0, RZ ;  /* 0x000000000b157210 */ /* 0x040fe20007fde0ff */
[----:B0-----:R-:W-:Y:S02]  /*6db0*/  @!P4 IMAD.MOV.U32 R8, RZ, RZ, R19 ;  /* 0x000000ffff08c224 */ /* 0x001fe400078e0013 */
[----:B------:R-:W-:Y:S01]  /*6dc0*/  @!P4 IMAD.MOV.U32 R9, RZ, RZ, R20 ;  /* 0x000000ffff09c224 */ /* 0x000fe200078e0014 */
[----:B------:R-:W-:-:S04]  /*6dd0*/  LEA.HI.X.SX32 R22, R11, R2, 0x1, P6 ;  /* 0x000000020b167211 */ /* 0x000fc800030f0eff */
[----:B------:R0:W2:Y:S01]  /*6de0*/  @!P4 LDG.E.U8 R5, desc[UR18][R8.64] ;  /* 0x000000120805c981 */ /* 0x0000a2000c1e1100 */
[----:B------:R-:W-:Y:S02]  /*6df0*/  IMAD R10, R4, 0x25, RZ ;  /* 0x00000025040a7824 */ /* 0x000fe400078e02ff */
[----:B0-----:R-:W-:Y:S02]  /*6e00*/  @!P0 IMAD.MOV.U32 R8, RZ, RZ, R21 ;  /* 0x000000ffff088224 */ /* 0x001fe400078e0015 */
[----:B------:R-:W-:-:S05]  /*6e10*/  @!P0 IMAD.MOV.U32 R9, RZ, RZ, R22 ;  /* 0x000000ffff098224 */ /* 0x000fca00078e0016 */
[----:B------:R0:W3:Y:S04]  /*6e20*/  @!P0 LDG.E.U8 R18, desc[UR18][R8.64] ;  /* 0x0000001208128981 */ /* 0x0000e8000c1e1100 */
[----:B------:R1:W-:Y:S04]  /*6e30*/  STL [R1+0x140], R19 ;  /* 0x0001401301007387 */ /* 0x0003e80000100800 */
[----:B----4-:R-:W-:Y:S01]  /*6e40*/  STL [R1+0x4c], R12 ;  /* 0x00004c0c01007387 */ /* 0x010fe20000100800 */
[----:B-1----:R-:W-:-:S03]  /*6e50*/  IADD3 R19, P6, PT, R10, R0, RZ ;  /* 0x000000000a137210 */ /* 0x002fc60007fde0ff */
[----:B------:R1:W-:Y:S02]  /*6e60*/  STL [R1+0x13c], R20 ;  /* 0x00013c1401007387 */ /* 0x0003e40000100800 */
[----:B0-----:R-:W-:Y:S01]  /*6e70*/  @!P2 IMAD.MOV.U32 R8, RZ, RZ, R19 ;  /* 0x000000ffff08a224 */ /* 0x001fe200078e0013 */
[----:B-1----:R-:W-:-:S05]  /*6e80*/  LEA.HI.X.SX32 R20, R10, R2, 0x1, P6 ;  /* 0x000000020a147211 */ /* 0x002fca00030f0eff */
[----:B------:R-:W-:-:S05]  /*6e90*/  @!P2 IMAD.MOV.U32 R9, RZ, RZ, R20 ;  /* 0x000000ffff09a224 */ /* 0x000fca00078e0014 */
[----:B------:R0:W4:Y:S01]  /*6ea0*/  @!P2 LDG.E.U8 R17, desc[UR18][R8.64] ;  /* 0x000000120811a981 */ /* 0x000122000c1e1100 */
[----:B------:R-:W-:Y:S02]  /*6eb0*/  IMAD R11, R4, 0x2d, RZ ;  /* 0x0000002d040b7824 */ /* 0x000fe400078e02ff */
[----:B------:R-:W-:-:S05]  /*6ec0*/  VIADD R12, R14, 0xffffffc2 ;  /* 0xffffffc20e0c7836 */ /* 0x000fca0000000000 */
[----:B------:R-:W-:Y:S01]  /*6ed0*/  ISETP.GE.U32.AND P4, PT, R12, 0x7fffff43, PT ;  /* 0x7fffff430c00780c */ /* 0x000fe20003f86070 */
[C---:B------:R-:W-:Y:S02]  /*6ee0*/  VIADD R12, R14.reuse, 0xffffffba ;  /* 0xffffffba0e0c7836 */ /* 0x040fe40000000000 */
[----:B0-----:R-:W-:-:S03]  /*6ef0*/  VIADD R8, R14, 0xffffffb2 ;  /* 0xffffffb20e087836 */ /* 0x001fc60000000000 */
[----:B------:R-:W-:Y:S02]  /*6f00*/  ISETP.GE.U32.AND P0, PT, R12, 0x7fffff3b, PT ;  /* 0x7fffff3b0c00780c */ /* 0x000fe40003f06070 */
[----:B------:R-:W-:Y:S02]  /*6f10*/  PRMT R12, RZ, 0x7610, R12 ;  /* 0x00007610ff0c7816 */ /* 0x000fe4000000000c */
[----:B------:R-:W-:Y:S01]  /*6f20*/  ISETP.GE.U32.AND P2, PT, R8, 0x7fffff33, PT ;  /* 0x7fffff330800780c */ /* 0x000fe20003f46070 */
[----:B------:R-:W-:Y:S01]  /*6f30*/  IMAD R10, R4, 0x35, RZ ;  /* 0x00000035040a7824 */ /* 0x000fe200078e02ff */
[----:B--2---:R-:W-:Y:S04]  /*6f40*/  STL [R1+0x88c], R5 ;  /* 0x00088c0501007387 */ /* 0x004fe80000100800 */
[----:B------:R-:W-:Y:S04]  /*6f50*/  STL [R1+0x400], R21 ;  /* 0x0004001501007387 */ /* 0x000fe80000100800 */
[----:B------:R-:W-:Y:S04]  /*6f60*/  STL [R1+0x3fc], R22 ;  /* 0x0003fc1601007387 */ /* 0x000fe80000100800 */
[----:B------:R-:W-:Y:S04]  /*6f70*/  STL [R1+0x438], R19 ;  /* 0x0004381301007387 */ /* 0x000fe80000100800 */
[----:B------:R-:W-:Y:S04]  /*6f80*/  STL [R1+0x434], R20 ;  /* 0x0004341401007387 */ /* 0x000fe80000100800 */
[----:B---3--:R0:W-:Y:S02]  /*6f90*/  STL [R1+0x40], R18 ;  /* 0x0000401201007387 */ /* 0x0081e40000100800 */
[----:B0-----:R-:W-:-:S04]  /*6fa0*/  IADD3 R18, P6, PT, R11, R0, RZ ;  /* 0x000000000b127210 */ /* 0x001fc80007fde0ff */
[----:B------:R-:W-:Y:S01]  /*6fb0*/  LEA.HI.X.SX32 R19, R11, R2, 0x1, P6 ;  /* 0x000000020b137211 */ /* 0x000fe200030f0eff */
[----:B------:R-:W-:-:S04]  /*6fc0*/  @!P5 IMAD.MOV.U32 R8, RZ, RZ, R18 ;  /* 0x000000ffff08d224 */ /* 0x000fc800078e0012 */
[----:B------:R-:W-:Y:S01]  /*6fd0*/  @!P5 IMAD.MOV.U32 R9, RZ, RZ, R19 ;  /* 0x000000ffff09d224 */ /* 0x000fe200078e0013 */
[----:B------:R-:W-:Y:S04]  /*6fe0*/  STL [R1+0x470], R18 ;  /* 0x0004701201007387 */ /* 0x000fe80000100800 */
[----:B------:R0:W2:Y:S04]  /*6ff0*/  @!P5 LDG.E.U8 R12, desc[UR18][R8.64] ;  /* 0x00000012080cd981 */ /* 0x0000a8000c1e1100 */
[----:B------:R-:W-:Y:S04]  /*7000*/  STL [R1+0x46c], R19 ;  /* 0x00046c1301007387 */ /* 0x000fe80000100800 */
[----:B----4-:R1:W-:Y:S02]  /*7010*/  STL [R1+0x34], R17 ;  /* 0x0000341101007387 */ /* 0x0103e40000100800 */
[----:B-1----:R-:W-:-:S04]  /*7020*/  IADD3 R17, P6, PT, R10, R0, RZ ;  /* 0x000000000a117210 */ /* 0x002fc80007fde0ff */
[----:B------:R-:W-:Y:S01]  /*7030*/  LEA.HI.X.SX32 R19, R10, R2, 0x1, P6 ;  /* 0x000000020a137211 */ /* 0x000fe200030f0eff */
[----:B0-----:R-:W-:-:S04]  /*7040*/  @!P1 IMAD.MOV.U32 R8, RZ, RZ, R17 ;  /* 0x000000ffff089224 */ /* 0x001fc800078e0011 */
[----:B------:R-:W-:-:S05]  /*7050*/  @!P1 IMAD.MOV.U32 R9, RZ, RZ, R19 ;  /* 0x000000ffff099224 */ /* 0x000fca00078e0013 */
[----:B------:R0:W3:Y:S01]  /*7060*/  @!P1 LDG.E.U8 R16, desc[UR18][R8.64] ;  /* 0x0000001208109981 */ /* 0x0000e2000c1e1100 */
[----:B------:R-:W-:-:S05]  /*7070*/  VIADD R11, R14, 0xffffffaa ;  /* 0xffffffaa0e0b7836 */ /* 0x000fca0000000000 */
[----:B------:R-:W-:Y:S01]  /*7080*/  ISETP.GE.U32.AND P5, PT, R11, 0x7fffff2b, PT ;  /* 0x7fffff2b0b00780c */ /* 0x000fe20003fa6070 */
[----:B------:R-:W-:Y:S01]  /*7090*/  IMAD R11, R4, 0x3d, RZ ;  /* 0x0000003d040b7824 */ /* 0x000fe200078e02ff */
[----:B------:R-:W-:Y:S04]  /*70a0*/  STL [R1+0x4b0], R17 ;  /* 0x0004b01101007387 */ /* 0x000fe80000100800 */
[----:B------:R-:W-:-:S05]  /*70b0*/  IADD3 R18, P6, PT, R11, R0, RZ ;  /* 0x000000000b127210 */ /* 0x000fca0007fde0ff */
[----:B0-----:R-:W-:Y:S02]  /*70c0*/  @!P4 IMAD.MOV.U32 R8, RZ, RZ, R18 ;  /* 0x000000ffff08c224 */ /* 0x001fe400078e0012 */
[----:B------:R-:W-:Y:S01]  /*70d0*/  IMAD R10, R4, 0x45, RZ ;  /* 0x00000045040a7824 */ /* 0x000fe200078e02ff */
[----:B--2---:R-:W-:Y:S04]  /*70e0*/  STL [R1+0x2c], R12 ;  /* 0x00002c0c01007387 */ /* 0x004fe80000100800 */
[----:B------:R0:W-:Y:S02]  /*70f0*/  STL [R1+0x4ac], R19 ;  /* 0x0004ac1301007387 */ /* 0x0001e40000100800 */
[----:B0-----:R-:W-:-:S05]  /*7100*/  LEA.HI.X.SX32 R19, R11, R2, 0x1, P6 ;  /* 0x000000020b137211 */ /* 0x001fca00030f0eff */
[----:B------:R-:W-:-:S05]  /*7110*/  @!P4 IMAD.MOV.U32 R9, RZ, RZ, R19 ;  /* 0x000000ffff09c224 */ /* 0x000fca00078e0013 */
[----:B------:R0:W2:Y:S04]  /*7120*/  @!P4 LDG.E.U8 R15, desc[UR18][R8.64] ;  /* 0x00000012080fc981 */ /* 0x0000a8000c1e1100 */
[----:B------:R-:W-:Y:S04]  /*7130*/  STL [R1+0x4e8], R18 ;  /* 0x0004e81201007387 */ /* 0x000fe80000100800 */
[----:B---3--:R1:W-:Y:S02]  /*7140*/  STL [R1+0x28], R16 ;  /* 0x0000281001007387 */ /* 0x0083e40000100800 */
[----:B-1----:R-:W-:-:S04]  /*7150*/  IADD3 R16, P6, PT, R10, R0, RZ ;  /* 0x000000000a107210 */ /* 0x002fc80007fde0ff */
[----:B------:R-:W-:Y:S01]  /*7160*/  LEA.HI.X.SX32 R17, R10, R2, 0x1, P6 ;  /* 0x000000020a117211 */ /* 0x000fe200030f0eff */
[----:B0-----:R-:W-:-:S04]  /*7170*/  @!P0 IMAD.MOV.U32 R8, RZ, RZ, R16 ;  /* 0x000000ffff088224 */ /* 0x001fc800078e0010 */
[----:B------:R-:W-:-:S05]  /*7180*/  @!P0 IMAD.MOV.U32 R9, RZ, RZ, R17 ;  /* 0x000000ffff098224 */ /* 0x000fca00078e0011 */
[----:B------:R0:W3:Y:S01]  /*7190*/  @!P0 LDG.E.U8 R13, desc[UR18][R8.64] ;  /* 0x00000012080d8981 */ /* 0x0000e2000c1e1100 */
[----:B------:R-:W-:Y:S02]  /*71a0*/  IMAD R11, R4, 0x4d, RZ ;  /* 0x0000004d040b7824 */ /* 0x000fe400078e02ff */
[----:B------:R-:W-:Y:S01]  /*71b0*/  VIADD R12, R14, 0xffffffa2 ;  /* 0xffffffa20e0c7836 */ /* 0x000fe20000000000 */
[----:B------:R-:W-:Y:S04]  /*71c0*/  STL [R1+0x4e4], R19 ;  /* 0x0004e41301007387 */ /* 0x000fe80000100800 */
[----:B------:R-:W-:Y:S01]  /*71d0*/  STL [R1+0x520], R16 ;  /* 0x0005201001007387 */ /* 0x000fe20000100800 */
[----:B------:R-:W-:-:S03]  /*71e0*/  ISETP.GE.U32.AND P1, PT, R12, 0x7fffff23, PT ;  /* 0x7fffff230c00780c */ /* 0x000fc60003f26070 */
[----:B------:R-:W-:Y:S01]  /*71f0*/  STL [R1+0x51c], R17 ;  /* 0x00051c1101007387 */ /* 0x000fe20000100800 */
[C---:B------:R-:W-:Y:S02]  /*7200*/  VIADD R12, R14.reuse, 0xffffff9a ;  /* 0xffffff9a0e0c7836 */ /* 0x040fe40000000000 */
[----:B0-----:R-:W-:-:S03]  /*7210*/  VIADD R8, R14, 0xffffff92 ;  /* 0xffffff920e087836 */ /* 0x001fc60000000000 */
[----:B------:R-:W-:Y:S02]  /*7220*/  ISETP.GE.U32.AND P4, PT, R12, 0x7fffff1b, PT ;  /* 0x7fffff1b0c00780c */ /* 0x000fe40003f86070 */
[----:B------:R-:W-:Y:S02]  /*7230*/  PRMT R12, RZ, 0x7610, R12 ;  /* 0x00007610ff0c7816 */ /* 0x000fe4000000000c */
[----:B------:R-:W-:Y:S01]  /*7240*/  ISETP.GE.U32.AND P0, PT, R8, 0x7fffff13, PT ;  /* 0x7fffff130800780c */ /* 0x000fe20003f06070 */
[----:B------:R-:W-:Y:S01]  /*7250*/  IMAD R10, R4, 0x55, RZ ;  /* 0x00000055040a7824 */ /* 0x000fe200078e02ff */
[----:B------:R-:W-:Y:S01]  /*7260*/  PRMT R5, RZ, 0x7610, R5 ;  /* 0x00007610ff057816 */ /* 0x000fe20000000005 */
[----:B--2---:R0:W-:Y:S02]  /*7270*/  STL [R1+0x20], R15 ;  /* 0x0000200f01007387 */ /* 0x0041e40000100800 */
[----:B0-----:R-:W-:-:S04]  /*7280*/  IADD3 R15, P6, PT, R11, R0, RZ ;  /* 0x000000000b0f7210 */ /* 0x001fc80007fde0ff */
[----:B------:R-:W-:Y:S01]  /*7290*/  LEA.HI.X.SX32 R16, R11, R2, 0x1, P6 ;  /* 0x000000020b107211 */ /* 0x000fe200030f0eff */
[----:B------:R-:W-:-:S04]  /*72a0*/  @!P2 IMAD.MOV.U32 R8, RZ, RZ, R15 ;  /* 0x000000ffff08a224 */ /* 0x000fc800078e000f */
[----:B------:R-:W-:-:S05]  /*72b0*/  @!P2 IMAD.MOV.U32 R9, RZ, RZ, R16 ;  /* 0x000000ffff09a224 */ /* 0x000fca00078e0010 */
[----:B------:R0:W2:Y:S04]  /*72c0*/  @!P2 LDG.E.U8 R12, desc[UR18][R8.64] ;  /* 0x00000012080ca981 */ /* 0x0000a8000c1e1100 */
[----:B------:R-:W-:Y:S04]  /*72d0*/  STL [R1+0x558], R15 ;  /* 0x0005580f01007387 */ /* 0x000fe80000100800 */
[----:B------:R-:W-:Y:S04]  /*72e0*/  STL [R1+0x554], R16 ;  /* 0x0005541001007387 */ /* 0x000fe80000100800 */
[----:B---3--:R1:W-:Y:S02]  /*72f0*/  STL [R1+0x18], R13 ;  /* 0x0000180d01007387 */ /* 0x0083e40000100800 */
        /* <DEDUP_REMOVED lines=9> */
[----:B------:R-:W-:Y:S02]  /*7390*/  IADD3 R15, P6, PT, R11, R0, RZ ;  /* 0x000000000b0f7210 */ /* 0x000fe40007fde0ff */
[----:B------:R-:W-:-:S03]  /*73a0*/  PRMT R3, RZ, 0x7610, R3 ;  /* 0x00007610ff037816 */ /* 0x000fc60000000003 */
        /* <DEDUP_REMOVED lines=14> */
[----:B------:R-:W-:Y:S02]  /*7490*/  VIADD R12, R14, 0xffffff82 ;  /* 0xffffff820e0c7836 */ /* 0x000fe40000000000 */
[----:B------:R-:W-:Y:S01]  /*74a0*/  IMAD R11, R4, 0x6d, RZ ;  /* 0x0000006d040b7824 */ /* 0x000fe200078e02ff */
[----:B------:R-:W-:Y:S02]  /*74b0*/  STL [R1+0x5c4], R16 ;  /* 0x0005c41001007387 */ /* 0x000fe40000100800 */
[----:B------:R-:W-:Y:S01]  /*74c0*/  ISETP.GE.U32.AND P5, PT, R12, 0x7fffff03, PT ;  /* 0x7fffff030c00780c */ /* 0x000fe20003fa6070 */
[----:B------:R-:W-:Y:S01]  /*74d0*/  VIADD R12, R14, 0xfffffff9 ;  /* 0xfffffff90e0c7836 */ /* 0x000fe20000000000 */
[----:B------:R-:W-:Y:S04]  /*74e0*/  STL [R1+0x600], R5 ;  /* 0x0006000501007387 */ /* 0x000fe80000100800 */
[----:B------:R-:W-:Y:S01]  /*74f0*/  STL [R1+0x5fc], R13 ;  /* 0x0005fc0d01007387 */ /* 0x000fe20000100800 */
[----:B------:R-:W-:Y:S01]  /*7500*/  ISETP.GE.U32.AND P1, PT, R12, 0x7fffff7a, PT ;  /* 0x7fffff7a0c00780c */ /* 0x000fe20003f26070 */
[----:B0-----:R-:W-:-:S02]  /*7510*/  VIADD R8, R14, 0xfffffff1 ;  /* 0xfffffff10e087836 */ /* 0x001fc40000000000 */
[----:B------:R-:W-:-:S03]  /*7520*/  IMAD R10, R4, 0x75, RZ ;  /* 0x00000075040a7824 */ /* 0x000fc600078e02ff */
[----:B------:R-:W-:Y:S02]  /*7530*/  ISETP.GE.U32.AND P4, PT, R8, 0x7fffff72, PT ;  /* 0x7fffff720800780c */ /* 0x000fe40003f86070 */
[----:B------:R-:W-:Y:S02]  /*7540*/  PRMT R91, RZ, 0x7610, R91 ;  /* 0x00007610ff5b7816 */ /* 0x000fe4000000005b */
[----:B------:R-:W-:Y:S01]  /*7550*/  PRMT R89, RZ, 0x7610, R89 ;  /* 0x00007610ff597816 */ /* 0x000fe20000000059 */
[----:B--2---:R0:W-:Y:S02]  /*7560*/  STL [R1+0x4], R3 ;  /* 0x0000040301007387 */ /* 0x0041e40000100800 */
[----:B0-----:R-:W-:-:S04]  /*7570*/  IADD3 R3, P6, PT, R11, R0, RZ ;  /* 0x000000000b037210 */ /* 0x001fc80007fde0ff */
[----:B------:R-:W-:Y:S01]  /*7580*/  LEA.HI.X.SX32 R12, R11, R2, 0x1, P6 ;  /* 0x000000020b0c7211 */ /* 0x000fe200030f0eff */
[----:B------:R-:W-:Y:S01]  /*7590*/  @!P0 IMAD.MOV.U32 R8, RZ, RZ, R3 ;  /* 0x000000ffff088224 */ /* 0x000fe200078e0003 */
[----:B------:R-:W-:-:S03]  /*75a0*/  IADD3 R5, P6, PT, R10, R0, RZ ;  /* 0x000000000a057210 */ /* 0x000fc60007fde0ff */
[----:B------:R-:W-:Y:S01]  /*75b0*/  @!P0 IMAD.MOV.U32 R9, RZ, RZ, R12 ;  /* 0x000000ffff098224 */ /* 0x000fe200078e000c */
[----:B------:R-:W-:Y:S01]  /*75c0*/  LEA.HI.X.SX32 R13, R10, R2, 0x1, P6 ;  /* 0x000000020a0d7211 */ /* 0x000fe200030f0eff */
[----:B------:R-:W-:-:S03]  /*75d0*/  VIADD R11, R14, 0xffffffe9 ;  /* 0xffffffe90e0b7836 */ /* 0x000fc60000000000 */
[----:B------:R0:W2:Y:S02]  /*75e0*/  @!P0 LDG.E.U8 R92, desc[UR18][R8.64] ;  /* 0x00000012085c8981 */ /* 0x0000a4000c1e1100 */
[----:B------:R-:W-:Y:S01]  /*75f0*/  ISETP.GE.U32.AND P0, PT, R11, 0x7fffff6a, PT ;  /* 0x7fffff6a0b00780c */ /* 0x000fe20003f06070 */
[----:B------:R-:W-:Y:S02]  /*7600*/  IMAD R11, R4, 0x7d, RZ ;  /* 0x0000007d040b7824 */ /* 0x000fe400078e02ff */
[----:B0-----:R-:W-:Y:S02]  /*7610*/  @!P2 IMAD.MOV.U32 R8, RZ, RZ, R5 ;  /* 0x000000ffff08a224 */ /* 0x001fe400078e0005 */
[----:B------:R-:W-:Y:S01]  /*7620*/  @!P2 IMAD.MOV.U32 R9, RZ, RZ, R13 ;  /* 0x000000ffff09a224 */ /* 0x000fe200078e000d */
[----:B---3--:R-:W-:Y:S04]  /*7630*/  STL [R1+0x890], R93 ;  /* 0x0008905d01007387 */ /* 0x008fe80000100800 */
[----:B------:R0:W3:Y:S04]  /*7640*/  @!P2 LDG.E.U8 R91, desc[UR18][R8.64] ;  /* 0x00000012085ba981 */ /* 0x0000e8000c1e1100 */
[----:B------:R1:W-:Y:S02]  /*7650*/  STL [R1+0x630], R3 ;  /* 0x0006300301007387 */ /* 0x0003e40000100800 */
[----:B-1----:R-:W-:-:S04]  /*7660*/  IADD3 R3, P6, PT, R11, R0, RZ ;  /* 0x000000000b037210 */ /* 0x002fc80007fde0ff */
[----:B------:R-:W-:Y:S01]  /*7670*/  LEA.HI.X.SX32 R15, R11, R2, 0x1, P6 ;  /* 0x000000020b0f7211 */ /* 0x000fe200030f0eff */
[----:B0-----:R-:W-:-:S04]  /*7680*/  @!P5 IMAD.MOV.U32 R8, RZ, RZ, R3 ;  /* 0x000000ffff08d224 */ /* 0x001fc800078e0003 */
[----:B------:R-:W-:-:S05]  /*7690*/  @!P5 IMAD.MOV.U32 R9, RZ, RZ, R15 ;  /* 0x000000ffff09d224 */ /* 0x000fca00078e000f */
[----:B------:R0:W4:Y:S01]  /*76a0*/  @!P5 LDG.E.U8 R89, desc[UR18][R8.64] ;  /* 0x000000120859d981 */ /* 0x000122000c1e1100 */
[----:B------:R-:W-:-:S03]  /*76b0*/  IMAD R10, R4, 0x6, RZ ;  /* 0x00000006040a7824 */ /* 0x000fc600078e02ff */
[----:B------:R1:W-:Y:S01]  /*76c0*/  STL [R1+0x62c], R12 ;  /* 0x00062c0c01007387 */ /* 0x0003e20000100800 */
[----:B------:R-:W-:Y:S01]  /*76d0*/  IMAD R11, R4, 0xe, RZ ;  /* 0x0000000e040b7824 */ /* 0x000fe200078e02ff */
[----:B------:R-:W-:Y:S01]  /*76e0*/  PRMT R90, RZ, 0x7610, R90 ;  /* 0x00007610ff5a7816 */ /* 0x000fe2000000005a */
[----:B-1----:R-:W-:-:S05]  /*76f0*/  VIADD R12, R14, 0xffffffe1 ;  /* 0xffffffe10e0c7836 */ /* 0x002fca0000000000 */
[----:B------:R-:W-:Y:S01]  /*7700*/  ISETP.GE.U32.AND P2, PT, R12, 0x7fffff62, PT ;  /* 0x7fffff620c00780c */ /* 0x000fe20003f46070 */
[----:B------:R-:W-:-:S05]  /*7710*/  VIADD R12, R14, 0xffffffd9 ;  /* 0xffffffd90e0c7836 */ /* 0x000fca0000000000 */
[----:B------:R-:W-:Y:S02]  /*7720*/  ISETP.GE.U32.AND P5, PT, R12, 0x7fffff5a, PT ;  /* 0x7fffff5a0c00780c */ /* 0x000fe40003fa6070 */
[----:B------:R-:W-:Y:S02]  /*7730*/  PRMT R88, RZ, 0x7610, R88 ;  /* 0x00007610ff587816 */ /* 0x000fe40000000058 */
[----:B------:R-:W-:Y:S01]  /*7740*/  PRMT R87, RZ, 0x7610, R87 ;  /* 0x00007610ff577816 */ /* 0x000fe20000000057 */
[----:B--2---:R-:W-:Y:S04]  /*7750*/  STL [R1+0x894], R92 ;  /* 0x0008945c01007387 */ /* 0x004fe80000100800 */
[----:B------:R1:W-:Y:S04]  /*7760*/  STL [R1+0x660], R5 ;  /* 0x0006600501007387 */ /* 0x0003e80000100800 */
[----:B------:R2:W-:Y:S01]  /*7770*/  STL [R1+0x65c], R13 ;  /* 0x00065c0d01007387 */ /* 0x0005e20000100800 */
[----:B-1----:R-:W-:-:S04]  /*7780*/  IADD3 R5, P6, PT, R10, R0, RZ ;  /* 0x000000000a057210 */ /* 0x002fc80007fde0ff */
[----:B--2---:R-:W-:Y:S01]  /*7790*/  LEA.HI.X.SX32 R13, R10, R2, 0x1, P6 ;  /* 0x000000020a0d7211 */ /* 0x004fe200030f0eff */
[----:B0-----:R-:W-:Y:S01]  /*77a0*/  @!P1 IMAD.MOV.U32 R8, RZ, RZ, R5 ;  /* 0x000000ffff089224 */ /* 0x001fe200078e0005 */
[----:B---3--:R-:W-:Y:S03]  /*77b0*/  STL [R1+0x898], R91 ;  /* 0x0008985b01007387 */ /* 0x008fe60000100800 */
[----:B------:R-:W-:Y:S01]  /*77c0*/  @!P1 IMAD.MOV.U32 R9, RZ, RZ, R13 ;  /* 0x000000ffff099224 */ /* 0x000fe200078e000d */
[----:B------:R0:W-:Y:S04]  /*77d0*/  STL [R1+0x690], R3 ;  /* 0x0006900301007387 */ /* 0x0001e80000100800 */
[----:B------:R1:W2:Y:S01]  /*77e0*/  @!P1 LDG.E.U8 R90, desc[UR18][R8.64] ;  /* 0x00000012085a9981 */ /* 0x0002a2000c1e1100 */
[----:B0-----:R-:W-:Y:S01]  /*77f0*/  IADD3 R3, P6, PT, R11, R0, RZ ;  /* 0x000000000b037210 */ /* 0x001fe20007fde0ff */
[----:B-1----:R-:W-:-:S03]  /*7800*/  VIADD R8, R14, 0xffffffd1 ;  /* 0xffffffd10e087836 */ /* 0x002fc60000000000 */
[----:B------:R-:W-:Y:S01]  /*7810*/  LEA.HI.X.SX32 R12, R11, R2, 0x1, P6 ;  /* 0x000000020b0c7211 */ /* 0x000fe200030f0eff */
[----:B------:R-:W-:Y:S01]  /*7820*/  IMAD R10, R4, 0x16, RZ ;  /* 0x00000016040a7824 */ /* 0x000fe200078e02ff */
[----:B------:R-:W-:Y:S01]  /*7830*/  STL [R1+0x68c], R15 ;  /* 0x00068c0f01007387 */ /* 0x000fe20000100800 */
[----:B------:R-:W-:Y:S01]  /*7840*/  ISETP.GE.U32.AND P1, PT, R8, 0x7fffff52, PT ;  /* 0x7fffff520800780c */ /* 0x000fe20003f26070 */
[----:B------:R-:W-:Y:S02]  /*7850*/  @!P4 IMAD.MOV.U32 R8, RZ, RZ, R3 ;  /* 0x000000ffff08c224 */ /* 0x000fe400078e0003 */
[----:B------:R-:W-:Y:S01]  /*7860*/  @!P4 IMAD.MOV.U32 R9, RZ, RZ, R12 ;  /* 0x000000ffff09c224 */ /* 0x000fe200078e000c */
[----:B------:R0:W-:Y:S04]  /*7870*/  STL [R1+0x48], R5 ;  /* 0x0000480501007387 */ /* 0x0001e80000100800 */
[----:B----4-:R-:W-:Y:S04]  /*7880*/  STL [R1+0x89c], R89 ;  /* 0x00089c5901007387 */ /* 0x010fe80000100800 */
[----:B------:R1:W3:Y:S01]  /*7890*/  @!P4 LDG.E.U8 R88, desc[UR18][R8.64] ;  /* 0x000000120858c981 */ /* 0x0002e2000c1e1100 */
[----:B0-----:R-:W-:-:S03]  /*78a0*/  IADD3 R5, P6, PT, R10, R0, RZ ;  /* 0x000000000a057210 */ /* 0x001fc60007fde0ff */
[----:B------:R0:W-:Y:S02]  /*78b0*/  STL [R1+0x3c], R13 ;  /* 0x00003c0d01007387 */ /* 0x0001e40000100800 */
[----:B0-----:R-:W-:Y:S01]  /*78c0*/  LEA.HI.X.SX32 R13, R10, R2, 0x1, P6 ;  /* 0x000000020a0d7211 */ /* 0x001fe200030f0eff */
[----:B-1----:R-:W-:-:S04]  /*78d0*/  @!P0 IMAD.MOV.U32 R8, RZ, RZ, R5 ;  /* 0x000000ffff088224 */ /* 0x002fc800078e0005 */
[----:B------:R-:W-:-:S05]  /*78e0*/  @!P0 IMAD.MOV.U32 R9, RZ, RZ, R13 ;  /* 0x000000ffff098224 */ /* 0x000fca00078e000d */
[----:B------:R0:W4:Y:S01]  /*78f0*/  @!P0 LDG.E.U8 R87, desc[UR18][R8.64] ;  /* 0x0000001208578981 */ /* 0x000122000c1e1100 */
[----:B------:R-:W-:-:S05]  /*7900*/  VIADD R11, R14, 0xffffffc9 ;  /* 0xffffffc90e0b7836 */ /* 0x000fca0000000000 */
[----:B------:R-:W-:Y:S01]  /*7910*/  ISETP.GE.U32.AND P4, PT, R11, 0x7fffff4a, PT ;  /* 0x7fffff4a0b00780c */ /* 0x000fe20003f86070 */
[C---:B------:R-:W-:Y:S02]  /*7920*/  IMAD R11, R4.reuse, 0x1e, RZ ;  /* 0x0000001e040b7824 */ /* 0x040fe400078e02ff */
[----:B------:R-:W-:Y:S01]  /*7930*/  IMAD R10, R4, 0x26, RZ ;  /* 0x00000026040a7824 */ /* 0x000fe200078e02ff */
[----:B------:R-:W-:Y:S02]  /*7940*/  PRMT R85, RZ, 0x7610, R85 ;  /* 0x00007610ff557816 */ /* 0x000fe40000000055 */
[----:B------:R-:W-:Y:S02]  /*7950*/  PRMT R83, RZ, 0x7610, R83 ;  /* 0x00007610ff537816 */ /* 0x000fe40000000053 */
[----:B------:R-:W-:Y:S01]  /*7960*/  PRMT R81, RZ, 0x7610, R81 ;  /* 0x00007610ff517816 */ /* 0x000fe20000000051 */
[----:B--2---:R-:W-:Y:S04]  /*7970*/  STL [R1+0x8a0], R90 ;  /* 0x0008a05a01007387 */ /* 0x004fe80000100800 */
[----:B------:R1:W-:Y:S04]  /*7980*/  STL [R1+0xe8], R3 ;  /* 0x0000e80301007387 */ /* 0x0003e80000100800 */
[----:B------:R2:W-:Y:S01]  /*7990*/  STL [R1+0xd4], R12 ;  /* 0x0000d40c01007387 */ /* 0x0005e20000100800 */
[----:B-1----:R-:W-:-:S04]  /*79a0*/  IADD3 R3, P6, PT, R11, R0, RZ ;  /* 0x000000000b037210 */ /* 0x002fc80007fde0ff */
[----:B------:R-:W-:Y:S01]  /*79b0*/  LEA.HI.X.SX32 R15, R11, R2, 0x1, P6 ;  /* 0x000000020b0f7211 */ /* 0x000fe200030f0eff */
[----:B0-----:R-:W-:Y:S02]  /*79c0*/  @!P2 IMAD.MOV.U32 R8, RZ, RZ, R3 ;  /* 0x000000ffff08a224 */ /* 0x001fe400078e0003 */
[----:B--2---:R-:W-:Y:S01]  /*79d0*/  VIADD R12, R14, 0xffffffc1 ;  /* 0xffffffc10e0c7836 */ /* 0x004fe20000000000 */
[----:B---3--:R-:W-:Y:S04]  /*79e0*/  STL [R1+0x8a4], R88 ;  /* 0x0008a45801007387 */ /* 0x008fe80000100800 */
[----:B------:R0:W-:Y:S01]  /*79f0*/  STL [R1+0x148], R5 ;  /* 0x0001480501007387 */ /* 0x0001e20000100800 */
[----:B------:R-:W-:-:S03]  /*7a00*/  @!P2 IMAD.MOV.U32 R9, RZ, RZ, R15 ;  /* 0x000000ffff09a224 */ /* 0x000fc600078e000f */
[----:B------:R1:W-:Y:S01]  /*7a10*/  STL [R1+0x144], R13 ;  /* 0x0001440d01007387 */ /* 0x0003e20000100800 */
[----:B------:R-:W-:Y:S01]  /*7a20*/  IMAD R11, R4, 0x2e, RZ ;  /* 0x0000002e040b7824 */ /* 0x000fe200078e02ff */
[----:B------:R-:W-:Y:S02]  /*7a30*/  ISETP.GE.U32.AND P0, PT, R12, 0x7fffff42, PT ;  /* 0x7fffff420c00780c */ /* 0x000fe40003f06070 */
[----:B------:R2:W3:Y:S01]  /*7a40*/  @!P2 LDG.E.U8 R85, desc[UR18][R8.64] ;  /* 0x000000120855a981 */ /* 0x0004e2000c1e1100 */
[----:B0-----:R-:W-:-:S04]  /*7a50*/  IADD3 R5, P6, PT, R10, R0, RZ ;  /* 0x000000000a057210 */ /* 0x001fc80007fde0ff */
[----:B-1----:R-:W-:Y:S01]  /*7a60*/  LEA.HI.X.SX32 R13, R10, R2, 0x1, P6 ;  /* 0x000000020a0d7211 */ /* 0x002fe200030f0eff */
[----:B------:R-:W-:Y:S02]  /*7a70*/  VIADD R12, R14, 0xffffffb9 ;  /* 0xffffffb90e0c7836 */ /* 0x000fe40000000000 */
[----:B--2---:R-:W-:Y:S02]  /*7a80*/  @!P5 IMAD.MOV.U32 R8, RZ, RZ, R5 ;  /* 0x000000ffff08d224 */ /* 0x004fe400078e0005 */
[----:B------:R-:W-:Y:S01]  /*7a90*/  @!P5 IMAD.MOV.U32 R9, RZ, RZ, R13 ;  /* 0x000000ffff09d224 */ /* 0x000fe200078e000d */
[----:B----4-:R-:W-:Y:S04]  /*7aa0*/  STL [R1+0x8a8], R87 ;  /* 0x0008a85701007387 */ /* 0x010fe80000100800 */
[----:B------:R0:W-:Y:S01]  /*7ab0*/  STL [R1+0x408], R3 ;  /* 0x0004080301007387 */ /* 0x0001e20000100800 */
[----:B------:R-:W-:-:S03]  /*7ac0*/  ISETP.GE.U32.AND P2, PT, R12, 0x7fffff3a, PT ;  /* 0x7fffff3a0c00780c */ /* 0x000fc60003f46070 */
[----:B------:R1:W2:Y:S01]  /*7ad0*/  @!P5 LDG.E.U8 R83, desc[UR18][R8.64] ;  /* 0x000000120853d981 */ /* 0x0002a2000c1e1100 */
[----:B0-----:R-:W-:Y:S01]  /*7ae0*/  IADD3 R3, P6, PT, R11, R0, RZ ;  /* 0x000000000b037210 */ /* 0x001fe20007fde0ff */
[----:B-1----:R-:W-:-:S03]  /*7af0*/  VIADD R8, R14, 0xffffffb1 ;  /* 0xffffffb10e087836 */ /* 0x002fc60000000000 */
[----:B------:R-:W-:Y:S02]  /*7b00*/  LEA.HI.X.SX32 R12, R11, R2, 0x1, P6 ;  /* 0x000000020b0c7211 */ /* 0x000fe400030f0eff */
[----:B------:R-:W-:Y:S01]  /*7b10*/  ISETP.GE.U32.AND P5, PT, R8, 0x7fffff32, PT ;  /* 0x7fffff320800780c */ /* 0x000fe20003fa6070 */
[----:B------:R-:W-:Y:S02]  /*7b20*/  @!P1 IMAD.MOV.U32 R8, RZ, RZ, R3 ;  /* 0x000000ffff089224 */ /* 0x000fe400078e0003 */
[----:B------:R-:W-:-:S05]  /*7b30*/  @!P1 IMAD.MOV.U32 R9, RZ, RZ, R12 ;  /* 0x000000ffff099224 */ /* 0x000fca00078e000c */
[----:B------:R0:W4:Y:S01]  /*7b40*/  @!P1 LDG.E.U8 R81, desc[UR18][R8.64] ;  /* 0x0000001208519981 */ /* 0x000122000c1e1100 */
[----:B------:R-:W-:Y:S02]  /*7b50*/  IMAD R10, R4, 0x36, RZ ;  /* 0x00000036040a7824 */ /* 0x000fe400078e02ff */
[----:B------:R-:W-:Y:S01]  /*7b60*/  VIADD R11, R14, 0xffffffa9 ;  /* 0xffffffa90e0b7836 */ /* 0x000fe20000000000 */
[----:B------:R-:W-:Y:S04]  /*7b70*/  STL [R1+0x404], R15 ;  /* 0x0004040f01007387 */ /* 0x000fe80000100800 */
[----:B------:R1:W-:Y:S01]  /*7b80*/  STL [R1+0x440], R5 ;  /* 0x0004400501007387 */ /* 0x0003e20000100800 */
[----:B------:R-:W-:Y:S01]  /*7b90*/  ISETP.GE.U32.AND P1, PT, R11, 0x7fffff2a, PT ;  /* 0x7fffff2a0b00780c */ /* 0x000fe20003f26070 */
[----:B------:R-:W-:Y:S01]  /*7ba0*/  IMAD R11, R4, 0x3e, RZ ;  /* 0x0000003e040b7824 */ /* 0x000fe200078e02ff */
[----:B-1----:R-:W-:-:S02]  /*7bb0*/  IADD3 R5, P6, PT, R10, R0, RZ ;  /* 0x000000000a057210 */ /* 0x002fc40007fde0ff */
[----:B------:R-:W-:-:S03]  /*7bc0*/  PRMT R80, RZ, 0x7610, R80 ;  /* 0x00007610ff507816 */ /* 0x000fc60000000050 */
[----:B0-----:R-:W-:Y:S01]  /*7bd0*/  @!P4 IMAD.MOV.U32 R8, RZ, RZ, R5 ;  /* 0x000000ffff08c224 */ /* 0x001fe200078e0005 */
[----:B------:R-:W-:Y:S02]  /*7be0*/  PRMT R79, RZ, 0x7610, R79 ;  /* 0x00007610ff4f7816 */ /* 0x000fe4000000004f */
[----:B------:R-:W-:Y:S01]  /*7bf0*/  PRMT R78, RZ, 0x7610, R78 ;  /* 0x00007610ff4e7816 */ /* 0x000fe2000000004e */
[----:B---3--:R-:W-:Y:S04]  /*7c00*/  STL [R1+0x8ac], R85 ;  /* 0x0008ac5501007387 */ /* 0x008fe80000100800 */
[----:B------:R0:W-:Y:S02]  /*7c10*/  STL [R1+0x43c], R13 ;  /* 0x00043c0d01007387 */ /* 0x0001e40000100800 */
[----:B0-----:R-:W-:Y:S01]  /*7c20*/  LEA.HI.X.SX32 R13, R10, R2, 0x1, P6 ;  /* 0x000000020a0d7211 */ /* 0x001fe200030f0eff */
[----:B------:R-:W-:Y:S01]  /*7c30*/  IMAD R10, R4, 0x46, RZ ;  /* 0x00000046040a7824 */ /* 0x000fe200078e02ff */
[----:B--2---:R-:W-:Y:S04]  /*7c40*/  STL [R1+0x8b0], R83 ;  /* 0x0008b05301007387 */ /* 0x004fe80000100800 */
[----:B------:R0:W-:Y:S01]  /*7c50*/  STL [R1+0x478], R3 ;  /* 0x0004780301007387 */ /* 0x0001e20000100800 */
[----:B------:R-:W-:-:S03]  /*7c60*/  @!P4 IMAD.MOV.U32 R9, RZ, RZ, R13 ;  /* 0x000000ffff09c224 */ /* 0x000fc600078e000d */
[----:B------:R1:W-:Y:S04]  /*7c70*/  STL [R1+0x474], R12 ;  /* 0x0004740c01007387 */ /* 0x0003e80000100800 */
[----:B------:R2:W3:Y:S01]  /*7c80*/  @!P4 LDG.E.U8 R80, desc[UR18][R8.64] ;  /* 0x000000120850c981 */ /* 0x0004e2000c1e1100 */
[----:B0-----:R-:W-:Y:S01]  /*7c90*/  IADD3 R3, P6, PT, R11, R0, RZ ;  /* 0x000000000b037210 */ /* 0x001fe20007fde0ff */
[----:B-1----:R-:W-:-:S03]  /*7ca0*/  VIADD R12, R14, 0xffffffa1 ;  /* 0xffffffa10e0c7836 */ /* 0x002fc60000000000 */
[----:B------:R-:W-:Y:S01]  /*7cb0*/  LEA.HI.X.SX32 R14, R11, R2, 0x1, P6 ;  /* 0x000000020b0e7211 */ /* 0x000fe200030f0eff */
[----:B----4-:R-:W-:Y:S01]  /*7cc0*/  STL [R1+0x8b4], R81 ;  /* 0x0008b45101007387 */ /* 0x010fe20000100800 */
[----:B--2---:R-:W-:-:S03]  /*7cd0*/  @!P0 IMAD.MOV.U32 R8, RZ, RZ, R3 ;  /* 0x000000ffff088224 */ /* 0x004fc600078e0003 */
[----:B------:R0:W-:Y:S01]  /*7ce0*/  STL [R1+0x4b8], R5 ;  /* 0x0004b80501007387 */ /* 0x0001e20000100800 */
[----:B------:R-:W-:-:S03]  /*7cf0*/  @!P0 IMAD.MOV.U32 R9, RZ, RZ, R14 ;  /* 0x000000ffff098224 */ /* 0x000fc600078e000e */
[----:B------:R1:W-:Y:S04]  /*7d00*/  STL [R1+0x4b4], R13 ;  /* 0x0004b40d01007387 */ /* 0x0003e80000100800 */
[----:B------:R2:W4:Y:S01]  /*7d10*/  @!P0 LDG.E.U8 R79, desc[UR18][R8.64] ;  /* 0x00000012084f8981 */ /* 0x000522000c1e1100 */
[----:B0-----:R-:W-:-:S04]  /*7d20*/  IADD3 R5, P6, PT, R10, R0, RZ ;  /* 0x000000000a057210 */ /* 0x001fc80007fde0ff */
[----:B-1----:R-:W-:Y:S01]  /*7d30*/  LEA.HI.X.SX32 R13, R10, R2, 0x1, P6 ;  /* 0x000000020a0d7211 */ /* 0x002fe200030f0eff */
[----:B--2---:R-:W-:-:S04]  /*7d40*/  @!P2 IMAD.MOV.U32 R8, RZ, RZ, R5 ;  /* 0x000000ffff08a224 */ /* 0x004fc800078e0005 */
[----:B------:R-:W-:-:S05]  /*7d50*/  @!P2 IMAD.MOV.U32 R9, RZ, RZ, R13 ;  /* 0x000000ffff09a224 */ /* 0x000fca00078e000d */
[----:B------:R0:W2:Y:S01]  /*7d60*/  @!P2 LDG.E.U8 R78, desc[UR18][R8.64] ;  /* 0x00000012084ea981 */ /* 0x0000a2000c1e1100 */
[C---:B------:R-:W-:Y:S02]  /*7d70*/  IMAD R11, R4.reuse, 0x4e, RZ ;  /* 0x0000004e040b7824 */ /* 0x040fe400078e02ff */
[----:B------:R-:W-:Y:S01]  /*7d80*/  IMAD R10, R4, 0x56, RZ ;  /* 0x00000056040a7824 */ /* 0x000fe200078e02ff */
[----:B------:R-:W-:Y:S02]  /*7d90*/  ISETP.GE.U32.AND P4, PT, R12, 0x7fffff22, PT ;  /* 0x7fffff220c00780c */ /* 0x000fe40003f86070 */
[----:B------:R-:W-:Y:S02]  /*7da0*/  PRMT R77, RZ, 0x7610, R77 ;  /* 0x00007610ff4d7816 */ /* 0x000fe4000000004d */
[----:B------:R-:W-:Y:S02]  /*7db0*/  PRMT R76, RZ, 0x7610, R76 ;  /* 0x00007610ff4c7816 */ /* 0x000fe4000000004c */
[----:B------:R-:W-:Y:S01]  /*7dc0*/  PRMT R75, RZ, 0x7610, R75 ;  /* 0x00007610ff4b7816 */ /* 0x000fe2000000004b */
[----:B------:R-:W-:-:S05]  /*7dd0*/  VIADD R85, R68, 0x33 ;  /* 0x0000003344557836 */ /* 0x000fca0000000000 */
[----:B------:R-:W-:Y:S01]  /*7de0*/  IABS R19, R85 ;  /* 0x0000005500137213 */ /* 0x000fe20000000000 */
[----:B---3--:R-:W-:Y:S04]  /*7df0*/  STL [R1+0x8b8], R80 ;  /* 0x0008b85001007387 */ /* 0x008fe80000100800 */
[----:B------:R1:W-:Y:S04]  /*7e00*/  STL [R1+0x4f0], R3 ;  /* 0x0004f00301007387 */ /* 0x0003e80000100800 */
[----:B------:R-:W-:Y:S04]  /*7e10*/  STL [R1+0x4ec], R14 ;  /* 0x0004ec0e01007387 */ /* 0x000fe80000100800 */
[----:B------:R3:W-:Y:S01]  /*7e20*/  STL [R1+0x528], R5 ;  /* 0x0005280501007387 */ /* 0x0007e20000100800 */
[----:B-1----:R-:W-:-:S03]  /*7e30*/  IADD3 R3, P0, PT, R11, R0, RZ ;  /* 0x000000000b037210 */ /* 0x002fc60007f1e0ff */
[----:B----4-:R-:W-:Y:S01]  /*7e40*/  STL [R1+0x8bc], R79 ;  /* 0x0008bc4f01007387 */ /* 0x010fe20000100800 */
[----:B---3--:R-:W-:-:S03]  /*7e50*/  IADD3 R5, P2, PT, R10, R0, RZ ;  /* 0x000000000a057210 */ /* 0x008fc60007f5e0ff */
[----:B------:R1:W-:Y:S01]  /*7e60*/  STL [R1+0x524], R13 ;  /* 0x0005240d01007387 */ /* 0x0003e20000100800 */
[----:B0-----:R-:W-:Y:S01]  /*7e70*/  @!P5 IMAD.MOV.U32 R8, RZ, RZ, R3 ;  /* 0x000000ffff08d224 */ /* 0x001fe200078e0003 */
[-C--:B------:R-:W-:Y:S02]  /*7e80*/  LEA.HI.X.SX32 R12, R10, R2.reuse, 0x1, P2 ;  /* 0x000000020a0c7211 */ /* 0x080fe400010f0eff */
[----:B-1----:R-:W-:Y:S01]  /*7e90*/  LEA.HI.X.SX32 R13, R11, R2, 0x1, P0 ;  /* 0x000000020b0d7211 */ /* 0x002fe200000f0eff */
[----:B------:R-:W-:Y:S01]  /*7ea0*/  IMAD R11, R4, 0x5e, RZ ;  /* 0x0000005e040b7824 */ /* 0x000fe200078e02ff */
[----:B--2---:R-:W-:Y:S03]  /*7eb0*/  STL [R1+0x8c0], R78 ;  /* 0x0008c04e01007387 */ /* 0x004fe60000100800 */
[----:B------:R-:W-:Y:S01]  /*7ec0*/  @!P5 IMAD.MOV.U32 R9, RZ, RZ, R13 ;  /* 0x000000ffff09d224 */ /* 0x000fe200078e000d */
[----:B------:R0:W-:Y:S04]  /*7ed0*/  STL [R1+0x560], R3 ;  /* 0x0005600301007387 */ /* 0x0001e80000100800 */
[----:B------:R1:W2:Y:S01]  /*7ee0*/  @!P5 LDG.E.U8 R77, desc[UR18][R8.64] ;  /* 0x00000012084dd981 */ /* 0x0002a2000c1e1100 */
[----:B------:R-:W-:-:S02]  /*7ef0*/  VIADD R80, R68, 0x30 ;  /* 0x0000003044507836 */ /* 0x000fc40000000000 */
[C---:B------:R-:W-:Y:S02]  /*7f00*/  VIADD R90, R68.reuse, 0x36 ;  /* 0x00000036445a7836 */ /* 0x040fe40000000000 */
[C---:B------:R-:W-:Y:S01]  /*7f10*/  VIADD R92, R68.reuse, 0x39 ;  /* 0x00000039445c7836 */ /* 0x040fe20000000000 */
[C---:B0-----:R-:W-:Y:S01]  /*7f20*/  IADD3 R3, P0, PT, R11.reuse, R0, RZ ;  /* 0x000000000b037210 */ /* 0x041fe20007f1e0ff */
[----:B------:R0:W-:Y:S01]  /*7f30*/  STL [R1+0x598], R5 ;  /* 0x0005980501007387 */ /* 0x0001e20000100800 */
[----:B------:R-:W-:Y:S01]  /*7f40*/  VIADD R82, R68, 0x3f ;  /* 0x0000003f44527836 */ /* 0x000fe20000000000 */
[----:B------:R-:W-:Y:S01]  /*7f50*/  ISETP.GT.U32.AND P2, PT, R6, R71, PT ;  /* 0x000000470600720c */ /* 0x000fe20003f44070 */
[----:B-1----:R-:W-:Y:S01]  /*7f60*/  @!P1 IMAD.MOV.U32 R8, RZ, RZ, R5 ;  /* 0x000000ffff089224 */ /* 0x002fe200078e0005 */
[----:B------:R-:W1:Y:S01]  /*7f70*/  LDC R78, c[0x0][0x3a0] ;  /* 0x0000e800ff4e7b82 */ /* 0x000e620000000800 */
[----:B------:R-:W-:Y:S01]  /*7f80*/  @!P1 IMAD.MOV.U32 R9, RZ, RZ, R12 ;  /* 0x000000ffff099224 */ /* 0x000fe200078e000c */
[----:B0-----:R-:W-:-:S04]  /*7f90*/  LEA.HI.X.SX32 R5, R11, R2, 0x1, P0 ;  /* 0x000000020b057211 */ /* 0x001fc800000f0eff */
[----:B------:R0:W3:Y:S02]  /*7fa0*/  @!P1 LDG.E.U8 R76, desc[UR18][R8.64] ;  /* 0x00000012084c9981 */ /* 0x0000e4000c1e1100 */
[----:B0-----:R-:W-:Y:S02]  /*7fb0*/  @!P4 IMAD.MOV.U32 R8, RZ, RZ, R3 ;  /* 0x000000ffff08c224 */ /* 0x001fe400078e0003 */
[----:B------:R-:W-:-:S05]  /*7fc0*/  @!P4 IMAD.MOV.U32 R9, RZ, RZ, R5 ;  /* 0x000000ffff09c224 */ /* 0x000fca00078e0005 */
[----:B------:R0:W4:Y:S01]  /*7fd0*/  @!P4 LDG.E.U8 R75, desc[UR18][R8.64] ;  /* 0x00000012084bc981 */ /* 0x000122000c1e1100 */
[----:B------:R-:W-:-:S05]  /*7fe0*/  IABS R22, R80 ;  /* 0x0000005000167213 */ /* 0x000fca0000000000 */
[----:B0-----:R-:W-:-:S04]  /*7ff0*/  IMAD.HI.U32 R8, R7, R22, RZ ;  /* 0x0000001607087227 */ /* 0x001fc800078e00ff */
[----:B------:R-:W-:-:S04]  /*8000*/  IMAD.MOV R8, RZ, RZ, -R8 ;  /* 0x000000ffff087224 */ /* 0x000fc800078e0a08 */
[----:B------:R-:W-:Y:S02]  /*8010*/  IMAD R22, R6, R8, R22 ;  /* 0x0000000806167224 */ /* 0x000fe400078e0216 */
[----:B------:R-:W-:Y:S01]  /*8020*/  IMAD.HI.U32 R8, R7, R19, RZ ;  /* 0x0000001307087227 */ /* 0x000fe200078e00ff */
[----:B------:R-:W-:-:S03]  /*8030*/  IABS R16, R90 ;  /* 0x0000005a00107213 */ /* 0x000fc60000000000 */
[----:B------:R-:W-:-:S04]  /*8040*/  IMAD.MOV R8, RZ, RZ, -R8 ;  /* 0x000000ffff087224 */ /* 0x000fc800078e0a08 */
[----:B------:R-:W-:Y:S02]  /*8050*/  IMAD R19, R6, R8, R19 ;  /* 0x0000000806137224 */ /* 0x000fe400078e0213 */
[----:B------:R-:W-:Y:S01]  /*8060*/  IMAD.HI.U32 R8, R7, R16, RZ ;  /* 0x0000001007087227 */ /* 0x000fe200078e00ff */
[----:B------:R0:W-:Y:S03]  /*8070*/  STL [R1+0x55c], R13 ;  /* 0x00055c0d01007387 */ /* 0x0001e60000100800 */
[----:B------:R-:W-:Y:S01]  /*8080*/  IMAD.MOV R8, RZ, RZ, -R8 ;  /* 0x000000ffff087224 */ /* 0x000fe200078e0a08 */
[----:B0-----:R-:W-:-:S03]  /*8090*/  IABS R13, R92 ;  /* 0x0000005c000d7213 */ /* 0x001fc60000000000 */
[----:B------:R-:W-:Y:S02]  /*80a0*/  IMAD R16, R6, R8, R16 ;  /* 0x0000000806107224 */ /* 0x000fe400078e0210 */
[----:B------:R-:W-:-:S04]  /*80b0*/  IMAD.HI.U32 R8, R7, R13, RZ ;  /* 0x0000000d07087227 */ /* 0x000fc800078e00ff */
[----:B------:R-:W-:Y:S01]  /*80c0*/  IMAD.MOV R8, RZ, RZ, -R8 ;  /* 0x000000ffff087224 */ /* 0x000fe200078e0a08 */
[----:B------:R-:W-:-:S03]  /*80d0*/  ISETP.GT.U32.AND P0, PT, R6, R69, PT ;  /* 0x000000450600720c */ /* 0x000fc60003f04070 */
[----:B------:R-:W-:Y:S01]  /*80e0*/  IMAD R13, R6, R8, R13 ;  /* 0x00000008060d7224 */ /* 0x000fe200078e020d */
[----:B------:R-:W-:-:S05]  /*80f0*/  IABS R8, R82 ;  /* 0x0000005200087213 */ /* 0x000fca0000000000 */
[----:B------:R-:W-:-:S04]  /*8100*/  IMAD.HI.U32 R72, R7, R8, RZ ;  /* 0x0000000807487227 */ /* 0x000fc800078e00ff */
[----:B------:R-:W-:Y:S02]  /*8110*/  IMAD.MOV R72, RZ, RZ, -R72 ;  /* 0x000000ffff487224 */ /* 0x000fe400078e0a48 */
[----:B------:R-:W-:Y:S01]  /*8120*/  @!P0 IMAD.IADD R69, R69, 0x1, -R6 ;  /* 0x0000000145458824 */ /* 0x000fe200078e0a06 */
[C---:B------:R-:W-:Y:S01]  /*8130*/  ISETP.GT.U32.AND P0, PT, R6.reuse, R63, PT ;  /* 0x0000003f0600720c */ /* 0x040fe20003f04070 */
[C---:B------:R-:W-:Y:S01]  /*8140*/  IMAD R8, R6.reuse, R72, R8 ;  /* 0x0000004806087224 */ /* 0x040fe200078e0208 */
[----:B------:R-:W-:-:S04]  /*8150*/  ISETP.GT.U32.AND P4, PT, R6, R70, PT ;  /* 0x000000460600720c */ /* 0x000fc80003f84070 */
[C---:B------:R-:W-:Y:S02]  /*8160*/  ISETP.GT.U32.AND P5, PT, R6.reuse, R8, PT ;  /* 0x000000080600720c */ /* 0x040fe40003fa4070 */
[----:B------:R-:W-:-:S05]  /*8170*/  ISETP.GT.U32.AND P1, PT, R6, R67, PT ;  /* 0x000000430600720c */ /* 0x000fca0003f24070 */
[--C-:B------:R-:W-:Y:S01]  /*8180*/  @!P0 IMAD.IADD R63, R63, 0x1, -R6.reuse ;  /* 0x000000013f3f8824 */ /* 0x100fe200078e0a06 */
[C---:B------:R-:W-:Y:S01]  /*8190*/  ISETP.GT.U32.AND P0, PT, R6.reuse, R58, PT ;  /* 0x0000003a0600720c */ /* 0x040fe20003f04070 */
[--C-:B------:R-:W-:Y:S01]  /*81a0*/  @!P2 IMAD.IADD R71, R71, 0x1, -R6.reuse ;  /* 0x000000014747a824 */ /* 0x100fe200078e0a06 */
[----:B------:R-:W-:Y:S01]  /*81b0*/  ISETP.GT.U32.AND P2, PT, R6, R66, PT ;  /* 0x000000420600720c */ /* 0x000fe20003f44070 */
[--C-:B------:R-:W-:Y:S01]  /*81c0*/  @!P4 IMAD.IADD R70, R70, 0x1, -R6.reuse ;  /* 0x000000014646c824 */ /* 0x100fe200078e0a06 */
[----:B------:R-:W-:Y:S01]  /*81d0*/  ISETP.GT.U32.AND P4, PT, R6, R64, PT ;  /* 0x000000400600720c */ /* 0x000fe20003f84070 */
[--C-:B------:R-:W-:Y:S01]  /*81e0*/  @!P5 IMAD.IADD R8, R8, 0x1, -R6.reuse ;  /* 0x000000010808d824 */ /* 0x100fe200078e0a06 */
[C---:B------:R-:W-:Y:S01]  /*81f0*/  ISETP.GT.U32.AND P5, PT, R6.reuse, R65, PT ;  /* 0x000000410600720c */ /* 0x040fe20003fa4070 */
[----:B------:R-:W-:Y:S01]  /*8200*/  @!P1 IMAD.IADD R67, R67, 0x1, -R6 ;  /* 0x0000000143439824 */ /* 0x000fe200078e0a06 */
[----:B------:R-:W-:Y:S01]  /*8210*/  ISETP.GT.U32.AND P1, PT, R6, R62, PT ;  /* 0x0000003e0600720c */ /* 0x000fe20003f24070 */
[----:B------:R-:W-:-:S04]  /*8220*/  VIADD R79, R68, 0x2f ;  /* 0x0000002f444f7836 */ /* 0x000fc80000000000 */
[--C-:B------:R-:W-:Y:S01]  /*8230*/  @!P0 IMAD.IADD R58, R58, 0x1, -R6.reuse ;  /* 0x000000013a3a8824 */ /* 0x100fe200078e0a06 */
[----:B------:R-:W-:Y:S01]  /*8240*/  ISETP.GT.U32.AND P0, PT, R6, R53, PT ;  /* 0x000000350600720c */ /* 0x000fe20003f04070 */
[--C-:B------:R-:W-:Y:S01]  /*8250*/  @!P2 IMAD.IADD R66, R66, 0x1, -R6.reuse ;  /* 0x000000014242a824 */ /* 0x100fe200078e0a06 */
[----:B------:R-:W-:Y:S01]  /*8260*/  ISETP.GT.U32.AND P2, PT, R6, R61, PT ;  /* 0x0000003d0600720c */ /* 0x000fe20003f44070 */
[--C-:B------:R-:W-:Y:S01]  /*8270*/  @!P4 IMAD.IADD R64, R64, 0x1, -R6.reuse ;  /* 0x000000014040c824 */ /* 0x100fe200078e0a06 */
[C---:B------:R-:W-:Y:S01]  /*8280*/  ISETP.GT.U32.AND P4, PT, R6.reuse, R59, PT ;  /* 0x0000003b0600720c */ /* 0x040fe20003f84070 */
[--C-:B------:R-:W-:Y:S01]  /*8290*/  @!P5 IMAD.IADD R65, R65, 0x1, -R6.reuse ;  /* 0x000000014141d824 */ /* 0x100fe200078e0a06 */
[----:B------:R-:W-:Y:S01]  /*82a0*/  ISETP.GT.U32.AND P5, PT, R6, R60, PT ;  /* 0x0000003c0600720c */ /* 0x000fe20003fa4070 */
[----:B------:R-:W-:Y:S02]  /*82b0*/  VIADD R81, R68, 0x31 ;  /* 0x0000003144517836 */ /* 0x000fe40000000000 */
[----:B------:R-:W-:Y:S01]  /*82c0*/  @!P1 IMAD.IADD R62, R62, 0x1, -R6 ;  /* 0x000000013e3e9824 */ /* 0x000fe200078e0a06 */
[----:B------:R-:W-:Y:S01]  /*82d0*/  ISETP.GT.U32.AND P1, PT, R6, R57, PT ;  /* 0x000000390600720c */ /* 0x000fe20003f24070 */
[----:B------:R-:W-:-:S02]  /*82e0*/  VIADD R83, R68, 0x32 ;  /* 0x0000003244537836 */ /* 0x000fc40000000000 */
[--C-:B------:R-:W-:Y:S01]  /*82f0*/  @!P0 IMAD.IADD R53, R53, 0x1, -R6.reuse ;  /* 0x0000000135358824 */ /* 0x100fe200078e0a06 */
[----:B------:R-:W-:Y:S01]  /*8300*/  ISETP.GT.U32.AND P0, PT, R6, R48, PT ;  /* 0x000000300600720c */ /* 0x000fe20003f04070 */
[C---:B------:R-:W-:Y:S02]  /*8310*/  VIADD R87, R68.reuse, 0x34 ;  /* 0x0000003444577836 */ /* 0x040fe40000000000 */
[C---:B------:R-:W-:Y:S02]  /*8320*/  VIADD R88, R68.reuse, 0x35 ;  /* 0x0000003544587836 */ /* 0x040fe40000000000 */
[C---:B------:R-:W-:Y:S02]  /*8330*/  VIADD R89, R68.reuse, 0x37 ;  /* 0x0000003744597836 */ /* 0x040fe40000000000 */
[----:B------:R-:W-:Y:S02]  /*8340*/  VIADD R91, R68, 0x38 ;  /* 0x00000038445b7836 */ /* 0x000fe40000000000 */
[--C-:B------:R-:W-:Y:S01]  /*8350*/  @!P2 IMAD.IADD R61, R61, 0x1, -R6.reuse ;  /* 0x000000013d3da824 */ /* 0x100fe200078e0a06 */
[----:B------:R-:W-:Y:S01]  /*8360*/  ISETP.GT.U32.AND P2, PT, R6, R56, PT ;  /* 0x000000380600720c */ /* 0x000fe20003f44070 */
[--C-:B------:R-:W-:Y:S01]  /*8370*/  @!P5 IMAD.IADD R60, R60, 0x1, -R6.reuse ;  /* 0x000000013c3cd824 */ /* 0x100fe200078e0a06 */
[C---:B------:R-:W-:Y:S01]  /*8380*/  ISETP.GT.U32.AND P5, PT, R6.reuse, R55, PT ;  /* 0x000000370600720c */ /* 0x040fe20003fa4070 */
[----:B------:R-:W-:Y:S01]  /*8390*/  @!P4 IMAD.IADD R59, R59, 0x1, -R6 ;  /* 0x000000013b3bc824 */ /* 0x000fe200078e0a06 */
[----:B------:R-:W-:Y:S01]  /*83a0*/  ISETP.GT.U32.AND P4, PT, R6, R54, PT ;  /* 0x000000360600720c */ /* 0x000fe20003f84070 */
[----:B------:R-:W-:-:S02]  /*83b0*/  VIADD R93, R68, 0x3a ;  /* 0x0000003a445d7836 */ /* 0x000fc40000000000 */
[--C-:B------:R-:W-:Y:S01]  /*83c0*/  @!P1 IMAD.IADD R57, R57, 0x1, -R6.reuse ;  /* 0x0000000139399824 */ /* 0x100fe200078e0a06 */
[----:B------:R-:W-:Y:S01]  /*83d0*/  ISETP.GT.U32.AND P1, PT, R6, R52, PT ;  /* 0x000000340600720c */ /* 0x000fe20003f24070 */
[C---:B------:R-:W-:Y:S02]  /*83e0*/  VIADD R86, R68.reuse, 0x3d ;  /* 0x0000003d44567836 */ /* 0x040fe40000000000 */
[----:B------:R-:W-:Y:S02]  /*83f0*/  VIADD R84, R68, 0x3e ;  /* 0x0000003e44547836 */ /* 0x000fe40000000000 */
[--C-:B------:R-:W-:Y:S01]  /*8400*/  @!P0 IMAD.IADD R48, R48, 0x1, -R6.reuse ;  /* 0x0000000130308824 */ /* 0x100fe200078e0a06 */
[----:B------:R-:W-:Y:S01]  /*8410*/  ISETP.GT.U32.AND P0, PT, R6, R43, PT ;  /* 0x0000002b0600720c */ /* 0x000fe20003f04070 */
[--C-:B------:R-:W-:Y:S01]  /*8420*/  @!P2 IMAD.IADD R56, R56, 0x1, -R6.reuse ;  /* 0x000000013838a824 */ /* 0x100fe200078e0a06 */
[C---:B------:R-:W-:Y:S01]  /*8430*/  ISETP.GT.U32.AND P2, PT, R6.reuse, R51, PT ;  /* 0x000000330600720c */ /* 0x040fe20003f44070 */
[--C-:B------:R-:W-:Y:S01]  /*8440*/  @!P5 IMAD.IADD R55, R55, 0x1, -R6.reuse ;  /* 0x000000013737d824 */ /* 0x100fe200078e0a06 */
[----:B------:R-:W-:Y:S01]  /*8450*/  ISETP.GT.U32.AND P5, PT, R6, R50, PT ;  /* 0x000000320600720c */ /* 0x000fe20003fa4070 */
[--C-:B------:R-:W-:Y:S01]  /*8460*/  @!P4 IMAD.IADD R54, R54, 0x1, -R6.reuse ;  /* 0x000000013636c824 */ /* 0x100fe200078e0a06 */
[----:B------:R-:W-:Y:S01]  /*8470*/  ISETP.GT.U32.AND P4, PT, R6, R49, PT ;  /* 0x000000310600720c */ /* 0x000fe20003f84070 */
[----:B------:R-:W-:Y:S01]  /*8480*/  @!P1 IMAD.IADD R52, R52, 0x1, -R6 ;  /* 0x0000000134349824 */ /* 0x000fe200078e0a06 */
[----:B------:R-:W-:-:S02]  /*8490*/  ISETP.GT.U32.AND P1, PT, R6, R47, PT ;  /* 0x0000002f0600720c */ /* 0x000fc40003f24070 */
[----:B------:R-:W-:-:S03]  /*84a0*/  IABS R23, R79 ;  /* 0x0000004f00177213 */ /* 0x000fc60000000000 */
[--C-:B------:R-:W-:Y:S01]  /*84b0*/  @!P0 IMAD.IADD R43, R43, 0x1, -R6.reuse ;  /* 0x000000012b2b8824 */ /* 0x100fe200078e0a06 */
[C---:B------:R-:W-:Y:S01]  /*84c0*/  ISETP.GT.U32.AND P0, PT, R6.reuse, R38, PT ;  /* 0x000000260600720c */ /* 0x040fe20003f04070 */
[--C-:B------:R-:W-:Y:S01]  /*84d0*/  @!P2 IMAD.IADD R51, R51, 0x1, -R6.reuse ;  /* 0x000000013333a824 */ /* 0x100fe200078e0a06 */
[----:B------:R-:W-:Y:S01]  /*84e0*/  ISETP.GT.U32.AND P2, PT, R6, R46, PT ;  /* 0x0000002e0600720c */ /* 0x000fe20003f44070 */
[--C-:B------:R-:W-:Y:S01]  /*84f0*/  @!P5 IMAD.IADD R50, R50, 0x1, -R6.reuse ;  /* 0x000000013232d824 */ /* 0x100fe200078e0a06 */
[C---:B------:R-:W-:Y:S01]  /*8500*/  ISETP.GT.U32.AND P5, PT, R6.reuse, R45, PT ;  /* 0x0000002d0600720c */ /* 0x040fe20003fa4070 */
[--C-:B------:R-:W-:Y:S01]  /*8510*/  @!P4 IMAD.IADD R49, R49, 0x1, -R6.reuse ;  /* 0x000000013131c824 */ /* 0x100fe200078e0a06 */
[C---:B------:R-:W-:Y:S01]  /*8520*/  ISETP.GT.U32.AND P4, PT, R6.reuse, R44, PT ;  /* 0x0000002c0600720c */ /* 0x040fe20003f84070 */
[----:B------:R-:W-:Y:S01]  /*8530*/  @!P1 IMAD.IADD R47, R47, 0x1, -R6 ;  /* 0x000000012f2f9824 */ /* 0x000fe200078e0a06 */
[----:B------:R-:W-:Y:S02]  /*8540*/  ISETP.GT.U32.AND P1, PT, R6, R42, PT ;  /* 0x0000002a0600720c */ /* 0x000fe40003f24070 */
[----:B------:R-:W-:-:S03]  /*8550*/  IABS R21, R81 ;  /* 0x0000005100157213 */ /* 0x000fc60000000000 */
[----:B------:R-:W-:Y:S01]  /*8560*/  @!P0 IMAD.IADD R38, R38, 0x1, -R6 ;  /* 0x0000000126268824 */ /* 0x000fe200078e0a06 */
[----:B------:R-:W-:Y:S01]  /*8570*/  ISETP.GT.U32.AND P0, PT, R6, R33, PT ;  /* 0x000000210600720c */ /* 0x000fe20003f04070 */
[----:B------:R-:W-:Y:S01]  /*8580*/  IMAD.HI.U32 R9, R7, R21, RZ ;  /* 0x0000001507097227 */ /* 0x000fe200078e00ff */
[----:B------:R-:W-:-:S03]  /*8590*/  IABS R18, R87 ;  /* 0x0000005700127213 */ /* 0x000fc60000000000 */
[--C-:B------:R-:W-:Y:S01]  /*85a0*/  @!P2 IMAD.IADD R46, R46, 0x1, -R6.reuse ;  /* 0x000000012e2ea824 */ /* 0x100fe200078e0a06 */
[C---:B------:R-:W-:Y:S01]  /*85b0*/  ISETP.GT.U32.AND P2, PT, R6.reuse, R41, PT ;  /* 0x000000290600720c */ /* 0x040fe20003f44070 */
[--C-:B------:R-:W-:Y:S01]  /*85c0*/  @!P5 IMAD.IADD R45, R45, 0x1, -R6.reuse ;  /* 0x000000012d2dd824 */ /* 0x100fe200078e0a06 */
[----:B------:R-:W-:Y:S01]  /*85d0*/  ISETP.GT.U32.AND P5, PT, R6, R40, PT ;  /* 0x000000280600720c */ /* 0x000fe20003fa4070 */
[----:B------:R-:W-:Y:S01]  /*85e0*/  @!P4 IMAD.IADD R44, R44, 0x1, -R6 ;  /* 0x000000012c2cc824 */ /* 0x000fe200078e0a06 */
[----:B------:R-:W-:Y:S01]  /*85f0*/  ISETP.GT.U32.AND P4, PT, R6, R39, PT ;  /* 0x000000270600720c */ /* 0x000fe20003f84070 */
[----:B------:R-:W-:-:S04]  /*8600*/  IMAD.HI.U32 R10, R7, R23, RZ ;  /* 0x00000017070a7227 */ /* 0x000fc800078e00ff */
[----:B------:R-:W-:Y:S02]  /*8610*/  IMAD.MOV R9, RZ, RZ, -R9 ;  /* 0x000000ffff097224 */ /* 0x000fe400078e0a09 */
[----:B------:R-:W-:Y:S01]  /*8620*/  @!P1 IMAD.IADD R42, R42, 0x1, -R6 ;  /* 0x000000012a2a9824 */ /* 0x000fe200078e0a06 */
[C---:B------:R-:W-:Y:S01]  /*8630*/  ISETP.GT.U32.AND P1, PT, R6.reuse, R37, PT ;  /* 0x000000250600720c */ /* 0x040fe20003f24070 */
[----:B------:R-:W-:Y:S01]  /*8640*/  IMAD.MOV R10, RZ, RZ, -R10 ;  /* 0x000000ffff0a7224 */ /* 0x000fe200078e0a0a */
[----:B------:R-:W-:Y:S01]  /*8650*/  IABS R20, R83 ;  /* 0x0000005300147213 */ /* 0x000fe20000000000 */
[----:B------:R-:W-:Y:S02]  /*8660*/  IMAD R21, R6, R9, R21 ;  /* 0x0000000906157224 */ /* 0x000fe400078e0215 */
[----:B------:R-:W-:Y:S01]  /*8670*/  IMAD.HI.U32 R9, R7, R18, RZ ;  /* 0x0000001207097227 */ /* 0x000fe200078e00ff */
[----:B------:R-:W-:-:S03]  /*8680*/  IABS R15, R89 ;  /* 0x00000059000f7213 */ /* 0x000fc60000000000 */
[----:B------:R-:W-:Y:S01]  /*8690*/  @!P0 IMAD.IADD R33, R33, 0x1, -R6 ;  /* 0x0000000121218824 */ /* 0x000fe200078e0a06 */
[C---:B------:R-:W-:Y:S01]  /*86a0*/  ISETP.GT.U32.AND P0, PT, R6.reuse, R28, PT ;  /* 0x0000001c0600720c */ /* 0x040fe20003f04070 */
[----:B------:R-:W-:Y:S02]  /*86b0*/  IMAD R23, R6, R10, R23 ;  /* 0x0000000a06177224 */ /* 0x000fe400078e0217 */
[----:B------:R-:W-:-:S04]  /*86c0*/  IMAD.HI.U32 R10, R7, R20, RZ ;  /* 0x00000014070a7227 */ /* 0x000fc800078e00ff */
[----:B------:R-:W-:Y:S01]  /*86d0*/  IMAD.MOV R9, RZ, RZ, -R9 ;  /* 0x000000ffff097224 */ /* 0x000fe200078e0a09 */
[----:B--2---:R-:W-:Y:S04]  /*86e0*/  STL [R1+0x8c4], R77 ;  /* 0x0008c44d01007387 */ /* 0x004fe80000100800 */
[----:B------:R-:W-:Y:S04]  /*86f0*/  STL [R1+0x594], R12 ;  /* 0x0005940c01007387 */ /* 0x000fe80000100800 */
[----:B------:R-:W-:Y:S04]  /*8700*/  STL [R1+0x73c], R79 ;  /* 0x00073c4f01007387 */ /* 0x000fe80000100800 */
[----:B------:R-:W-:Y:S04]  /*8710*/  STL [R1+0x8c8], R79 ;  /* 0x0008c84f01007387 */ /* 0x000fe80000100800 */
[----:B---3--:R-:W-:Y:S04]  /*8720*/  STL [R1+0x8cc], R76 ;  /* 0x0008cc4c01007387 */ /* 0x008fe80000100800 */
[----:B------:R-:W-:Y:S04]  /*8730*/  STL [R1+0x5d0], R3 ;  /* 0x0005d00301007387 */ /* 0x000fe80000100800 */
[----:B------:R0:W-:Y:S04]  /*8740*/  STL [R1+0x5cc], R5 ;  /* 0x0005cc0501007387 */ /* 0x0001e80000100800 */
[----:B------:R-:W-:Y:S04]  /*8750*/  STL [R1+0x738], R80 ;  /* 0x0007385001007387 */ /* 0x000fe80000100800 */
[----:B------:R-:W-:Y:S04]  /*8760*/  STL [R1+0x734], R81 ;  /* 0x0007345101007387 */ /* 0x000fe80000100800 */
[----:B----4-:R-:W-:Y:S04]  /*8770*/  STL [R1+0x8d0], R75 ;  /* 0x0008d04b01007387 */ /* 0x010fe80000100800 */
[----:B------:R-:W-:Y:S04]  /*8780*/  STL [R1+0x730], R83 ;  /* 0x0007305301007387 */ /* 0x000fe80000100800 */
[----:B------:R2:W-:Y:S04]  /*8790*/  STL [R1+0x8d4], R80 ;  /* 0x0008d45001007387 */ /* 0x0005e80000100800 */
[----:B------:R-:W-:Y:S01]  /*87a0*/  STL [R1+0x8d8], R81 ;  /* 0x0008d85101007387 */ /* 0x000fe20000100800 */
[----:B0-----:R-:W-:-:S03]  /*87b0*/  VIADD R5, R68, 0x3b ;  /* 0x0000003b44057836 */ /* 0x001fc60000000000 */
[----:B------:R-:W-:Y:S01]  /*87c0*/  STL [R1+0x72c], R85 ;  /* 0x00072c5501007387 */ /* 0x000fe20000100800 */
[----:B------:R-:W-:-:S03]  /*87d0*/  VIADD R3, R68, 0x3c ;  /* 0x0000003c44037836 */ /* 0x000fc60000000000 */
        /* <DEDUP_REMOVED lines=12> */
[----:B--2---:R-:W2:Y:S04]  /*88a0*/  LDL R80, [R1+0x740] ;  /* 0x0007400001507983 */ /* 0x004ea80000100800 */
[----:B------:R-:W3:Y:S04]  /*88b0*/  LDL R75, [R1+0x750] ;  /* 0x00075000014b7983 */ /* 0x000ee80000100800 */
[----:B------:R-:W4:Y:S04]  /*88c0*/  LDL R76, [R1+0x754] ;  /* 0x00075400014c7983 */ /* 0x000f280000100800 */
[----:B------:R-:W2:Y:S01]  /*88d0*/  LDL R79, [R1+0x758] ;  /* 0x00075800014f7983 */ /* 0x000ea20000100800 */
[--C-:B------:R-:W-:Y:S01]  /*88e0*/  @!P2 IMAD.IADD R41, R41, 0x1, -R6.reuse ;  /* 0x000000012929a824 */ /* 0x100fe200078e0a06 */
[----:B------:R-:W-:Y:S01]  /*88f0*/  IABS R17, R88 ;  /* 0x0000005800117213 */ /* 0x000fe20000000000 */
[--C-:B------:R-:W-:Y:S01]  /*8900*/  @!P5 IMAD.IADD R40, R40, 0x1, -R6.reuse ;  /* 0x000000012828d824 */ /* 0x100fe200078e0a06 */
[C---:B------:R-:W-:Y:S01]  /*8910*/  ISETP.GT.U32.AND P2, PT, R6.reuse, R36, PT ;  /* 0x000000240600720c */ /* 0x040fe20003f44070 */
[----:B------:R-:W-:Y:S01]  /*8920*/  @!P4 IMAD.IADD R39, R39, 0x1, -R6 ;  /* 0x000000012727c824 */ /* 0x000fe200078e0a06 */
[C---:B------:R-:W-:Y:S01]  /*8930*/  ISETP.GT.U32.AND P5, PT, R6.reuse, R35, PT ;  /* 0x000000230600720c */ /* 0x040fe20003fa4070 */
[----:B------:R-:W-:Y:S01]  /*8940*/  IMAD.MOV R10, RZ, RZ, -R10 ;  /* 0x000000ffff0a7224 */ /* 0x000fe200078e0a0a */
[C---:B------:R-:W-:Y:S01]  /*8950*/  ISETP.GT.U32.AND P4, PT, R6.reuse, R34, PT ;  /* 0x000000220600720c */ /* 0x040fe20003f84070 */
[----:B------:R-:W-:-:S02]  /*8960*/  IMAD R18, R6, R9, R18 ;  /* 0x0000000906127224 */ /* 0x000fc400078e0212 */
[----:B------:R-:W-:Y:S01]  /*8970*/  IMAD.HI.U32 R9, R7, R15, RZ ;  /* 0x0000000f07097227 */ /* 0x000fe200078e00ff */
[----:B------:R-:W-:-:S03]  /*8980*/  IABS R12, R93 ;  /* 0x0000005d000c7213 */ /* 0x000fc60000000000 */
[----:B------:R-:W-:Y:S01]  /*8990*/  @!P1 IMAD.IADD R37, R37, 0x1, -R6 ;  /* 0x0000000125259824 */ /* 0x000fe200078e0a06 */
[C---:B------:R-:W-:Y:S01]  /*89a0*/  ISETP.GT.U32.AND P1, PT, R6.reuse, R32, PT ;  /* 0x000000200600720c */ /* 0x040fe20003f24070 */
[----:B------:R-:W-:Y:S02]  /*89b0*/  IMAD R20, R6, R10, R20 ;  /* 0x0000000a06147224 */ /* 0x000fe400078e0214 */
[----:B------:R-:W-:-:S04]  /*89c0*/  IMAD.HI.U32 R10, R7, R17, RZ ;  /* 0x00000011070a7227 */ /* 0x000fc800078e00ff */
[----:B------:R-:W-:Y:S01]  /*89d0*/  IMAD.MOV R9, RZ, RZ, -R9 ;  /* 0x000000ffff097224 */ /* 0x000fe200078e0a09 */
[----:B------:R-:W-:Y:S01]  /*89e0*/  IABS R14, R91 ;  /* 0x0000005b000e7213 */ /* 0x000fe20000000000 */
[----:B------:R-:W-:Y:S01]  /*89f0*/  @!P0 IMAD.IADD R28, R28, 0x1, -R6 ;  /* 0x000000011c1c8824 */ /* 0x000fe200078e0a06 */
[C---:B------:R-:W-:Y:S01]  /*8a00*/  ISETP.GT.U32.AND P0, PT, R6.reuse, R23, PT ;  /* 0x000000170600720c */ /* 0x040fe20003f04070 */
[----:B------:R-:W-:Y:S02]  /*8a10*/  IMAD.MOV R10, RZ, RZ, -R10 ;  /* 0x000000ffff0a7224 */ /* 0x000fe400078e0a0a */
[----:B------:R-:W-:Y:S02]  /*8a20*/  IMAD R15, R6, R9, R15 ;  /* 0x00000009060f7224 */ /* 0x000fe400078e020f */
[----:B------:R-:W-:-:S04]  /*8a30*/  IMAD.HI.U32 R9, R7, R12, RZ ;  /* 0x0000000c07097227 */ /* 0x000fc800078e00ff */
[----:B------:R-:W-:Y:S02]  /*8a40*/  IMAD R17, R6, R10, R17 ;  /* 0x0000000a06117224 */ /* 0x000fe400078e0211 */
[--C-:B------:R-:W-:Y:S01]  /*8a50*/  @!P2 IMAD.IADD R36, R36, 0x1, -R6.reuse ;  /* 0x000000012424a824 */ /* 0x100fe200078e0a06 */
[C---:B------:R-:W-:Y:S01]  /*8a60*/  ISETP.GT.U32.AND P2, PT, R6.reuse, R31, PT ;  /* 0x0000001f0600720c */ /* 0x040fe20003f44070 */
[--C-:B------:R-:W-:Y:S01]  /*8a70*/  @!P5 IMAD.IADD R35, R35, 0x1, -R6.reuse ;  /* 0x000000012323d824 */ /* 0x100fe200078e0a06 */
[----:B------:R-:W-:Y:S01]  /*8a80*/  ISETP.GT.U32.AND P5, PT, R6, R30, PT ;  /* 0x0000001e0600720c */ /* 0x000fe20003fa4070 */
[----:B------:R-:W-:Y:S01]  /*8a90*/  @!P4 IMAD.IADD R34, R34, 0x1, -R6 ;  /* 0x000000012222c824 */ /* 0x000fe200078e0a06 */
[----:B------:R-:W-:Y:S01]  /*8aa0*/  ISETP.GT.U32.AND P4, PT, R6, R29, PT ;  /* 0x0000001d0600720c */ /* 0x000fe20003f84070 */
[----:B------:R-:W-:-:S04]  /*8ab0*/  IMAD.HI.U32 R10, R7, R14, RZ ;  /* 0x0000000e070a7227 */ /* 0x000fc800078e00ff */
[----:B------:R-:W-:Y:S01]  /*8ac0*/  IMAD.MOV R9, RZ, RZ, -R9 ;  /* 0x000000ffff097224 */ /* 0x000fe200078e0a09 */
[----:B------:R-:W-:Y:S01]  /*8ad0*/  IABS R11, R5 ;  /* 0x00000005000b7213 */ /* 0x000fe20000000000 */
[----:B------:R-:W-:Y:S01]  /*8ae0*/  @!P1 IMAD.IADD R32, R32, 0x1, -R6 ;  /* 0x0000000120209824 */ /* 0x000fe200078e0a06 */
[C---:B------:R-:W-:Y:S01]  /*8af0*/  ISETP.GT.U32.AND P1, PT, R6.reuse, R27, PT ;  /* 0x0000001b0600720c */ /* 0x040fe20003f24070 */
[----:B------:R-:W-:Y:S02]  /*8b00*/  IMAD.MOV R10, RZ, RZ, -R10 ;  /* 0x000000ffff0a7224 */ /* 0x000fe400078e0a0a */
[C---:B------:R-:W-:Y:S01]  /*8b10*/  IMAD R12, R6.reuse, R9, R12 ;  /* 0x00000009060c7224 */ /* 0x040fe200078e020c */
[----:B------:R-:W-:Y:S01]  /*8b20*/  IABS R9, R86 ;  /* 0x0000005600097213 */ /* 0x000fe20000000000 */
[C---:B------:R-:W-:Y:S02]  /*8b30*/  IMAD R14, R6.reuse, R10, R14 ;  /* 0x0000000a060e7224 */ /* 0x040fe400078e020e */
[----:B------:R-:W-:Y:S01]  /*8b40*/  @!P0 IMAD.IADD R23, R23, 0x1, -R6 ;  /* 0x0000000117178824 */ /* 0x000fe200078e0a06 */
[----:B------:R-:W-:Y:S01]  /*8b50*/  ISETP.GT.U32.AND P0, PT, R6, R18, PT ;  /* 0x000000120600720c */ /* 0x000fe20003f04070 */
[----:B------:R-:W-:-:S04]  /*8b60*/  IMAD.HI.U32 R10, R7, R11, RZ ;  /* 0x0000000b070a7227 */ /* 0x000fc800078e00ff */
[----:B------:R-:W-:-:S04]  /*8b70*/  IMAD.HI.U32 R72, R7, R9, RZ ;  /* 0x0000000907487227 */ /* 0x000fc800078e00ff */
[----:B------:R-:W-:Y:S02]  /*8b80*/  IMAD.MOV R10, RZ, RZ, -R10 ;  /* 0x000000ffff0a7224 */ /* 0x000fe400078e0a0a */
[--C-:B------:R-:W-:Y:S01]  /*8b90*/  @!P2 IMAD.IADD R31, R31, 0x1, -R6.reuse ;  /* 0x000000011f1fa824 */ /* 0x100fe200078e0a06 */
[----:B------:R-:W-:Y:S01]  /*8ba0*/  ISETP.GT.U32.AND P2, PT, R6, R26, PT ;  /* 0x0000001a0600720c */ /* 0x000fe20003f44070 */
[--C-:B------:R-:W-:Y:S01]  /*8bb0*/  @!P5 IMAD.IADD R30, R30, 0x1, -R6.reuse ;  /* 0x000000011e1ed824 */ /* 0x100fe200078e0a06 */
[C---:B------:R-:W-:Y:S01]  /*8bc0*/  ISETP.GT.U32.AND P5, PT, R6.reuse, R25, PT ;  /* 0x000000190600720c */ /* 0x040fe20003fa4070 */
[----:B------:R-:W-:Y:S01]  /*8bd0*/  @!P4 IMAD.IADD R29, R29, 0x1, -R6 ;  /* 0x000000011d1dc824 */ /* 0x000fe200078e0a06 */
[C---:B------:R-:W-:Y:S01]  /*8be0*/  ISETP.GT.U32.AND P4, PT, R6.reuse, R24, PT ;  /* 0x000000180600720c */ /* 0x040fe20003f84070 */
[----:B------:R-:W-:Y:S02]  /*8bf0*/  IMAD.MOV R72, RZ, RZ, -R72 ;  /* 0x000000ffff487224 */ /* 0x000fe400078e0a48 */
[C---:B------:R-:W-:Y:S01]  /*8c00*/  IMAD R11, R6.reuse, R10, R11 ;  /* 0x0000000a060b7224 */ /* 0x040fe200078e020b */
[----:B------:R-:W-:Y:S01]  /*8c10*/  IABS R10, R3 ;  /* 0x00000003000a7213 */ /* 0x000fe20000000000 */
[--C-:B------:R-:W-:Y:S01]  /*8c20*/  @!P1 IMAD.IADD R27, R27, 0x1, -R6.reuse ;  /* 0x000000011b1b9824 */ /* 0x100fe200078e0a06 */
[C---:B------:R-:W-:Y:S01]  /*8c30*/  ISETP.GT.U32.AND P1, PT, R6.reuse, R22, PT ;  /* 0x000000160600720c */ /* 0x040fe20003f24070 */
[----:B------:R-:W-:Y:S01]  /*8c40*/  IMAD R9, R6, R72, R9 ;  /* 0x0000004806097224 */ /* 0x000fe200078e0209 */
[----:B------:R-:W-:Y:S01]  /*8c50*/  IABS R72, R84 ;  /* 0x0000005400487213 */ /* 0x000fe20000000000 */
[----:B------:R-:W-:Y:S01]  /*8c60*/  @!P0 IMAD.IADD R18, R18, 0x1, -R6 ;  /* 0x0000000112128824 */ /* 0x000fe200078e0a06 */
[----:B------:R-:W-:Y:S01]  /*8c70*/  ISETP.GT.U32.AND P0, PT, R6, R13, PT ;  /* 0x0000000d0600720c */ /* 0x000fe20003f04070 */
[----:B------:R-:W-:-:S04]  /*8c80*/  IMAD.HI.U32 R73, R7, R10, RZ ;  /* 0x0000000a07497227 */ /* 0x000fc800078e00ff */
[----:B------:R-:W-:-:S04]  /*8c90*/  IMAD.HI.U32 R7, R7, R72, RZ ;  /* 0x0000004807077227 */ /* 0x000fc800078e00ff */
[--C-:B------:R-:W-:Y:S01]  /*8ca0*/  @!P2 IMAD.IADD R26, R26, 0x1, -R6.reuse ;  /* 0x000000011a1aa824 */ /* 0x100fe200078e0a06 */
[C---:B------:R-:W-:Y:S01]  /*8cb0*/  ISETP.GT.U32.AND P2, PT, R6.reuse, R21, PT ;  /* 0x000000150600720c */ /* 0x040fe20003f44070 */
[--C-:B------:R-:W-:Y:S01]  /*8cc0*/  @!P5 IMAD.IADD R25, R25, 0x1, -R6.reuse ;  /* 0x000000011919d824 */ /* 0x100fe200078e0a06 */
[----:B------:R-:W-:Y:S01]  /*8cd0*/  ISETP.GT.U32.AND P5, PT, R6, R20, PT ;  /* 0x000000140600720c */ /* 0x000fe20003fa4070 */
[--C-:B------:R-:W-:Y:S01]  /*8ce0*/  @!P4 IMAD.IADD R24, R24, 0x1, -R6.reuse ;  /* 0x000000011818c824 */ /* 0x100fe200078e0a06 */
[----:B------:R-:W-:Y:S01]  /*8cf0*/  ISETP.GT.U32.AND P4, PT, R6, R19, PT ;  /* 0x000000130600720c */ /* 0x000fe20003f84070 */
[----:B------:R-:W-:Y:S02]  /*8d00*/  IMAD.MOV R7, RZ, RZ, -R7 ;  /* 0x000000ffff077224 */ /* 0x000fe400078e0a07 */
[----:B------:R-:W-:Y:S01]  /*8d10*/  @!P1 IMAD.IADD R22, R22, 0x1, -R6 ;  /* 0x0000000116169824 */ /* 0x000fe200078e0a06 */
[C---:B------:R-:W-:Y:S01]  /*8d20*/  ISETP.GT.U32.AND P1, PT, R6.reuse, R17, PT ;  /* 0x000000110600720c */ /* 0x040fe20003f24070 */
[----:B------:R-:W-:-:S02]  /*8d30*/  IMAD R7, R6, R7, R72 ;  /* 0x0000000706077224 */ /* 0x000fc400078e0248 */
[----:B------:R-:W-:-:S03]  /*8d40*/  @!P0 IMAD.IADD R13, R13, 0x1, -R6 ;  /* 0x000000010d0d8824 */ /* 0x000fc600078e0a06 */
        /* <DEDUP_REMOVED lines=8> */
[----:B------:R-:W-:Y:S01]  /*8dd0*/  ISETP.GT.U32.AND P1, PT, R6, R12, PT ;  /* 0x0000000c0600720c */ /* 0x000fe20003f24070 */
[----:B------:R-:W-:-:S04]  /*8de0*/  IMAD.MOV R73, RZ, RZ, -R73 ;  /* 0x000000ffff497224 */ /* 0x000fc800078e0a49 */
[----:B------:R-:W-:Y:S01]  /*8df0*/  @!P0 IMAD.IADD R7, R7, 0x1, -R6 ;  /* 0x0000000107078824 */ /* 0x000fe200078e0a06 */
[C---:B------:R-:W-:Y:S01]  /*8e00*/  ISETP.GT.U32.AND P0, PT, R6.reuse, R67, PT ;  /* 0x000000430600720c */ /* 0x040fe20003f04070 */
[----:B------:R-:W-:Y:S02]  /*8e10*/  IMAD R10, R6, R73, R10 ;  /* 0x00000049060a7224 */ /* 0x000fe400078e020a */
[--C-:B------:R-:W-:Y:S01]  /*8e20*/  @!P2 IMAD.IADD R16, R16, 0x1, -R6.reuse ;  /* 0x000000011010a824 */ /* 0x100fe200078e0a06 */
[C---:B------:R-:W-:Y:S01]  /*8e30*/  ISETP.GT.U32.AND P2, PT, R6.reuse, R11, PT ;  /* 0x0000000b0600720c */ /* 0x040fe20003f44070 */
[--C-:B------:R-:W-:Y:S01]  /*8e40*/  @!P5 IMAD.IADD R15, R15, 0x1, -R6.reuse ;  /* 0x000000010f0fd824 */ /* 0x100fe200078e0a06 */
[----:B------:R-:W-:Y:S01]  /*8e50*/  ISETP.GT.U32.AND P5, PT, R6, R10, PT ;  /* 0x0000000a0600720c */ /* 0x000fe20003fa4070 */
[--C-:B------:R-:W-:Y:S01]  /*8e60*/  @!P4 IMAD.IADD R14, R14, 0x1, -R6.reuse ;  /* 0x000000010e0ec824 */ /* 0x100fe200078e0a06 */
[----:B------:R-:W-:Y:S01]  /*8e70*/  ISETP.GT.U32.AND P4, PT, R6, R9, PT ;  /* 0x000000090600720c */ /* 0x000fe20003f84070 */
[----:B------:R-:W-:Y:S01]  /*8e80*/  @!P1 IMAD.IADD R12, R12, 0x1, -R6 ;  /* 0x000000010c0c9824 */ /* 0x000fe200078e0a06 */
[----:B------:R-:W-:-:S03]  /*8e90*/  ISETP.GT.U32.AND P1, PT, R6, R71, PT ;  /* 0x000000470600720c */ /* 0x000fc60003f24070 */
[----:B------:R-:W-:Y:S01]  /*8ea0*/  @!P0 IMAD.IADD R67, R67, 0x1, -R6 ;  /* 0x0000000143438824 */ /* 0x000fe200078e0a06 */
[----:B------:R-:W-:-:S03]  /*8eb0*/  ISETP.GT.U32.AND P0, PT, R6, R62, PT ;  /* 0x0000003e0600720c */ /* 0x000fc60003f04070 */
[--C-:B------:R-:W-:Y:S01]  /*8ec0*/  @!P2 IMAD.IADD R11, R11, 0x1, -R6.reuse ;  /* 0x000000010b0ba824 */ /* 0x100fe200078e0a06 */
[----:B------:R-:W-:Y:S01]  /*8ed0*/  ISETP.GT.U32.AND P2, PT, R6, R8, PT ;  /* 0x000000080600720c */ /* 0x000fe20003f44070 */
[--C-:B------:R-:W-:Y:S01]  /*8ee0*/  @!P5 IMAD.IADD R10, R10, 0x1, -R6.reuse ;  /* 0x000000010a0ad824 */ /* 0x100fe200078e0a06 */
[C---:B------:R-:W-:Y:S01]  /*8ef0*/  ISETP.GT.U32.AND P5, PT, R6.reuse, R70, PT ;  /* 0x000000460600720c */ /* 0x040fe20003fa4070 */
[--C-:B------:R-:W-:Y:S01]  /*8f00*/  @!P4 IMAD.IADD R9, R9, 0x1, -R6.reuse ;  /* 0x000000010909c824 */ /* 0x100fe200078e0a06 */
[C---:B------:R-:W-:Y:S01]  /*8f10*/  ISETP.GT.U32.AND P4, PT, R6.reuse, R69, PT ;  /* 0x000000450600720c */ /* 0x040fe20003f84070 */
        /* <DEDUP_REMOVED lines=90> */
[--C-:B------:R-:W-:Y:S01]  /*94c0*/  @!P1 IMAD.IADD R26, R26, 0x1, -R6.reuse ;  /* 0x000000011a1a9824 */ /* 0x100fe200078e0a06 */
[----:B------:R-:W-:Y:S01]  /*94d0*/  ISETP.GT.U32.AND P1, PT, R6, R21, PT ;  /* 0x000000150600720c */ /* 0x000fe20003f24070 */
[----:B-1----:R-:W-:Y:S02]  /*94e0*/  VIADD R72, R78, 0xffffff99 ;  /* 0xffffff994e487836 */ /* 0x002fe40000000000 */
[----:B------:R-:W-:-:S03]  /*94f0*/  @!P0 IMAD.IADD R17, R17, 0x1, -R6 ;  /* 0x0000000111118824 */ /* 0x000fc600078e0a06 */
[----:B------:R-:W-:Y:S01]  /*9500*/  ISETP.GE.U32.AND P0, PT, R72, 0x7fffff1a, PT ;  /* 0x7fffff1a4800780c */ /* 0x000fe20003f06070 */
[----:B------:R-:W-:Y:S02]  /*9510*/  IMAD R72, R4, 0x66, RZ ;  /* 0x0000006604487824 */ /* 0x000fe400078e02ff */
[--C-:B------:R-:W-:Y:S01]  /*9520*/  @!P2 IMAD.IADD R25, R25, 0x1, -R6.reuse ;  /* 0x000000011919a824 */ /* 0x100fe200078e0a06 */
[----:B------:R-:W-:Y:S01]  /*9530*/  ISETP.GT.U32.AND P2, PT, R6, R20, PT ;  /* 0x000000140600720c */ /* 0x000fe20003f44070 */
[--C-:B------:R-:W-:Y:S01]  /*9540*/  @!P5 IMAD.IADD R24, R24, 0x1, -R6.reuse ;  /* 0x000000011818d824 */ /* 0x100fe200078e0a06 */
[C---:B------:R-:W-:Y:S01]  /*9550*/  ISETP.GT.U32.AND P5, PT, R6.reuse, R19, PT ;  /* 0x000000130600720c */ /* 0x040fe20003fa4070 */
[--C-:B------:R-:W-:Y:S01]  /*9560*/  @!P4 IMAD.IADD R23, R23, 0x1, -R6.reuse ;  /* 0x000000011717c824 */ /* 0x100fe200078e0a06 */
[----:B------:R-:W-:Y:S02]  /*9570*/  ISETP.GT.U32.AND P4, PT, R6, R18, PT ;  /* 0x000000120600720c */ /* 0x000fe40003f84070 */
[----:B------:R-:W-:Y:S01]  /*9580*/  IADD3 R73, P6, PT, R72, R0, RZ ;  /* 0x0000000048497210 */ /* 0x000fe20007fde0ff */
[----:B------:R-:W-:Y:S01]  /*9590*/  @!P1 IMAD.IADD R21, R21, 0x1, -R6 ;  /* 0x0000000115159824 */ /* 0x000fe200078e0a06 */
[----:B------:R-:W-:-:S02]  /*95a0*/  ISETP.GT.U32.AND P1, PT, R6, R16, PT ;  /* 0x000000100600720c */ /* 0x000fc40003f24070 */
[----:B------:R-:W-:Y:S01]  /*95b0*/  LEA.HI.X.SX32 R77, R72, R2, 0x1, P6 ;  /* 0x00000002484d7211 */ /* 0x000fe200030f0eff */
[----:B------:R0:W-:Y:S01]  /*95c0*/  STL [R1+0x488], R73 ;  /* 0x0004884901007387 */ /* 0x0001e20000100800 */
[----:B------:R-:W-:Y:S01]  /*95d0*/  PRMT R74, RZ, 0x7610, R74 ;  /* 0x00007610ff4a7816 */ /* 0x000fe2000000004a */
[----:B------:R-:W-:Y:S02]  /*95e0*/  @!P0 IMAD.MOV.U32 R72, RZ, RZ, R73 ;  /* 0x000000ffff488224 */ /* 0x000fe400078e0049 */
[--C-:B------:R-:W-:Y:S01]  /*95f0*/  @!P2 IMAD.IADD R20, R20, 0x1, -R6.reuse ;  /* 0x000000011414a824 */ /* 0x100fe200078e0a06 */
[C---:B------:R-:W-:Y:S01]  /*9600*/  ISETP.GT.U32.AND P2, PT, R6.reuse, R15, PT ;  /* 0x0000000f0600720c */ /* 0x040fe20003f44070 */
[--C-:B------:R-:W-:Y:S02]  /*9610*/  @!P5 IMAD.IADD R19, R19, 0x1, -R6.reuse ;  /* 0x000000011313d824 */ /* 0x100fe400078e0a06 */
[----:B0-----:R-:W-:Y:S01]  /*9620*/  @!P0 IMAD.MOV.U32 R73, RZ, RZ, R77 ;  /* 0x000000ffff498224 */ /* 0x001fe200078e004d */
[----:B------:R-:W-:Y:S01]  /*9630*/  ISETP.GT.U32.AND P5, PT, R6, R14, PT ;  /* 0x0000000e0600720c */ /* 0x000fe20003fa4070 */
[--C-:B------:R-:W-:Y:S01]  /*9640*/  @!P4 IMAD.IADD R18, R18, 0x1, -R6.reuse ;  /* 0x000000011212c824 */ /* 0x100fe200078e0a06 */
[----:B------:R-:W-:Y:S01]  /*9650*/  ISETP.GT.U32.AND P4, PT, R6, R13, PT ;  /* 0x0000000d0600720c */ /* 0x000fe20003f84070 */
[----:B------:R0:W-:Y:S01]  /*9660*/  STL [R1+0x484], R77 ;  /* 0x0004844d01007387 */ /* 0x0001e20000100800 */
[----:B------:R-:W-:-:S03]  /*9670*/  @!P1 IMAD.IADD R16, R16, 0x1, -R6 ;  /* 0x0000000110109824 */ /* 0x000fc600078e0a06 */
[----:B------:R1:W4:Y:S01]  /*9680*/  @!P0 LDG.E.U8 R74, desc[UR18][R72.64] ;  /* 0x00000012484a8981 */ /* 0x000322000c1e1100 */
[C---:B------:R-:W-:Y:S01]  /*9690*/  ISETP.GT.U32.AND P1, PT, R6.reuse, R12, PT ;  /* 0x0000000c0600720c */ /* 0x040fe20003f24070 */
[--C-:B------:R-:W-:Y:S01]  /*96a0*/  @!P2 IMAD.IADD R15, R15, 0x1, -R6.reuse ;  /* 0x000000010f0fa824 */ /* 0x100fe200078e0a06 */
[----:B------:R-:W-:Y:S01]  /*96b0*/  ISETP.GT.U32.AND P6, PT, R6, R7, PT ;  /* 0x000000070600720c */ /* 0x000fe20003fc4070 */
[----:B------:R-:W4:Y:S02]  /*96c0*/  LDL R78, [R1+0x760] ;  /* 0x00076000014e7983 */ /* 0x000f240000100800 */
[--C-:B------:R-:W-:Y:S02]  /*96d0*/  @!P5 IMAD.IADD R14, R14, 0x1, -R6.reuse ;  /* 0x000000010e0ed824 */ /* 0x100fe400078e0a06 */
[----:B------:R-:W-:Y:S01]  /*96e0*/  @!P4 IMAD.IADD R13, R13, 0x1, -R6 ;  /* 0x000000010d0dc824 */ /* 0x000fe200078e0a06 */
[----:B0-----:R-:W4:Y:S04]  /*96f0*/  LDL R77, [R1+0x75c] ;  /* 0x00075c00014d7983 */ /* 0x001f280000100800 */
[----:B------:R-:W4:Y:S04]  /*9700*/  LDL R72, [R1+0x748] ;  /* 0x0007480001487983 */ /* 0x000f280000100800 */
[----:B------:R-:W4:Y:S01]  /*9710*/  LDL R73, [R1+0x74c] ;  /* 0x00074c0001497983 */ /* 0x000f220000100800 */
[----:B------:R-:W-:-:S02]  /*9720*/  ISETP.GT.U32.AND P2, PT, R6, R11, PT ;  /* 0x0000000b0600720c */ /* 0x000fc40003f44070 */
[C---:B------:R-:W-:Y:S01]  /*9730*/  ISETP.GT.U32.AND P4, PT, R6.reuse, R10, PT ;  /* 0x0000000a0600720c */ /* 0x040fe20003f84070 */
[----:B------:R-:W4:Y:S01]  /*9740*/  LDL R81, [R1+0x764] ;  /* 0x0007640001517983 */ /* 0x000f220000100800 */
[----:B------:R-:W-:Y:S01]  /*9750*/  ISETP.GT.U32.AND P5, PT, R6, R9, PT ;  /* 0x000000090600720c */ /* 0x000fe20003fa4070 */
[--C-:B------:R-:W-:Y:S01]  /*9760*/  @!P1 IMAD.IADD R12, R12, 0x1, -R6.reuse ;  /* 0x000000010c0c9824 */ /* 0x100fe200078e0a06 */
[----:B------:R-:W-:Y:S02]  /*9770*/  ISETP.GE.AND P0, PT, R68, RZ, PT ;  /* 0x000000ff4400720c */ /* 0x000fe40003f06270 */
[----:B--2---:R-:W-:Y:S01]  /*9780*/  ISETP.GE.AND P1, PT, R80, RZ, PT ;  /* 0x000000ff5000720c */ /* 0x004fe20003f26270 */
[----:B------:R-:W-:-:S04]  /*9790*/  @!P6 IMAD.IADD R7, R7, 0x1, -R6 ;  /* 0x000000010707e824 */ /* 0x000fc800078e0a06 */
[--C-:B------:R-:W-:Y:S02]  /*97a0*/  @!P2 IMAD.IADD R11, R11, 0x1, -R6.reuse ;  /* 0x000000010b0ba824 */ /* 0x100fe400078e0a06 */
[--C-:B------:R-:W-:Y:S02]  /*97b0*/  @!P4 IMAD.IADD R10, R10, 0x1, -R6.reuse ;  /* 0x000000010a0ac824 */ /* 0x100fe400078e0a06 */
[----:B------:R-:W-:Y:S02]  /*97c0*/  @!P5 IMAD.IADD R9, R9, 0x1, -R6 ;  /* 0x000000010909d824 */ /* 0x000fe400078e0a06 */
[----:B------:R-:W2:Y:S01]  /*97d0*/  LDL R6, [R1+0x744] ;  /* 0x0007440001067983 */ /* 0x000ea20000100800 */
[----:B---3--:R-:W-:Y:S01]  /*97e0*/  ISETP.GE.AND P5, PT, R75, RZ, PT ;  /* 0x000000ff4b00720c */ /* 0x008fe20003fa6270 */
[----:B------:R-:W-:Y:S02]  /*97f0*/  @!P0 IMAD.MOV R71, RZ, RZ, -R71 ;  /* 0x000000ffff478224 */ /* 0x000fe400078e0a47 */
[----:B------:R0:W-:Y:S01]  /*9800*/  STL [R1+0x804], R68 ;  /* 0x0008044401007387 */ /* 0x0001e20000100800 */
[----:B----4-:R-:W-:Y:S01]  /*9810*/  ISETP.GE.AND P0, PT, R76, RZ, PT ;  /* 0x000000ff4c00720c */ /* 0x010fe20003f06270 */
[----:B------:R-:W-:-:S02]  /*9820*/  @!P1 IMAD.MOV R69, RZ, RZ, -R69 ;  /* 0x000000ffff459224 */ /* 0x000fc400078e0a45 */
[----:B------:R-:W3:Y:S01]  /*9830*/  LDL R80, [R1+0x76c] ;  /* 0x00076c0001507983 */ /* 0x000ee20000100800 */
[----:B------:R-:W-:-:S03]  /*9840*/  ISETP.GE.AND P1, PT, R79, RZ, PT ;  /* 0x000000ff4f00720c */ /* 0x000fc60003f26270 */
[----:B------:R-:W4:Y:S04]  /*9850*/  LDL R75, [R1+0x77c] ;  /* 0x00077c00014b7983 */ /* 0x000f280000100800 */
[----:B------:R-:W2:Y:S04]  /*9860*/  LDL R76, [R1+0x774] ;  /* 0x00077400014c7983 */ /* 0x000ea80000100800 */
[----:B------:R-:W2:Y:S01]  /*9870*/  LDL R79, [R1+0x770] ;  /* 0x00077000014f7983 */ /* 0x000ea20000100800 */
[----:B------:R-:W-:Y:S02]  /*9880*/  @!P5 IMAD.MOV R66, RZ, RZ, -R66 ;  /* 0x000000ffff42d224 */ /* 0x000fe400078e0a42 */
[----:B------:R-:W-:Y:S01]  /*9890*/  @!P0 IMAD.MOV R64, RZ, RZ, -R64 ;  /* 0x000000ffff408224 */ /* 0x000fe200078e0a40 */
[----:B0-----:R-:W2:Y:S01]  /*98a0*/  LDL R68, [R1+0x7a0] ;  /* 0x0007a00001447983 */ /* 0x001ea20000100800 */
[----:B------:R-:W-:Y:S01]  /*98b0*/  @!P1 IMAD.MOV R63, RZ, RZ, -R63 ;  /* 0x000000ffff3f9224 */ /* 0x000fe200078e0a3f */
[----:B------:R-:W-:-:S02]  /*98c0*/  ISETP.GE.AND P2, PT, R72, RZ, PT ;  /* 0x000000ff4800720c */ /* 0x000fc40003f46270 */
[----:B------:R-:W-:Y:S01]  /*98d0*/  ISETP.GE.AND P4, PT, R73, RZ, PT ;  /* 0x000000ff4900720c */ /* 0x000fe20003f86270 */
[----:B------:R-:W2:Y:S04]  /*98e0*/  LDL R72, [R1+0x798] ;  /* 0x0007980001487983 */ /* 0x000ea80000100800 */
[----:B------:R-:W2:Y:S01]  /*98f0*/  LDL R73, [R1+0x778] ;  /* 0x0007780001497983 */ /* 0x000ea20000100800 */
[----:B------:R-:W-:-:S05]  /*9900*/  ISETP.GE.AND P5, PT, R78, RZ, PT ;  /* 0x000000ff4e00720c */ /* 0x000fca0003fa6270 */
[----:B------:R-:W-:Y:S01]  /*9910*/  @!P2 IMAD.MOV R67, RZ, RZ, -R67 ;  /* 0x000000ffff43a224 */ /* 0x000fe200078e0a43 */
[----:B------:R-:W-:Y:S01]  /*9920*/  ISETP.GE.AND P2, PT, R77, RZ, PT ;  /* 0x000000ff4d00720c */ /* 0x000fe20003f46270 */
[----:B------:R-:W2:Y:S01]  /*9930*/  LDL R78, [R1+0x780] ;  /* 0x00078000014e7983 */ /* 0x000ea20000100800 */
[----:B------:R-:W-:-:S03]  /*9940*/  @!P4 IMAD.MOV R65, RZ, RZ, -R65 ;  /* 0x000000ffff41c224 */ /* 0x000fc600078e0a41 */
[----:B------:R-:W2:Y:S01]  /*9950*/  LDL R77, [R1+0x768] ;  /* 0x00076800014d7983 */ /* 0x000ea20000100800 */
[----:B------:R-:W-:-:S03]  /*9960*/  ISETP.GE.AND P4, PT, R81, RZ, PT ;  /* 0x000000ff5100720c */ /* 0x000fc60003f86270 */
[----:B------:R-:W2:Y:S01]  /*9970*/  LDL R81, [R1+0x790] ;  /* 0x0007900001517983 */ /* 0x000ea20000100800 */
[----:B------:R-:W-:Y:S01]  /*9980*/  @!P5 IMAD.MOV R61, RZ, RZ, -R61 ;  /* 0x000000ffff3dd224 */ /* 0x000fe200078e0a3d */
[----:B---3--:R-:W-:-:S08]  /*9990*/  ISETP.GE.AND P0, PT, R80, RZ, PT ;  /* 0x000000ff5000720c */ /* 0x008fd00003f06270 */
[----:B------:R-:W-:Y:S01]  /*99a0*/  @!P4 IMAD.MOV R60, RZ, RZ, -R60 ;  /* 0x000000ffff3cc224 */ /* 0x000fe200078e0a3c */
[----:B------:R-:W3:Y:S01]  /*99b0*/  LDL R80, [R1+0x78c] ;  /* 0x00078c0001507983 */ /* 0x000ee20000100800 */
[----:B----4-:R-:W-:-:S03]  /*99c0*/  ISETP.GE.AND P1, PT, R75, RZ, PT ;  /* 0x000000ff4b00720c */ /* 0x010fc60003f26270 */
[----:B------:R-:W4:Y:S01]  /*99d0*/  LDL R75, [R1+0x794] ;  /* 0x00079400014b7983 */ /* 0x000f220000100800 */
[----:B--2---:R-:W-:-:S03]  /*99e0*/  ISETP.GE.AND P5, PT, R76, RZ, PT ;  /* 0x000000ff4c00720c */ /* 0x004fc60003fa6270 */
[----:B------:R-:W2:Y:S01]  /*99f0*/  LDL R76, [R1+0x7a8] ;  /* 0x0007a800014c7983 */ /* 0x000ea20000100800 */
[----:B------:R-:W-:-:S03]  /*9a00*/  ISETP.GE.AND P4, PT, R79, RZ, PT ;  /* 0x000000ff4f00720c */ /* 0x000fc60003f86270 */
[----:B------:R-:W2:Y:S01]  /*9a10*/  LDL R79, [R1+0x7a4] ;  /* 0x0007a400014f7983 */ /* 0x000ea20000100800 */
[----:B------:R-:W-:Y:S02]  /*9a20*/  @!P2 IMAD.MOV R62, RZ, RZ, -R62 ;  /* 0x000000ffff3ea224 */ /* 0x000fe400078e0a3e */
[----:B------:R-:W-:Y:S02]  /*9a30*/  @!P0 IMAD.MOV R59, RZ, RZ, -R59 ;  /* 0x000000ffff3b8224 */ /* 0x000fe400078e0a3b */
[----:B------:R-:W-:Y:S02]  /*9a40*/  @!P1 IMAD.MOV R58, RZ, RZ, -R58 ;  /* 0x000000ffff3a9224 */ /* 0x000fe400078e0a3a */
[----:B------:R-:W-:-:S03]  /*9a50*/  @!P5 IMAD.MOV R56, RZ, RZ, -R56 ;  /* 0x000000ffff38d224 */ /* 0x000fc600078e0a38 */
[----:B------:R-:W-:Y:S01]  /*9a60*/  @!P4 IMAD.MOV R55, RZ, RZ, -R55 ;  /* 0x000000ffff37c224 */ /* 0x000fe200078e0a37 */
[----:B------:R-:W-:Y:S02]  /*9a70*/  ISETP.GE.AND P2, PT, R73, RZ, PT ;  /* 0x000000ff4900720c */ /* 0x000fe40003f46270 */
[----:B------:R-:W2:Y:S01]  /*9a80*/  LDL R73, [R1+0x7c0] ;  /* 0x0007c00001497983 */ /* 0x000ea20000100800 */
[----:B------:R-:W-:-:S03]  /*9a90*/  ISETP.GE.AND P1, PT, R78, RZ, PT ;  /* 0x000000ff4e00720c */ /* 0x000fc60003f26270 */
[----:B------:R-:W2:Y:S01]  /*9aa0*/  LDL R78, [R1+0x7b0] ;  /* 0x0007b000014e7983 */ /* 0x000ea20000100800 */
[----:B------:R-:W-:-:S03]  /*9ab0*/  ISETP.GE.AND P0, PT, R77, RZ, PT ;  /* 0x000000ff4d00720c */ /* 0x000fc60003f06270 */
[----:B------:R-:W2:Y:S03]  /*9ac0*/  LDL R77, [R1+0x7ac] ;  /* 0x0007ac00014d7983 */ /* 0x000ea60000100800 */
[----:B------:R-:W-:Y:S01]  /*9ad0*/  @!P2 IMAD.MOV R57, RZ, RZ, -R57 ;  /* 0x000000ffff39a224 */ /* 0x000fe200078e0a39 */
[----:B------:R-:W-:Y:S02]  /*9ae0*/  ISETP.GE.AND P2, PT, R81, RZ, PT ;  /* 0x000000ff5100720c */ /* 0x000fe40003f46270 */
[----:B------:R-:W2:Y:S01]  /*9af0*/  LDL R81, [R1+0x7bc] ;  /* 0x0007bc0001517983 */ /* 0x000ea20000100800 */
[----:B------:R-:W-:Y:S01]  /*9b00*/  @!P1 IMAD.MOV R53, RZ, RZ, -R53 ;  /* 0x000000ffff359224 */ /* 0x000fe200078e0a35 */
[----:B---3--:R-:W-:Y:S02]  /*9b10*/  ISETP.GE.AND P5, PT, R80, RZ, PT ;  /* 0x000000ff5000720c */ /* 0x008fe40003fa6270 */
[----:B------:R-:W3:Y:S07]  /*9b20*/  LDL R80, [R1+0x7c4] ;  /* 0x0007c40001507983 */ /* 0x000eee0000100800 */
[----:B------:R-:W-:Y:S01]  /*9b30*/  @!P2 IMAD.MOV R52, RZ, RZ, -R52 ;  /* 0x000000ffff34a224 */ /* 0x000fe200078e0a34 */
[----:B----4-:R-:W-:-:S02]  /*9b40*/  ISETP.GE.AND P4, PT, R75, RZ, PT ;  /* 0x000000ff4b00720c */ /* 0x010fc40003f86270 */
[----:B------:R-:W4:Y:S01]  /*9b50*/  LDL R75, [R1+0x7c8] ;  /* 0x0007c800014b7983 */ /* 0x000f220000100800 */
[----:B--2---:R-:W-:-:S03]  /*9b60*/  ISETP.GE.AND P1, PT, R76, RZ, PT ;  /* 0x000000ff4c00720c */ /* 0x004fc60003f26270 */
[----:B------:R-:W2:Y:S01]  /*9b70*/  LDL R76, [R1+0x7d8] ;  /* 0x0007d800014c7983 */ /* 0x000ea20000100800 */
[----:B------:R-:W-:-:S03]  /*9b80*/  ISETP.GE.AND P2, PT, R79, RZ, PT ;  /* 0x000000ff4f00720c */ /* 0x000fc60003f46270 */
[----:B------:R-:W2:Y:S01]  /*9b90*/  LDL R79, [R1+0x7d4] ;  /* 0x0007d400014f7983 */ /* 0x000ea20000100800 */
[----:B------:R-:W-:Y:S01]  /*9ba0*/  @!P0 IMAD.MOV R54, RZ, RZ, -R54 ;  /* 0x000000ffff368224 */ /* 0x000fe200078e0a36 */
[----:B------:R-:W-:Y:S01]  /*9bb0*/  ISETP.GE.AND P0, PT, R72, RZ, PT ;  /* 0x000000ff4800720c */ /* 0x000fe20003f06270 */
[----:B------:R-:W-:Y:S01]  /*9bc0*/  @!P5 IMAD.MOV R51, RZ, RZ, -R51 ;  /* 0x000000ffff33d224 */ /* 0x000fe200078e0a33 */
[----:B------:R-:W2:Y:S01]  /*9bd0*/  LDL R72, [R1+0x7f0] ;  /* 0x0007f00001487983 */ /* 0x000ea20000100800 */
[----:B------:R-:W-:-:S10]  /*9be0*/  @!P4 IMAD.MOV R50, RZ, RZ, -R50 ;  /* 0x000000ffff32c224 */ /* 0x000fd400078e0a32 */
[----:B------:R-:W-:Y:S02]  /*9bf0*/  @!P0 IMAD.MOV R49, RZ, RZ, -R49 ;  /* 0x000000ffff318224 */ /* 0x000fe400078e0a31 */
[----:B------:R-:W-:Y:S02]  /*9c00*/  @!P1 IMAD.MOV R48, RZ, RZ, -R48 ;  /* 0x000000ffff309224 */ /* 0x000fe400078e0a30 */
[----:B------:R-:W-:Y:S01]  /*9c10*/  @!P2 IMAD.MOV R47, RZ, RZ, -R47 ;  /* 0x000000ffff2fa224 */ /* 0x000fe200078e0a2f */
[----:B------:R-:W-:Y:S02]  /*9c20*/  ISETP.GE.AND P0, PT, R73, RZ, PT ;  /* 0x000000ff4900720c */ /* 0x000fe40003f06270 */
[----:B------:R-:W2:Y:S01]  /*9c30*/  LDL R73, [R1+0x7ec] ;  /* 0x0007ec0001497983 */ /* 0x000ea20000100800 */
[----:B------:R-:W-:-:S03]  /*9c40*/  ISETP.GE.AND P4, PT, R78, RZ, PT ;  /* 0x000000ff4e00720c */ /* 0x000fc60003f86270 */
[----:B------:R-:W2:Y:S01]  /*9c50*/  LDL R78, [R1+0x7e0] ;  /* 0x0007e000014e7983 */ /* 0x000ea20000100800 */
[----:B------:R-:W-:-:S03]  /*9c60*/  ISETP.GE.AND P5, PT, R77, RZ, PT ;  /* 0x000000ff4d00720c */ /* 0x000fc60003fa6270 */
[----:B------:R-:W2:Y:S01]  /*9c70*/  LDL R77, [R1+0x7dc] ;  /* 0x0007dc00014d7983 */ /* 0x000ea20000100800 */
[----:B------:R-:W-:-:S03]  /*9c80*/  ISETP.GE.AND P1, PT, R81, RZ, PT ;  /* 0x000000ff5100720c */ /* 0x000fc60003f26270 */
[----:B------:R-:W2:Y:S01]  /*9c90*/  LDL R81, [R1+0x7f4] ;  /* 0x0007f40001517983 */ /* 0x000ea20000100800 */
[----:B------:R-:W-:Y:S02]  /*9ca0*/  @!P0 IMAD.MOV R44, RZ, RZ, -R44 ;  /* 0x000000ffff2c8224 */ /* 0x000fe400078e0a2c */
[----:B------:R-:W-:-:S03]  /*9cb0*/  @!P4 IMAD.MOV R45, RZ, RZ, -R45 ;  /* 0x000000ffff2dc224 */ /* 0x000fc600078e0a2d */
[----:B------:R-:W-:Y:S01]  /*9cc0*/  @!P5 IMAD.MOV R46, RZ, RZ, -R46 ;  /* 0x000000ffff2ed224 */ /* 0x000fe200078e0a2e */
[----:B---3--:R-:W-:Y:S02]  /*9cd0*/  ISETP.GE.AND P2, PT, R80, RZ, PT ;  /* 0x000000ff5000720c */ /* 0x008fe40003f46270 */
        /* <DEDUP_REMOVED lines=9> */
[----:B------:R-:W-:Y:S01]  /*9d70*/  @!P5 IMAD.MOV R41, RZ, RZ, -R41 ;  /* 0x000000ffff29d224 */ /* 0x000fe200078e0a29 */
[----:B------:R-:W-:Y:S01]  /*9d80*/  ISETP.GE.AND P5, PT, R72, RZ, PT ;  /* 0x000000ff4800720c */ /* 0x000fe20003fa6270 */
[----:B------:R-:W-:Y:S01]  /*9d90*/  @!P4 IMAD.MOV R40, RZ, RZ, -R40 ;  /* 0x000000ffff28c224 */ /* 0x000fe200078e0a28 */
[----:B------:R-:W-:Y:S01]  /*9da0*/  ISETP.GE.AND P6, PT, R6, RZ, PT ;  /* 0x000000ff0600720c */ /* 0x000fe20003fc6270 */
[----:B------:R-:W2:Y:S04]  /*9db0*/  LDL R72, [R1+0x788] ;  /* 0x0007880001487983 */ /* 0x000ea80000100800 */
[----:B------:R-:W2:Y:S01]  /*9dc0*/  LDL R6, [R1+0x79c] ;  /* 0x00079c0001067983 */ /* 0x000ea20000100800 */
[----:B------:R-:W-:-:S05]  /*9dd0*/  @!P0 IMAD.MOV R39, RZ, RZ, -R39 ;  /* 0x000000ffff278224 */ /* 0x000fca00078e0a27 */
        /* <DEDUP_REMOVED lines=8> */
[----:B------:R-:W2:Y:S01]  /*9e60*/  LDL.LU R81, [R1+0x8d8] ;  /* 0x0008d80001517983 */ /* 0x000ea20000300800 */
[----:B------:R-:W-:Y:S02]  /*9e70*/  @!P4 IMAD.MOV R35, RZ, RZ, -R35 ;  /* 0x000000ffff23c224 */ /* 0x000fe400078e0a23 */
[----:B------:R-:W-:-:S03]  /*9e80*/  @!P2 IMAD.MOV R37, RZ, RZ, -R37 ;  /* 0x000000ffff25a224 */ /* 0x000fc600078e0a25 */
[----:B------:R-:W-:Y:S01]  /*9e90*/  @!P1 IMAD.MOV R38, RZ, RZ, -R38 ;  /* 0x000000ffff269224 */ /* 0x000fe200078e0a26 */
[----:B---3--:R-:W-:Y:S02]  /*9ea0*/  ISETP.GE.AND P1, PT, R80, RZ, PT ;  /* 0x000000ff5000720c */ /* 0x008fe40003f26270 */
[----:B------:R-:W3:Y:S01]  /*9eb0*/  LDL.LU R80, [R1+0x8d4] ;  /* 0x0008d40001507983 */ /* 0x000ee20000300800 */
[----:B----4-:R-:W-:-:S03]  /*9ec0*/  ISETP.GE.AND P2, PT, R75, RZ, PT ;  /* 0x000000ff4b00720c */ /* 0x010fc60003f46270 */
[----:B------:R-:W4:Y:S01]  /*9ed0*/  LDL.LU R75, [R1+0x8d0] ;  /* 0x0008d000014b7983 */ /* 0x000f220000300800 */
[----:B--2---:R-:W-:-:S03]  /*9ee0*/  ISETP.GE.AND P5, PT, R76, RZ, PT ;  /* 0x000000ff4c00720c */ /* 0x004fc60003fa6270 */
[----:B------:R-:W2:Y:S01]  /*9ef0*/  LDL.LU R76, [R1+0x8cc] ;  /* 0x0008cc00014c7983 */ /* 0x000ea20000300800 */
[----:B------:R-:W-:-:S03]  /*9f00*/  ISETP.GE.AND P4, PT, R79, RZ, PT ;  /* 0x000000ff4f00720c */ /* 0x000fc60003f86270 */
[----:B------:R-:W2:Y:S01]  /*9f10*/  LDL.LU R79, [R1+0x8c8] ;  /* 0x0008c800014f7983 */ /* 0x000ea20000300800 */
[----:B------:R-:W-:Y:S02]  /*9f20*/  @!P0 IMAD.MOV R34, RZ, RZ, -R34 ;  /* 0x000000ffff228224 */ /* 0x000fe400078e0a22 */
[----:B------:R-:W-:Y:S02]  /*9f30*/  @!P1 IMAD.MOV R33, RZ, RZ, -R33 ;  /* 0x000000ffff219224 */ /* 0x000fe400078e0a21 */
[----:B------:R-:W-:Y:S01]  /*9f40*/  @!P2 IMAD.MOV R32, RZ, RZ, -R32 ;  /* 0x000000ffff20a224 */ /* 0x000fe200078e0a20 */
[----:B------:R-:W-:Y:S01]  /*9f50*/  ISETP.GE.AND P2, PT, R68, RZ, PT ;  /* 0x000000ff4400720c */ /* 0x000fe20003f46270 */
[----:B------:R-:W-:Y:S01]  /*9f60*/  @!P5 IMAD.MOV R31, RZ, RZ, -R31 ;  /* 0x000000ffff1fd224 */ /* 0x000fe200078e0a1f */
[----:B------:R-:W-:Y:S02]  /*9f70*/  ISETP.GE.AND P5, PT, R6, RZ, PT ;  /* 0x000000ff0600720c */ /* 0x000fe40003fa6270 */
[----:B------:R-:W-:Y:S01]  /*9f80*/  @!P4 IMAD.MOV R30, RZ, RZ, -R30 ;  /* 0x000000ffff1ec224 */ /* 0x000fe200078e0a1e */
[----:B------:R-:W-:-:S08]  /*9f90*/  ISETP.GE.AND P4, PT, R72, RZ, PT ;  /* 0x000000ff4800720c */ /* 0x000fd00003f86270 */
[----:B------:R-:W-:Y:S02]  /*9fa0*/  @!P2 IMAD.MOV R27, RZ, RZ, -R27 ;  /* 0x000000ffff1ba224 */ /* 0x000fe400078e0a1b */
[----:B------:R-:W-:-:S03]  /*9fb0*/  @!P5 IMAD.MOV R26, RZ, RZ, -R26 ;  /* 0x000000ffff1ad224 */ /* 0x000fc600078e0a1a */
[----:B------:R-:W-:Y:S01]  /*9fc0*/  @!P4 IMAD.MOV R25, RZ, RZ, -R25 ;  /* 0x000000ffff19c224 */ /* 0x000fe200078e0a19 */
[----:B------:R-:W-:-:S13]  /*9fd0*/  ISETP.GE.AND P4, PT, R83, RZ, PT ;  /* 0x000000ff5300720c */ /* 0x000fda0003f86270 */
[----:B------:R-:W-:Y:S01]  /*9fe0*/  @!P4 IMAD.MOV R20, RZ, RZ, -R20 ;  /* 0x000000ffff14c224 */ /* 0x000fe200078e0a14 */
[----:B------:R-:W-:-:S13]  /*9ff0*/  ISETP.GE.AND P4, PT, R89, RZ, PT ;  /* 0x000000ff5900720c */ /* 0x000fda0003f86270 */
[----:B------:R-:W-:Y:S01]  /*a000*/  @!P4 IMAD.MOV R15, RZ, RZ, -R15 ;  /* 0x000000ffff0fc224 */ /* 0x000fe200078e0a0f */
[----:B------:R-:W-:Y:S02]  /*a010*/  ISETP.GE.AND P4, PT, R3, RZ, PT ;  /* 0x000000ff0300720c */ /* 0x000fe40003f86270 */
[----:B------:R-:W-:Y:S02]  /*a020*/  ISETP.GE.AND P1, PT, R78, RZ, PT ;  /* 0x000000ff4e00720c */ /* 0x000fe40003f26270 */
[----:B------:R-:W-:Y:S02]  /*a030*/  ISETP.GE.AND P0, PT, R77, RZ, PT ;  /* 0x000000ff4d00720c */ /* 0x000fe40003f06270 */
[----:B------:R-:W4:Y:S01]  /*a040*/  LDL.LU R77, [R1+0x8c4] ;  /* 0x0008c400014d7983 */ /* 0x000f220000300800 */
[----:B------:R-:W-:-:S03]  /*a050*/  ISETP.GE.AND P5, PT, R81, RZ, PT ;  /* 0x000000ff5100720c */ /* 0x000fc60003fa6270 */
[----:B------:R-:W4:Y:S05]  /*a060*/  LDL.LU R78, [R1+0x8c0] ;  /* 0x0008c000014e7983 */ /* 0x000f2a0000300800 */
[----:B------:R-:W-:Y:S02]  /*a070*/  @!P1 IMAD.MOV R28, RZ, RZ, -R28 ;  /* 0x000000ffff1c9224 */ /* 0x000fe400078e0a1c */
[----:B------:R-:W-:Y:S01]  /*a080*/  @!P0 IMAD.MOV R29, RZ, RZ, -R29 ;  /* 0x000000ffff1d8224 */ /* 0x000fe200078e0a1d */
[----:B------:R-:W-:Y:S02]  /*a090*/  ISETP.GE.AND P0, PT, R73, RZ, PT ;  /* 0x000000ff4900720c */ /* 0x000fe40003f06270 */
[----:B---3--:R-:W-:-:S02]  /*a0a0*/  ISETP.GE.AND P2, PT, R80, RZ, PT ;  /* 0x000000ff5000720c */ /* 0x008fc40003f46270 */
[----:B--2---:R-:W-:-:S09]  /*a0b0*/  ISETP.GE.AND P1, PT, R79, RZ, PT ;  /* 0x000000ff4f00720c */ /* 0x004fd20003f26270 */
[----:B------:R-:W-:Y:S01]  /*a0c0*/  @!P0 IMAD.MOV R24, RZ, RZ, -R24 ;  /* 0x000000ffff188224 */ /* 0x000fe200078e0a18 */
[----:B------:R-:W-:Y:S01]  /*a0d0*/  ISETP.GE.AND P0, PT, R85, RZ, PT ;  /* 0x000000ff5500720c */ /* 0x000fe20003f06270 */
[----:B------:R-:W-:Y:S01]  /*a0e0*/  @!P2 IMAD.MOV R22, RZ, RZ, -R22 ;  /* 0x000000ffff16a224 */ /* 0x000fe200078e0a16 */
[----:B------:R-:W-:Y:S01]  /*a0f0*/  ISETP.GE.AND P2, PT, R88, RZ, PT ;  /* 0x000000ff5800720c */ /* 0x000fe20003f46270 */
[----:B------:R-:W-:Y:S01]  /*a100*/  @!P5 IMAD.MOV R21, RZ, RZ, -R21 ;  /* 0x000000ffff15d224 */ /* 0x000fe200078e0a15 */
[----:B------:R-:W-:Y:S01]  /*a110*/  ISETP.GE.AND P5, PT, R90, RZ, PT ;  /* 0x000000ff5a00720c */ /* 0x000fe20003fa6270 */
[----:B------:R-:W2:Y:S04]  /*a120*/  LDL.LU R79, [R1+0x8bc] ;  /* 0x0008bc00014f7983 */ /* 0x000ea80000300800 */
[----:B------:R-:W3:Y:S01]  /*a130*/  LDL.LU R80, [R1+0x8b8] ;  /* 0x0008b80001507983 */ /* 0x000ee20000300800 */
[----:B------:R-:W-:Y:S01]  /*a140*/  @!P1 IMAD.MOV R23, RZ, RZ, -R23 ;  /* 0x000000ffff179224 */ /* 0x000fe200078e0a17 */
[----:B------:R-:W-:-:S02]  /*a150*/  ISETP.GE.AND P1, PT, R87, RZ, PT ;  /* 0x000000ff5700720c */ /* 0x000fc40003f26270 */
[----:B------:R-:W2:Y:S04]  /*a160*/  LDL.LU R81, [R1+0x8b4] ;  /* 0x0008b40001517983 */ /* 0x000ea80000300800 */
[----:B------:R-:W2:Y:S01]  /*a170*/  LDL.LU R83, [R1+0x8b0] ;  /* 0x0008b00001537983 */ /* 0x000ea20000300800 */
[----:B------:R-:W-:-:S03]  /*a180*/  @!P0 IMAD.MOV R19, RZ, RZ, -R19 ;  /* 0x000000ffff138224 */ /* 0x000fc600078e0a13 */
[----:B------:R-:W2:Y:S01]  /*a190*/  LDL.LU R85, [R1+0x8ac] ;  /* 0x0008ac0001557983 */ /* 0x000ea20000300800 */
[----:B------:R-:W-:-:S03]  /*a1a0*/  ISETP.GE.AND P0, PT, R91, RZ, PT ;  /* 0x000000ff5b00720c */ /* 0x000fc60003f06270 */
[----:B------:R-:W2:Y:S01]  /*a1b0*/  LDL.LU R87, [R1+0x8a8] ;  /* 0x0008a80001577983 */ /* 0x000ea20000300800 */
[----:B------:R-:W-:-:S03]  /*a1c0*/  @!P1 IMAD.MOV R18, RZ, RZ, -R18 ;  /* 0x000000ffff129224 */ /* 0x000fc600078e0a12 */
[----:B------:R-:W2:Y:S01]  /*a1d0*/  LDL.LU R88, [R1+0x8a4] ;  /* 0x0008a40001587983 */ /* 0x000ea20000300800 */
[----:B------:R-:W-:Y:S01]  /*a1e0*/  ISETP.GE.AND P1, PT, R92, RZ, PT ;  /* 0x000000ff5c00720c */ /* 0x000fe20003f26270 */
[----:B------:R-:W-:Y:S02]  /*a1f0*/  @!P2 IMAD.MOV R17, RZ, RZ, -R17 ;  /* 0x000000ffff11a224 */ /* 0x000fe400078e0a11 */
[----:B------:R-:W2:Y:S01]  /*a200*/  LDL.LU R90, [R1+0x8a0] ;  /* 0x0008a000015a7983 */ /* 0x000ea20000300800 */
[----:B------:R-:W-:Y:S01]  /*a210*/  ISETP.GE.AND P2, PT, R93, RZ, PT ;  /* 0x000000ff5d00720c */ /* 0x000fe20003f46270 */
[----:B------:R-:W-:Y:S02]  /*a220*/  @!P5 IMAD.MOV R16, RZ, RZ, -R16 ;  /* 0x000000ffff10d224 */ /* 0x000fe400078e0a10 */
[----:B------:R-:W2:Y:S01]  /*a230*/  LDL.LU R89, [R1+0x89c] ;  /* 0x00089c0001597983 */ /* 0x000ea20000300800 */
[----:B------:R-:W-:-:S03]  /*a240*/  ISETP.GE.AND P5, PT, R5, RZ, PT ;  /* 0x000000ff0500720c */ /* 0x000fc60003fa6270 */
[----:B------:R-:W2:Y:S04]  /*a250*/  LDL.LU R91, [R1+0x898] ;  /* 0x00089800015b7983 */ /* 0x000ea80000300800 */
[----:B------:R-:W2:Y:S04]  /*a260*/  LDL.LU R92, [R1+0x894] ;  /* 0x00089400015c7983 */ /* 0x000ea80000300800 */
[----:B------:R-:W2:Y:S04]  /*a270*/  LDL.LU R93, [R1+0x890] ;  /* 0x00089000015d7983 */ /* 0x000ea80000300800 */
[----:B------:R-:W2:Y:S04]  /*a280*/  LDL.LU R5, [R1+0x88c] ;  /* 0x00088c0001057983 */ /* 0x000ea80000300800 */
[----:B------:R-:W2:Y:S01]  /*a290*/  LDL.LU R3, [R1+0x888] ;  /* 0x0008880001037983 */ /* 0x000ea20000300800 */
[----:B------:R-:W-:-:S02]  /*a2a0*/  @!P2 IMAD.MOV R12, RZ, RZ, -R12 ;  /* 0x000000ffff0ca224 */ /* 0x000fc400078e0a0c */
[----:B------:R-:W-:Y:S01]  /*a2b0*/  @!P6 IMAD.MOV R70, RZ, RZ, -R70 ;  /* 0x000000ffff46e224 */ /* 0x000fe200078e0a46 */
[----:B--2---:R-:W-:Y:S02]  /*a2c0*/  ISETP.NE.AND P2, PT, R3, RZ, PT ;  /* 0x000000ff0300720c */ /* 0x004fe40003f45270 */
[----:B------:R-:W-:-:S04]  /*a2d0*/  LOP3.LUT R3, RZ, R3, RZ, 0x33, !PT ;  /* 0x00000003ff037212 */ /* 0x000fc800078e33ff */
[C---:B------:R-:W-:Y:S02]  /*a2e0*/  SEL R6, R3.reuse, R71, !P2 ;  /* 0x0000004703067207 */ /* 0x040fe40005000000 */
[----:B------:R-:W-:-:S03]  /*a2f0*/  SEL R68, R3, R70, !P2 ;  /* 0x0000004603447207 */ /* 0x000fc60005000000 */
[----:B------:R0:W-:Y:S01]  /*a300*/  STL [R1+0x210], R6 ;  /* 0x0002100601007387 */ /* 0x0001e20000100800 */
[C---:B------:R-:W-:Y:S02]  /*a310*/  SEL R67, R3.reuse, R67, !P2 ;  /* 0x0000004303437207 */ /* 0x040fe40005000000 */
[C---:B------:R-:W-:Y:S01]  /*a320*/  SEL R66, R3.reuse, R66, !P2 ;  /* 0x0000004203427207 */ /* 0x040fe20005000000 */
[----:B------:R-:W-:Y:S01]  /*a330*/  STL [R1+0x20c], R68 ;  /* 0x00020c4401007387 */ /* 0x000fe20000100800 */
[----:B0-----:R-:W-:-:S05]  /*a340*/  SEL R6, R3, R69, !P2 ;  /* 0x0000004503067207 */ /* 0x001fca0005000000 */
[----:B------:R0:W-:Y:S01]  /*a350*/  STL [R1+0x208], R6 ;  /* 0x0002080601007387 */ /* 0x0001e20000100800 */
[----:B------:R-:W-:-:S03]  /*a360*/  SEL R64, R3, R64, !P2 ;  /* 0x0000004003407207 */ /* 0x000fc60005000000 */
[----:B------:R-:W-:Y:S01]  /*a370*/  STL [R1+0x204], R67 ;  /* 0x0002044301007387 */ /* 0x000fe20000100800 */
[C---:B------:R-:W-:Y:S02]  /*a380*/  SEL R63, R3.reuse, R63, !P2 ;  /* 0x0000003f033f7207 */ /* 0x040fe40005000000 */
[C---:B0-----:R-:W-:Y:S01]  /*a390*/  SEL R6, R3.reuse, R65, !P2 ;  /* 0x0000004103067207 */ /* 0x041fe20005000000 */
[----:B------:R-:W-:Y:S04]  /*a3a0*/  STL [R1+0x200], R66 ;  /* 0x0002004201007387 */ /* 0x000fe80000100800 */
        /* <DEDUP_REMOVED lines=30> */
[----:B------:R0:W-:Y:S04]  /*a590*/  STL [R1+0xe0], R6 ;  /* 0x0000e00601007387 */ /* 0x0001e80000100800 */
[----:B------:R-:W-:Y:S01]  /*a5a0*/  STL [R1+0xdc], R49 ;  /* 0x0000dc3101007387 */ /* 0x000fe20000100800 */
[----:B0-----:R-:W-:-:S03]  /*a5b0*/  SEL R6, R3, R47, !P2 ;  /* 0x0000002f03067207 */ /* 0x001fc60005000000 */
[----:B------:R-:W-:Y:S04]  /*a5c0*/  STL [R1+0xd8], R48 ;  /* 0x0000d83001007387 */ /* 0x000fe80000100800 */
[----:B------:R0:W-:Y:S04]  /*a5d0*/  STL [R1+0xc8], R6 ;  /* 0x0000c80601007387 */ /* 0x0001e80000100800 */
[----:B0-----:R-:W2:Y:S01]  /*a5e0*/  LDL.LU R6, [R1+0x1a8] ;  /* 0x0001a80001067983 */ /* 0x001ea20000300800 */
[C---:B-1----:R-:W-:Y:S02]  /*a5f0*/  SEL R72, R3.reuse, R42, !P2 ;  /* 0x0000002a03487207 */ /* 0x042fe40005000000 */
[----:B------:R-:W-:-:S02]  /*a600*/  SEL R42, R3, R41, !P2 ;  /* 0x00000029032a7207 */ /* 0x000fc40005000000 */
[----:B------:R-:W0:Y:S01]  /*a610*/  S2R R41, SR_TID.X ;  /* 0x0000000000297919 */ /* 0x000e220000002100 */
[C---:B------:R-:W-:Y:S02]  /*a620*/  SEL R73, R3.reuse, R43, !P2 ;  /* 0x0000002b03497207 */ /* 0x040fe40005000000 */
[----:B------:R-:W-:Y:S02]  /*a630*/  SEL R43, R3, R40, !P2 ;  /* 0x00000028032b7207 */ /* 0x000fe40005000000 */
[----:B------:R-:W1:Y:S01]  /*a640*/  LDC R40, c[0x0][0x3a0] ;  /* 0x0000e800ff287b82 */ /* 0x000e620000000800 */
[----:B------:R-:W-:Y:S01]  /*a650*/  @!P0 IMAD.MOV R14, RZ, RZ, -R14 ;  /* 0x000000ffff0e8224 */ /* 0x000fe200078e0a0e */
[----:B------:R-:W-:Y:S01]  /*a660*/  ISETP.GE.AND P0, PT, R86, RZ, PT ;  /* 0x000000ff5600720c */ /* 0x000fe20003f06270 */
[----:B------:R-:W-:Y:S01]  /*a670*/  @!P1 IMAD.MOV R13, RZ, RZ, -R13 ;  /* 0x000000ffff0d9224 */ /* 0x000fe200078e0a0d */
[----:B------:R-:W-:Y:S02]  /*a680*/  ISETP.GE.AND P1, PT, R84, RZ, PT ;  /* 0x000000ff5400720c */ /* 0x000fe40003f26270 */
[----:B------:R-:W-:-:S02]  /*a690*/  ISETP.GE.AND P6, PT, R82, RZ, PT ;  /* 0x000000ff5200720c */ /* 0x000fc40003fc6270 */
[C---:B------:R-:W-:Y:S02]  /*a6a0*/  SEL R46, R3.reuse, R46, !P2 ;  /* 0x0000002e032e7207 */ /* 0x040fe40005000000 */
[C---:B------:R-:W-:Y:S02]  /*a6b0*/  SEL R45, R3.reuse, R45, !P2 ;  /* 0x0000002d032d7207 */ /* 0x040fe40005000000 */
[C---:B------:R-:W-:Y:S01]  /*a6c0*/  SEL R48, R3.reuse, R36, !P2 ;  /* 0x0000002403307207 */ /* 0x040fe20005000000 */
[----:B------:R0:W-:Y:S01]  /*a6d0*/  STL [R1+0xc4], R46 ;  /* 0x0000c42e01007387 */ /* 0x0001e20000100800 */
[----:B------:R-:W-:-:S03]  /*a6e0*/  SEL R49, R3, R35, !P2 ;  /* 0x0000002303317207 */ /* 0x000fc60005000000 */
[----:B------:R0:W-:Y:S01]  /*a6f0*/  STL [R1+0xc0], R45 ;  /* 0x0000c02d01007387 */ /* 0x0001e20000100800 */
[----:B------:R-:W-:-:S03]  /*a700*/  SEL R54, R3, R32, !P2 ;  /* 0x0000002003367207 */ /* 0x000fc60005000000 */
[----:B------:R-:W3:Y:S01]  /*a710*/  LDL.LU R36, [R1+0x1c8] ;  /* 0x0001c80001247983 */ /* 0x000ee20000300800 */
[----:B------:R-:W-:-:S03]  /*a720*/  SEL R55, R3, R31, !P2 ;  /* 0x0000001f03377207 */ /* 0x000fc60005000000 */
[----:B------:R-:W3:Y:S01]  /*a730*/  LDL.LU R35, [R1+0x1cc] ;  /* 0x0001cc0001237983 */ /* 0x000ee20000300800 */
[----:B------:R-:W-:-:S03]  /*a740*/  SEL R57, R3, R30, !P2 ;  /* 0x0000001e03397207 */ /* 0x000fc60005000000 */
[----:B------:R-:W3:Y:S01]  /*a750*/  LDL.LU R32, [R1+0x27c] ;  /* 0x00027c0001207983 */ /* 0x000ee20000300800 */
[----:B------:R-:W-:Y:S01]  /*a760*/  SEL R64, R3, R27, !P2 ;  /* 0x0000001b03407207 */ /* 0x000fe20005000000 */
[----:B------:R-:W-:Y:S02]  /*a770*/  @!P5 IMAD.MOV R11, RZ, RZ, -R11 ;  /* 0x000000ffff0bd224 */ /* 0x000fe400078e0a0b */
[----:B------:R-:W3:Y:S01]  /*a780*/  LDL.LU R31, [R1+0x1b8] ;  /* 0x0001b800011f7983 */ /* 0x000ee20000300800 */
[----:B------:R-:W-:Y:S02]  /*a790*/  @!P4 IMAD.MOV R10, RZ, RZ, -R10 ;  /* 0x000000ffff0ac224 */ /* 0x000fe400078e0a0a */
[----:B------:R-:W-:Y:S01]  /*a7a0*/  @!P0 IMAD.MOV R9, RZ, RZ, -R9 ;  /* 0x000000ffff098224 */ /* 0x000fe200078e0a09 */
[----:B------:R-:W3:Y:S01]  /*a7b0*/  LDL.LU R30, [R1+0x1bc] ;  /* 0x0001bc00011e7983 */ /* 0x000ee20000300800 */
[----:B------:R-:W-:Y:S02]  /*a7c0*/  @!P1 IMAD.MOV R7, RZ, RZ, -R7 ;  /* 0x000000ffff079224 */ /* 0x000fe400078e0a07 */
[----:B------:R-:W-:Y:S01]  /*a7d0*/  @!P6 IMAD.MOV R8, RZ, RZ, -R8 ;  /* 0x000000ffff08e224 */ /* 0x000fe200078e0a08 */
[----:B------:R-:W3:Y:S01]  /*a7e0*/  LDL.LU R27, [R1+0x280] ;  /* 0x00028000011b7983 */ /* 0x000ee20000300800 */
[----:B------:R-:W-:-:S04]  /*a7f0*/  @!UP1 UIADD3 UR4, UPT, UPT, -UR7, 0x100000, URZ ;  /* 0x0010000007049890 */ /* 0x000fc8000fffe1ff */
[----:B------:R-:W-:Y:S02]  /*a800*/  @!UP1 USHF.L.U32 UR5, UR4, 0xb, URZ ;  /* 0x0000000b04059899 */ /* 0x000fe400080006ff */
[----:B------:R-:W-:Y:S01]  /*a810*/  @!UP1 USHF.L.U32 UR4, UR4, 0x1, URZ ;  /* 0x0000000104049899 */ /* 0x000fe200080006ff */
[----:B------:R-:W-:Y:S01]  /*a820*/  VOTEU.ALL UP2, P3 ;  /* 0x0000000000ff7886 */ /* 0x000fe20001840000 */
[C---:B------:R-:W-:Y:S01]  /*a830*/  SEL R86, R3.reuse, R44, !P2 ;  /* 0x0000002c03567207 */ /* 0x040fe20005000000 */
[----:B------:R-:W1:Y:S01]  /*a840*/  LDCU UR7, c[0x0][0x3b0] ;  /* 0x00007600ff0777ac */ /* 0x000e620008000800 */
[C---:B0-----:R-:W-:Y:S02]  /*a850*/  SEL R46, R3.reuse, R37, !P2 ;  /* 0x00000025032e7207 */ /* 0x041fe40005000000 */
[C---:B------:R-:W-:Y:S02]  /*a860*/  SEL R51, R3.reuse, R34, !P2 ;  /* 0x0000002203337207 */ /* 0x040fe40005000000 */
[----:B------:R-:W-:-:S02]  /*a870*/  SEL R53, R3, R33, !P2 ;  /* 0x0000002103357207 */ /* 0x000fc40005000000 */
[C---:B------:R-:W-:Y:S02]  /*a880*/  SEL R44, R3.reuse, R39, !P2 ;  /* 0x00000027032c7207 */ /* 0x040fe40005000000 */
[C---:B------:R-:W-:Y:S01]  /*a890*/  SEL R45, R3.reuse, R38, !P2 ;  /* 0x00000026032d7207 */ /* 0x040fe20005000000 */
[----:B------:R0:W1:Y:S01]  /*a8a0*/  @!UP2 SYNCS.EXCH.64 URZ, [UR9+0xc008], UR4 ;  /* 0x00c0080409ffa5b2 */ /* 0x0000620008000100 */
[C---:B------:R-:W-:Y:S02]  /*a8b0*/  SEL R60, R3.reuse, R29, !P2 ;  /* 0x0000001d033c7207 */ /* 0x040fe40005000000 */
[C---:B------:R-:W-:Y:S02]  /*a8c0*/  SEL R61, R3.reuse, R28, !P2 ;  /* 0x0000001c033d7207 */ /* 0x040fe40005000000 */
[C---:B------:R-:W-:Y:S02]  /*a8d0*/  SEL R65, R3.reuse, R26, !P2 ;  /* 0x0000001a03417207 */ /* 0x040fe40005000000 */
[----:B------:R-:W-:-:S02]  /*a8e0*/  SEL R67, R3, R25, !P2 ;  /* 0x0000001903437207 */ /* 0x000fc40005000000 */
[C---:B------:R-:W-:Y:S02]  /*a8f0*/  SEL R71, R3.reuse, R24, !P2 ;  /* 0x0000001803477207 */ /* 0x040fe40005000000 */
[C---:B------:R-:W-:Y:S01]  /*a900*/  SEL R70, R3.reuse, R23, !P2 ;  /* 0x0000001703467207 */ /* 0x040fe20005000000 */
[----:B0-----:R-:W0:Y:S01]  /*a910*/  LDCU UR4, c[0x0][0x3b0] ;  /* 0x00007600ff0477ac */ /* 0x001e220008000800 */
[C---:B------:R-:W-:Y:S02]  /*a920*/  SEL R69, R3.reuse, R22, !P2 ;  /* 0x0000001603457207 */ /* 0x040fe40005000000 */
[C---:B------:R-:W-:Y:S01]  /*a930*/  SEL R66, R3.reuse, R21, !P2 ;  /* 0x0000001503427207 */ /* 0x040fe20005000000 */
[----:B------:R-:W0:Y:S01]  /*a940*/  LDCU UR5, c[0x0][0x3b0] ;  /* 0x00007600ff0577ac */ /* 0x000e220008000800 */
[C---:B------:R-:W-:Y:S02]  /*a950*/  SEL R63, R3.reuse, R20, !P2 ;  /* 0x00000014033f7207 */ /* 0x040fe40005000000 */
[----:B------:R-:W-:-:S02]  /*a960*/  SEL R62, R3, R19, !P2 ;  /* 0x00000013033e7207 */ /* 0x000fc40005000000 */
[C---:B------:R-:W-:Y:S02]  /*a970*/  SEL R59, R3.reuse, R18, !P2 ;  /* 0x00000012033b7207 */ /* 0x040fe40005000000 */
[C---:B------:R-:W-:Y:S02]  /*a980*/  SEL R58, R3.reuse, R17, !P2 ;  /* 0x00000011033a7207 */ /* 0x040fe40005000000 */
[C---:B------:R-:W-:Y:S02]  /*a990*/  SEL R56, R3.reuse, R16, !P2 ;  /* 0x0000001003387207 */ /* 0x040fe40005000000 */
[C---:B------:R-:W-:Y:S02]  /*a9a0*/  SEL R52, R3.reuse, R15, !P2 ;  /* 0x0000000f03347207 */ /* 0x040fe40005000000 */
[C---:B------:R-:W-:Y:S02]  /*a9b0*/  SEL R50, R3.reuse, R14, !P2 ;  /* 0x0000000e03327207 */ /* 0x040fe40005000000 */
[----:B------:R-:W-:-:S02]  /*a9c0*/  SEL R47, R3, R13, !P2 ;  /* 0x0000000d032f7207 */ /* 0x000fc40005000000 */
[C---:B------:R-:W-:Y:S02]  /*a9d0*/  SEL R37, R3.reuse, R12, !P2 ;  /* 0x0000000c03257207 */ /* 0x040fe40005000000 */
[C---:B------:R-:W-:Y:S02]  /*a9e0*/  SEL R34, R3.reuse, R11, !P2 ;  /* 0x0000000b03227207 */ /* 0x040fe40005000000 */
[C---:B------:R-:W-:Y:S02]  /*a9f0*/  SEL R33, R3.reuse, R10, !P2 ;  /* 0x0000000a03217207 */ /* 0x040fe40005000000 */
[C---:B------:R-:W-:Y:S02]  /*aa00*/  SEL R84, R3.reuse, R9, !P2 ;  /* 0x0000000903547207 */ /* 0x040fe40005000000 */
[C---:B------:R-:W-:Y:S02]  /*aa10*/  SEL R82, R3.reuse, R7, !P2 ;  /* 0x0000000703527207 */ /* 0x040fe40005000000 */
[----:B------:R-:W-:Y:S01]  /*aa20*/  SEL R68, R3, R8, !P2 ;  /* 0x0000000803447207 */ /* 0x000fe20005000000 */
[----:B-1----:R-:W-:Y:S01]  /*aa30*/  VIADD R3, R40, 0xffffff91 ;  /* 0xffffff9128037836 */ /* 0x002fe20000000000 */
[----:B------:R-:W-:-:S04]  /*aa40*/  LOP3.LUT R41, R41, 0x7f, RZ, 0xc0, !PT ;  /* 0x0000007f29297812 */ /* 0x000fc800078ec0ff */
[----:B------:R-:W-:Y:S01]  /*aa50*/  ISETP.GE.U32.AND P0, PT, R3, 0x7fffff12, PT ;  /* 0x7fffff120300780c */ /* 0x000fe20003f06070 */
[----:B------:R-:W-:Y:S01]  /*aa60*/  IMAD R3, R4, 0x6e, RZ ;  /* 0x0000006e04037824 */ /* 0x000fe200078e02ff */
[----:B--2---:R1:W-:Y:S04]  /*aa70*/  STS.U8 [R41+UR9], R6 ;  /* 0x0000000629007988 */ /* 0x0043e80008000009 */
[----:B-1----:R-:W-:-:S04]  /*aa80*/  IADD3 R6, P1, PT, R3, R0, RZ ;  /* 0x0000000003067210 */ /* 0x002fc80007f3e0ff */
[----:B------:R-:W-:Y:S01]  /*aa90*/  LEA.HI.X.SX32 R7, R3, R2, 0x1, P1 ;  /* 0x0000000203077211 */ /* 0x000fe200008f0eff */
[----:B------:R1:W-:Y:S04]  /*aaa0*/  STL [R1+0x1ac], R6 ;  /* 0x0001ac0601007387 */ /* 0x0003e80000100800 */
[----:B------:R2:W-:Y:S04]  /*aab0*/  STL [R1+0x1a8], R7 ;  /* 0x0001a80701007387 */ /* 0x0005e80000100800 */
[----:B------:R-:W4:Y:S04]  /*aac0*/  LDL.LU R38, [R1+0x274] ;  /* 0x0002740001267983 */ /* 0x000f280000300800 */
[----:B------:R-:W4:Y:S04]  /*aad0*/  LDL.LU R29, [R1+0x60] ;  /* 0x00006000011d7983 */ /* 0x000f280000300800 */
[----:B------:R-:W4:Y:S01]  /*aae0*/  LDL.LU R39, [R1+0x58] ;  /* 0x0000580001277983 */ /* 0x000f220000300800 */
[----:B------:R-:W-:Y:S01]  /*aaf0*/  PRMT R9, RZ, 0x7610, R9 ;  /* 0x00007610ff097816 */ /* 0x000fe20000000009 */
[----:B------:R-:W-:-:S05]  /*ab00*/  VIADD R3, R40, 0xffffff89 ;  /* 0xffffff8928037836 */ /* 0x000fca0000000000 */
[----:B------:R1:W4:Y:S01]  /*ab10*/  @!P0 LDG.E.U8 R9, desc[UR18][R6.64] ;  /* 0x0000001206098981 */ /* 0x000322000c1e1100 */
[----:B------:R-:W-:Y:S01]  /*ab20*/  ISETP.GE.U32.AND P0, PT, R3, 0x7fffff0a, PT ;  /* 0x7fffff0a0300780c */ /* 0x000fe20003f06070 */
[----:B------:R-:W-:Y:S01]  /*ab30*/  IMAD R3, R4, 0x76, RZ ;  /* 0x0000007604037824 */ /* 0x000fe200078e02ff */
[----:B------:R-:W-:-:S04]  /*ab40*/  PRMT R8, RZ, 0x7610, R8 ;  /* 0x00007610ff087816 */ /* 0x000fc80000000008 */
[C---:B-1----:R-:W-:Y:S01]  /*ab50*/  IADD3 R6, P1, PT, R3.reuse, R0, RZ ;  /* 0x0000000003067210 */ /* 0x042fe20007f3e0ff */
[----:B---3--:R-:W-:Y:S03]  /*ab60*/  STS.U8 [R41+UR9+0x400], R27 ;  /* 0x0004001b29007988 */ /* 0x008fe60008000009 */
[----:B--2---:R-:W-:Y:S01]  /*ab70*/  LEA.HI.X.SX32 R7, R3, R2, 0x1, P1 ;  /* 0x0000000203077211 */ /* 0x004fe200008f0eff */
[----:B------:R1:W-:Y:S01]  /*ab80*/  STS.U8 [R41+UR9+0x800], R30 ;  /* 0x0008001e29007988 */ /* 0x0003e20008000009 */
[----:B------:R-:W-:-:S03]  /*ab90*/  VIADD R3, R40, 0xffffff81 ;  /* 0xffffff8128037836 */ /* 0x000fc60000000000 */
[----:B------:R2:W-:Y:S04]  /*aba0*/  STS.U8 [R41+UR9+0xc00], R31 ;  /* 0x000c001f29007988 */ /* 0x0005e80008000009 */
[----:B------:R3:W4:Y:S04]  /*abb0*/  @!P0 LDG.E.U8 R8, desc[UR18][R6.64] ;  /* 0x0000001206088981 */ /* 0x000728000c1e1100 */
[----:B-1----:R-:W4:Y:S04]  /*abc0*/  LDL.LU R30, [R1+0x278] ;  /* 0x00027800011e7983 */ /* 0x002f280000300800 */
[----:B--2---:R-:W2:Y:S01]  /*abd0*/  LDL.LU R31, [R1+0xf0] ;  /* 0x0000f000011f7983 */ /* 0x004ea20000300800 */
[----:B------:R-:W-:Y:S01]  /*abe0*/  ISETP.GE.U32.AND P0, PT, R3, 0x7fffff02, PT ;  /* 0x7fffff020300780c */ /* 0x000fe20003f06070 */
[----:B------:R-:W-:-:S02]  /*abf0*/  IMAD R3, R4, 0x7e, RZ ;  /* 0x0000007e04037824 */ /* 0x000fc400078e02ff */
[----:B------:R3:W-:Y:S04]  /*ac00*/  STL [R1+0x1bc], R6 ;  /* 0x0001bc0601007387 */ /* 0x0007e80000100800 */
[----:B------:R-:W-:Y:S01]  /*ac10*/  STL [R1+0x1b8], R7 ;  /* 0x0001b80701007387 */ /* 0x000fe20000100800 */
[----:B---3--:R-:W-:-:S03]  /*ac20*/  IADD3 R6, P1, PT, R3, R0, RZ ;  /* 0x0000000003067210 */ /* 0x008fc60007f3e0ff */
[----:B------:R1:W-:Y:S01]  /*ac30*/  STS.U8 [R41+UR9+0x1000], R32 ;  /* 0x0010002029007988 */ /* 0x0003e20008000009 */
[----:B------:R-:W-:-:S03]  /*ac40*/  LEA.HI.X.SX32 R10, R3, R2, 0x1, P1 ;  /* 0x00000002030a7211 */ /* 0x000fc600008f0eff */
[----:B------:R3:W-:Y:S04]  /*ac50*/  STS.U8 [R41+UR9+0x1400], R35 ;  /* 0x0014002329007988 */ /* 0x0007e80008000009 */
[----:B-1----:R-:W2:Y:S04]  /*ac60*/  LDL.LU R32, [R1+0xec] ;  /* 0x0000ec0001207983 */ /* 0x002ea80000300800 */
[----:B---3--:R-:W3:Y:S04]  /*ac70*/  LDL.LU R35, [R1+0x270] ;  /* 0x0002700001237983 */ /* 0x008ee80000300800 */
[----:B------:R-:W-:Y:S04]  /*ac80*/  STL [R1+0x1cc], R6 ;  /* 0x0001cc0601007387 */ /* 0x000fe80000100800 */
[----:B------:R1:W-:Y:S04]  /*ac90*/  STS.U8 [R41+UR9+0x1800], R36 ;  /* 0x0018002429007988 */ /* 0x0003e80008000009 */
[----:B------:R-:W-:Y:S04]  /*aca0*/  STL [R1+0x1c8], R10 ;  /* 0x0001c80a01007387 */ /* 0x000fe80000100800 */
[----:B-1----:R-:W3:Y:S04]  /*acb0*/  LDL.LU R36, [R1+0x26c] ;  /* 0x00026c0001247983 */ /* 0x002ee80000300800 */
[----:B----4-:R1:W-:Y:S04]  /*acc0*/  STS.U8 [R41+UR9+0x1c00], R38 ;  /* 0x001c002629007988 */ /* 0x0103e80008000009 */
[----:B------:R-:W-:Y:S04]  /*acd0*/  STS.U8 [R41+UR9+0x2000], R29 ;  /* 0x0020001d29007988 */ /* 0x000fe80008000009 */
[----:B-1----:R-:W4:Y:S04]  /*ace0*/  LDL.LU R38, [R1+0x150] ;  /* 0x0001500001267983 */ /* 0x002f280000300800 */
[----:B------:R1:W-:Y:S04]  /*acf0*/  STS.U8 [R41+UR9+0x2400], R39 ;  /* 0x0024002729007988 */ /* 0x0003e80008000009 */
[----:B-1----:R-:W4:Y:S01]  /*ad00*/  LDL.LU R39, [R1+0x14c] ;  /* 0x00014c0001277983 */ /* 0x002f220000300800 */
[----:B------:R-:W-:Y:S01]  /*ad10*/  PRMT R7, RZ, 0x7610, R7 ;  /* 0x00007610ff077816 */ /* 0x000fe20000000007 */
[----:B------:R-:W-:-:S02]  /*ad20*/  @!P0 IMAD.MOV.U32 R11, RZ, RZ, R10 ;  /* 0x000000ffff0b8224 */ /* 0x000fc400078e000a */
[----:B------:R-:W-:Y:S02]  /*ad30*/  @!P0 IMAD.MOV.U32 R10, RZ, RZ, R6 ;  /* 0x000000ffff0a8224 */ /* 0x000fe400078e0006 */
[----:B------:R-:W-:-:S03]  /*ad40*/  VIADD R3, R40, 0xfffffff8 ;  /* 0xfffffff828037836 */ /* 0x000fc60000000000 */
[----:B------:R1:W4:Y:S02]  /*ad50*/  @!P0 LDG.E.U8 R7, desc[UR18][R10.64] ;  /* 0x000000120a078981 */ /* 0x000324000c1e1100 */
[----:B------:R-:W-:Y:S01]  /*ad60*/  ISETP.GE.U32.AND P0, PT, R3, 0x7fffff79, PT ;  /* 0x7fffff790300780c */ /* 0x000fe20003f06070 */
[----:B------:R-:W-:-:S05]  /*ad70*/  IMAD R3, R4, 0x7, RZ ;  /* 0x0000000704037824 */ /* 0x000fca00078e02ff */
[----:B------:R-:W-:-:S04]  /*ad80*/  IADD3 R6, P1, PT, R3, R0, RZ ;  /* 0x0000000003067210 */ /* 0x000fc80007f3e0ff */
[----:B-1----:R-:W-:Y:S01]  /*ad90*/  LEA.HI.X.SX32 R10, R3, R2, 0x1, P1 ;  /* 0x00000002030a7211 */ /* 0x002fe200008f0eff */
[----:B------:R-:W-:Y:S01]  /*ada0*/  STL [R1+0x60], R6 ;  /* 0x0000600601007387 */ /* 0x000fe20000100800 */
[----:B------:R-:W-:Y:S01]  /*adb0*/  PRMT R22, RZ, 0x7610, R22 ;  /* 0x00007610ff167816 */ /* 0x000fe20000000016 */
[----:B------:R-:W-:Y:S02]  /*adc0*/  VIADD R3, R40, 0xfffffff0 ;  /* 0xfffffff028037836 */ /* 0x000fe40000000000 */
[----:B------:R1:W-:Y:S01]  /*add0*/  STL [R1+0x58], R10 ;  /* 0x0000580a01007387 */ /* 0x0003e20000100800 */
[----:B------:R-:W-:-:S03]  /*ade0*/  @!P0 IMAD.MOV.U32 R11, RZ, RZ, R10 ;  /* 0x000000ffff0b8224 */ /* 0x000fc600078e000a */
[----:B------:R0:W-:Y:S04]  /*adf0*/  STS.U8 [R41+UR9+0x2800], R30 ;  /* 0x0028001e29007988 */ /* 0x0001e80008000009 */
[----:B------:R-:W4:Y:S01]  /*ae00*/  LDL.LU R27, [R1+0x268] ;  /* 0x00026800011b7983 */ /* 0x000f220000300800 */
[----:B-1----:R-:W-:-:S03]  /*ae10*/  @!P0 IMAD.MOV.U32 R10, RZ, RZ, R6 ;  /* 0x000000ffff0a8224 */ /* 0x002fc600078e0006 */
[----:B--2---:R1:W-:Y:S04]  /*ae20*/  STS.U8 [R41+UR9+0x2c00], R31 ;  /* 0x002c001f29007988 */ /* 0x0043e80008000009 */
[----:B------:R2:W4:Y:S01]  /*ae30*/  @!P0 LDG.E.U8 R22, desc[UR18][R10.64] ;  /* 0x000000120a168981 */ /* 0x000522000c1e1100 */
[----:B------:R-:W-:Y:S01]  /*ae40*/  ISETP.GE.U32.AND P0, PT, R3, 0x7fffff71, PT ;  /* 0x7fffff710300780c */ /* 0x000fe20003f06070 */
[----:B------:R-:W-:Y:S02]  /*ae50*/  IMAD R3, R4, 0xf, RZ ;  /* 0x0000000f04037824 */ /* 0x000fe400078e02ff */
[----:B0-----:R-:W4:Y:S03]  /*ae60*/  LDL.LU R30, [R1+0x15c] ;  /* 0x00015c00011e7983 */ /* 0x001f260000300800 */
[C---:B------:R-:W-:Y:S01]  /*ae70*/  IADD3 R6, P1, PT, R3.reuse, R0, RZ ;  /* 0x0000000003067210 */ /* 0x040fe20007f3e0ff */
[----:B-1----:R-:W4:Y:S03]  /*ae80*/  LDL.LU R31, [R1+0x158] ;  /* 0x00015800011f7983 */ /* 0x002f260000300800 */
[----:B--2---:R-:W-:Y:S01]  /*ae90*/  LEA.HI.X.SX32 R10, R3, R2, 0x1, P1 ;  /* 0x00000002030a7211 */ /* 0x004fe200008f0eff */
[----:B------:R-:W-:Y:S01]  /*aea0*/  STL [R1+0xf0], R6 ;  /* 0x0000f00601007387 */ /* 0x000fe20000100800 */
[----:B------:R-:W-:Y:S01]  /*aeb0*/  PRMT R21, RZ, 0x7610, R21 ;  /* 0x00007610ff157816 */ /* 0x000fe20000000015 */
[----:B------:R-:W-:-:S02]  /*aec0*/  VIADD R3, R40, 0xffffffe8 ;  /* 0xffffffe828037836 */ /* 0x000fc40000000000 */
[----:B------:R0:W-:Y:S01]  /*aed0*/  STL [R1+0xec], R10 ;  /* 0x0000ec0a01007387 */ /* 0x0001e20000100800 */
[----:B------:R-:W-:Y:S02]  /*aee0*/  @!P0 IMAD.MOV.U32 R11, RZ, RZ, R10 ;  /* 0x000000ffff0b8224 */ /* 0x000fe400078e000a */
[----:B0-----:R-:W-:-:S05]  /*aef0*/  @!P0 IMAD.MOV.U32 R10, RZ, RZ, R6 ;  /* 0x000000ffff0a8224 */ /* 0x001fca00078e0006 */
[----:B------:R0:W2:Y:S01]  /*af00*/  @!P0 LDG.E.U8 R21, desc[UR18][R10.64] ;  /* 0x000000120a158981 */ /* 0x0000a2000c1e1100 */
[----:B------:R-:W-:Y:S01]  /*af10*/  ISETP.GE.U32.AND P0, PT, R3, 0x7fffff69, PT ;  /* 0x7fffff690300780c */ /* 0x000fe20003f06070 */
[----:B------:R-:W-:Y:S02]  /*af20*/  IMAD R3, R4, 0x17, RZ ;  /* 0x0000001704037824 */ /* 0x000fe400078e02ff */
[----:B------:R1:W-:Y:S03]  /*af30*/  STS.U8 [R41+UR9+0x3000], R32 ;  /* 0x0030002029007988 */ /* 0x0003e60008000009 */
[C---:B0-----:R-:W-:Y:S01]  /*af40*/  IADD3 R10, P1, PT, R3.reuse, R0, RZ ;  /* 0x00000000030a7210 */ /* 0x041fe20007f3e0ff */
[----:B---3--:R0:W-:Y:S03]  /*af50*/  STS.U8 [R41+UR9+0x3400], R35 ;  /* 0x0034002329007988 */ /* 0x0081e60008000009 */
[----:B------:R-:W-:Y:S01]  /*af60*/  LEA.HI.X.SX32 R11, R3, R2, 0x1, P1 ;  /* 0x00000002030b7211 */ /* 0x000fe200008f0eff */
[----:B-1----:R-:W3:Y:S04]  /*af70*/  LDL.LU R32, [R1+0x264] ;  /* 0x0002640001207983 */ /* 0x002ee80000300800 */
[----:B------:R1:W-:Y:S04]  /*af80*/  STS.U8 [R41+UR9+0x3800], R36 ;  /* 0x0038002429007988 */ /* 0x0003e80008000009 */
[----:B0-----:R-:W2:Y:S01]  /*af90*/  LDL.LU R35, [R1+0x164] ;  /* 0x0001640001237983 */ /* 0x001ea20000300800 */
[----:B------:R-:W-:-:S03]  /*afa0*/  LOP3.LUT R6, R41, 0x10, RZ, 0x3c, !PT ;  /* 0x0000001029067812 */ /* 0x000fc600078e3cff */
[----:B-1----:R-:W2:Y:S04]  /*afb0*/  LDL.LU R36, [R1+0x160] ;  /* 0x0001600001247983 */ /* 0x002ea80000300800 */
[----:B------:R-:W-:Y:S04]  /*afc0*/  STL [R1+0x150], R10 ;  /* 0x0001500a01007387 */ /* 0x000fe80000100800 */
[----:B------:R-:W-:Y:S04]  /*afd0*/  STL [R1+0x14c], R11 ;  /* 0x00014c0b01007387 */ /* 0x000fe80000100800 */
[----:B----4-:R0:W-:Y:S04]  /*afe0*/  STS.U8 [R41+UR9+0x3c00], R38 ;  /* 0x003c002629007988 */ /* 0x0101e80008000009 */
[----:B0-----:R-:W4:Y:S04]  /*aff0*/  LDL.LU R38, [R1+0x260] ;  /* 0x0002600001267983 */ /* 0x001f280000300800 */
[----:B------:R0:W-:Y:S04]  /*b000*/  STS.U8 [R6+UR9+0x480], R39 ;  /* 0x0004802706007988 */ /* 0x0001e80008000009 */
[----:B------:R-:W4:Y:S04]  /*b010*/  LDL.LU R29, [R1+0x16c] ;  /* 0x00016c00011d7983 */ /* 0x000f280000300800 */
[----:B0-----:R-:W4:Y:S01]  /*b020*/  LDL.LU R39, [R1+0x168] ;  /* 0x0001680001277983 */ /* 0x001f220000300800 */
[----:B------:R-:W-:Y:S01]  /*b030*/  PRMT R20, RZ, 0x7610, R20 ;  /* 0x00007610ff147816 */ /* 0x000fe20000000014 */
[----:B------:R-:W-:-:S05]  /*b040*/  VIADD R3, R40, 0xffffffe0 ;  /* 0xffffffe028037836 */ /* 0x000fca0000000000 */
[----:B------:R0:W4:Y:S01]  /*b050*/  @!P0 LDG.E.U8 R20, desc[UR18][R10.64] ;  /* 0x000000120a148981 */ /* 0x000122000c1e1100 */
[----:B------:R-:W-:Y:S01]  /*b060*/  ISETP.GE.U32.AND P0, PT, R3, 0x7fffff61, PT ;  /* 0x7fffff610300780c */ /* 0x000fe20003f06070 */
[----:B------:R-:W-:Y:S01]  /*b070*/  IMAD R3, R4, 0x1f, RZ ;  /* 0x0000001f04037824 */ /* 0x000fe200078e02ff */
[----:B------:R-:W-:-:S04]  /*b080*/  PRMT R19, RZ, 0x7610, R19 ;  /* 0x00007610ff137816 */ /* 0x000fc80000000013 */
[----:B0-----:R-:W-:-:S04]  /*b090*/  IADD3 R10, P1, PT, R3, R0, RZ ;  /* 0x00000000030a7210 */ /* 0x001fc80007f3e0ff */
[----:B------:R-:W-:Y:S01]  /*b0a0*/  LEA.HI.X.SX32 R11, R3, R2, 0x1, P1 ;  /* 0x00000002030b7211 */ /* 0x000fe200008f0eff */
[----:B------:R-:W-:Y:S01]  /*b0b0*/  VIADD R3, R40, 0xffffffd8 ;  /* 0xffffffd828037836 */ /* 0x000fe20000000000 */
[----:B------:R-:W-:Y:S04]  /*b0c0*/  STS.U8 [R6+UR9+0x880], R27 ;  /* 0x0008801b06007988 */ /* 0x000fe80008000009 */
[----:B------:R0:W4:Y:S01]  /*b0d0*/  @!P0 LDG.E.U8 R19, desc[UR18][R10.64] ;  /* 0x000000120a138981 */ /* 0x000122000c1e1100 */
[----:B------:R-:W-:Y:S01]  /*b0e0*/  ISETP.GE.U32.AND P0, PT, R3, 0x7fffff59, PT ;  /* 0x7fffff590300780c */ /* 0x000fe20003f06070 */
[----:B------:R-:W-:Y:S02]  /*b0f0*/  IMAD R3, R4, 0x27, RZ ;  /* 0x0000002704037824 */ /* 0x000fe400078e02ff */
[----:B------:R1:W-:Y:S04]  /*b100*/  STS.U8 [R6+UR9+0xc80], R30 ;  /* 0x000c801e06007988 */ /* 0x0003e80008000009 */
[----:B------:R0:W-:Y:S04]  /*b110*/  STS.U8 [R6+UR9+0x1080], R31 ;  /* 0x0010801f06007988 */ /* 0x0001e80008000009 */
[----:B-1----:R-:W4:Y:S04]  /*b120*/  LDL.LU R30, [R1+0x25c] ;  /* 0x00025c00011e7983 */ /* 0x002f280000300800 */
[----:B0-----:R-:W4:Y:S04]  /*b130*/  LDL.LU R31, [R1+0x174] ;  /* 0x00017400011f7983 */ /* 0x001f280000300800 */
[----:B------:R0:W-:Y:S04]  /*b140*/  STL [R1+0x15c], R10 ;  /* 0x00015c0a01007387 */ /* 0x0001e80000100800 */
[----:B------:R1:W-:Y:S01]  /*b150*/  STL [R1+0x158], R11 ;  /* 0x0001580b01007387 */ /* 0x0003e20000100800 */
[----:B0-----:R-:W-:-:S04]  /*b160*/  IADD3 R10, P1, PT, R3, R0, RZ ;  /* 0x00000000030a7210 */ /* 0x001fc80007f3e0ff */
[----:B-1----:R-:W-:Y:S01]  /*b170*/  LEA.HI.X.SX32 R11, R3, R2, 0x1, P1 ;  /* 0x00000002030b7211 */ /* 0x002fe200008f0eff */
[----:B---3--:R0:W-:Y:S04]  /*b180*/  STS.U8 [R6+UR9+0x1480], R32 ;  /* 0x0014802006007988 */ /* 0x0081e80008000009 */
[----:B--2---:R1:W-:Y:S04]  /*b190*/  STS.U8 [R6+UR9+0x1880], R35 ;  /* 0x0018802306007988 */ /* 0x0043e80008000009 */
[----:B0-----:R-:W2:Y:S04]  /*b1a0*/  LDL.LU R32, [R1+0x170] ;  /* 0x0001700001207983 */ /* 0x001ea80000300800 */
[----:B-1----:R-:W3:Y:S04]  /*b1b0*/  LDL.LU R35, [R1+0x258] ;  /* 0x0002580001237983 */ /* 0x002ee80000300800 */
[----:B------:R-:W-:Y:S04]  /*b1c0*/  STL [R1+0x164], R10 ;  /* 0x0001640a01007387 */ /* 0x000fe80000100800 */
[----:B------:R0:W-:Y:S04]  /*b1d0*/  STS.U8 [R6+UR9+0x1c80], R36 ;  /* 0x001c802406007988 */ /* 0x0001e80008000009 */
[----:B------:R-:W-:Y:S04]  /*b1e0*/  STL [R1+0x160], R11 ;  /* 0x0001600b01007387 */ /* 0x000fe80000100800 */
[----:B0-----:R-:W3:Y:S04]  /*b1f0*/  LDL.LU R36, [R1+0x250] ;  /* 0x0002500001247983 */ /* 0x001ee80000300800 */
[----:B----4-:R0:W-:Y:S04]  /*b200*/  STS.U8 [R6+UR9+0x2080], R38 ;  /* 0x0020802606007988 */ /* 0x0101e80008000009 */
[----:B0-----:R-:W4:Y:S04]  /*b210*/  LDL.LU R38, [R1+0x17c] ;  /* 0x00017c0001267983 */ /* 0x001f280000300800 */
[----:B------:R-:W-:Y:S04]  /*b220*/  STS.U8 [R6+UR9+0x2480], R29 ;  /* 0x0024801d06007988 */ /* 0x000fe80008000009 */
[----:B------:R0:W-:Y:S04]  /*b230*/  STS.U8 [R6+UR9+0x2880], R39 ;  /* 0x0028802706007988 */ /* 0x0001e80008000009 */
        /* <DEDUP_REMOVED lines=9> */
[----:B------:R-:W-:-:S04]  /*b2d0*/  VIADD R3, R40, 0xffffffc8 ;  /* 0xffffffc828037836 */ /* 0x000fc80000000000 */
[----:B------:R0:W4:Y:S01]  /*b2e0*/  @!P0 LDG.E.U8 R17, desc[UR18][R10.64] ;  /* 0x000000120a118981 */ /* 0x000122000c1e1100 */
[----:B------:R-:W-:Y:S01]  /*b2f0*/  ISETP.GE.U32.AND P0, PT, R3, 0x7fffff49, PT ;  /* 0x7fffff490300780c */ /* 0x000fe20003f06070 */
[----:B------:R-:W-:Y:S02]  /*b300*/  IMAD R3, R4, 0x37, RZ ;  /* 0x0000003704037824 */ /* 0x000fe400078e02ff */
[----:B------:R0:W-:Y:S01]  /*b310*/  STL [R1+0x16c], R10 ;  /* 0x00016c0a01007387 */ /* 0x0001e20000100800 */
[----:B------:R-:W-:-:S03]  /*b320*/  PRMT R16, RZ, 0x7610, R16 ;  /* 0x00007610ff107816 */ /* 0x000fc60000000010 */
[----:B------:R1:W-:Y:S04]  /*b330*/  STL [R1+0x168], R11 ;  /* 0x0001680b01007387 */ /* 0x0003e80000100800 */
[----:B------:R1:W-:Y:S01]  /*b340*/  STS.U8 [R6+UR9+0x2c80], R30 ;  /* 0x002c801e06007988 */ /* 0x0003e20008000009 */
[----:B0-----:R-:W-:-:S03]  /*b350*/  IADD3 R10, P1, PT, R3, R0, RZ ;  /* 0x00000000030a7210 */ /* 0x001fc60007f3e0ff */
[----:B------:R-:W4:Y:S01]  /*b360*/  LDL.LU R27, [R1+0x254] ;  /* 0x00025400011b7983 */ /* 0x000f220000300800 */
[----:B-1----:R-:W-:Y:S01]  /*b370*/  LEA.HI.X.SX32 R11, R3, R2, 0x1, P1 ;  /* 0x00000002030b7211 */ /* 0x002fe200008f0eff */
[----:B------:R-:W-:Y:S02]  /*b380*/  VIADD R3, R40, 0xffffffc0 ;  /* 0xffffffc028037836 */ /* 0x000fe40000000000 */
[----:B------:R0:W-:Y:S04]  /*b390*/  STS.U8 [R6+UR9+0x3080], R31 ;  /* 0x0030801f06007988 */ /* 0x0001e80008000009 */
[----:B------:R-:W4:Y:S04]  /*b3a0*/  LDL.LU R30, [R1+0x184] ;  /* 0x00018400011e7983 */ /* 0x000f280000300800 */
[----:B------:R1:W4:Y:S04]  /*b3b0*/  @!P0 LDG.E.U8 R16, desc[UR18][R10.64] ;  /* 0x000000120a108981 */ /* 0x000328000c1e1100 */
[----:B0-----:R-:W4:Y:S01]  /*b3c0*/  LDL.LU R31, [R1+0x180] ;  /* 0x00018000011f7983 */ /* 0x001f220000300800 */
[----:B------:R-:W-:Y:S01]  /*b3d0*/  ISETP.GE.U32.AND P0, PT, R3, 0x7fffff41, PT ;  /* 0x7fffff410300780c */ /* 0x000fe20003f06070 */
[----:B------:R-:W-:-:S02]  /*b3e0*/  IMAD R3, R4, 0x3f, RZ ;  /* 0x0000003f04037824 */ /* 0x000fc400078e02ff */
[----:B------:R1:W-:Y:S04]  /*b3f0*/  STL [R1+0x174], R10 ;  /* 0x0001740a01007387 */ /* 0x0003e80000100800 */
[----:B------:R0:W-:Y:S01]  /*b400*/  STL [R1+0x170], R11 ;  /* 0x0001700b01007387 */ /* 0x0001e20000100800 */
[----:B-1----:R-:W-:-:S03]  /*b410*/  IADD3 R10, P1, PT, R3, R0, RZ ;  /* 0x00000000030a7210 */ /* 0x002fc60007f3e0ff */
[----:B--2---:R-:W-:Y:S04]  /*b420*/  STS.U8 [R6+UR9+0x3480], R32 ;  /* 0x0034802006007988 */ /* 0x004fe80008000009 */
[----:B---3--:R1:W-:Y:S01]  /*b430*/  STS.U8 [R6+UR9+0x3880], R35 ;  /* 0x0038802306007988 */ /* 0x0083e20008000009 */
[----:B0-----:R-:W-:-:S03]  /*b440*/  LEA.HI.X.SX32 R11, R3, R2, 0x1, P1 ;  /* 0x00000002030b7211 */ /* 0x001fc600008f0eff */
[----:B-1----:R-:W2:Y:S04]  /*b450*/  LDL.LU R35, [R1+0x24c] ;  /* 0x00024c0001237983 */ /* 0x002ea80000300800 */
[----:B------:R-:W3:Y:S04]  /*b460*/  LDL.LU R32, [R1+0x18c] ;  /* 0x00018c0001207983 */ /* 0x000ee80000300800 */
[----:B------:R0:W-:Y:S04]  /*b470*/  STS.U8 [R6+UR9+0x3c80], R36 ;  /* 0x003c802406007988 */ /* 0x0001e80008000009 */
[----:B0-----:R-:W3:Y:S04]  /*b480*/  LDL.LU R36, [R1+0x188] ;  /* 0x0001880001247983 */ /* 0x001ee80000300800 */
[----:B----4-:R0:W-:Y:S04]  /*b490*/  STS.U8 [R6+UR9+0x80], R38 ;  /* 0x0000802606007988 */ /* 0x0101e80008000009 */
[----:B0-----:R-:W4:Y:S01]  /*b4a0*/  LDL.LU R38, [R1+0x248] ;  /* 0x0002480001267983 */ /* 0x001f220000300800 */
[----:B------:R-:W-:-:S03]  /*b4b0*/  LOP3.LUT R6, R41, 0x20, RZ, 0x3c, !PT ;  /* 0x0000002029067812 */ /* 0x000fc600078e3cff */
[----:B------:R-:W-:Y:S04]  /*b4c0*/  STL [R1+0x17c], R10 ;  /* 0x00017c0a01007387 */ /* 0x000fe80000100800 */
[----:B------:R-:W-:Y:S04]  /*b4d0*/  STL [R1+0x178], R11 ;  /* 0x0001780b01007387 */ /* 0x000fe80000100800 */
        /* <DEDUP_REMOVED lines=15> */
[----:B------:R-:W-:Y:S04]  /*b5d0*/  STS.U8 [R6+UR9+0x500], R27 ;  /* 0x0005001b06007988 */ /* 0x000fe80008000009 */
        /* <DEDUP_REMOVED lines=8> */
[----:B--2---:R0:W-:Y:S04]  /*b660*/  STS.U8 [R6+UR9+0x1100], R35 ;  /* 0x0011002306007988 */ /* 0x0041e80008000009 */
[----:B---3--:R1:W-:Y:S04]  /*b670*/  STS.U8 [R6+UR9+0x1500], R32 ;  /* 0x0015002006007988 */ /* 0x0083e80008000009 */
[----:B0-----:R-:W2:Y:S04]  /*b680*/  LDL.LU R35, [R1+0x198] ;  /* 0x0001980001237983 */ /* 0x001ea80000300800 */
[----:B------:R-:W-:Y:S04]  /*b690*/  STL [R1+0x18c], R10 ;  /* 0x00018c0a01007387 */ /* 0x000fe80000100800 */
[----:B------:R-:W-:Y:S04]  /*b6a0*/  STL [R1+0x188], R11 ;  /* 0x0001880b01007387 */ /* 0x000fe80000100800 */
[----:B------:R0:W-:Y:S04]  /*b6b0*/  STS.U8 [R6+UR9+0x1900], R36 ;  /* 0x0019002406007988 */ /* 0x0001e80008000009 */
[----:B-1----:R-:W3:Y:S04]  /*b6c0*/  LDL.LU R32, [R1+0x240] ;  /* 0x0002400001207983 */ /* 0x002ee80000300800 */
[----:B0-----:R-:W3:Y:S01]  /*b6d0*/  LDL.LU R36, [R1+0x238] ;  /* 0x0002380001247983 */ /* 0x001ee20000300800 */
[----:B------:R-:W-:Y:S01]  /*b6e0*/  PRMT R13, RZ, 0x7610, R13 ;  /* 0x00007610ff0d7816 */ /* 0x000fe2000000000d */
[----:B------:R-:W-:-:S05]  /*b6f0*/  VIADD R3, R40, 0xffffffa8 ;  /* 0xffffffa828037836 */ /* 0x000fca0000000000 */
[----:B------:R0:W3:Y:S01]  /*b700*/  @!P0 LDG.E.U8 R13, desc[UR18][R10.64] ;  /* 0x000000120a0d8981 */ /* 0x0000e2000c1e1100 */
[----:B------:R-:W-:Y:S01]  /*b710*/  ISETP.GE.U32.AND P0, PT, R3, 0x7fffff29, PT ;  /* 0x7fffff290300780c */ /* 0x000fe20003f06070 */
[----:B------:R-:W-:-:S05]  /*b720*/  IMAD R3, R4, 0x57, RZ ;  /* 0x0000005704037824 */ /* 0x000fca00078e02ff */
[----:B0-----:R-:W-:-:S04]  /*b730*/  IADD3 R10, P1, PT, R3, R0, RZ ;  /* 0x00000000030a7210 */ /* 0x001fc80007f3e0ff */
[----:B------:R-:W-:Y:S01]  /*b740*/  LEA.HI.X.SX32 R11, R3, R2, 0x1, P1 ;  /* 0x00000002030b7211 */ /* 0x000fe200008f0eff */
[----:B----4-:R0:W-:Y:S04]  /*b750*/  STS.U8 [R6+UR9+0x1d00], R38 ;  /* 0x001d002606007988 */ /* 0x0101e80008000009 */
[----:B0-----:R-:W4:Y:S04]  /*b760*/  LDL.LU R38, [R1+0x1a4] ;  /* 0x0001a40001267983 */ /* 0x001f280000300800 */
[----:B------:R-:W-:Y:S04]  /*b770*/  STS.U8 [R6+UR9+0x2100], R29 ;  /* 0x0021001d06007988 */ /* 0x000fe80008000009 */
[----:B------:R0:W-:Y:S04]  /*b780*/  STS.U8 [R6+UR9+0x2500], R39 ;  /* 0x0025002706007988 */ /* 0x0001e80008000009 */
[----:B0-----:R-:W4:Y:S04]  /*b790*/  LDL.LU R39, [R1+0x1a0] ;  /* 0x0001a00001277983 */ /* 0x001f280000300800 */
[----:B------:R-:W-:Y:S04]  /*b7a0*/  STL [R1+0x194], R10 ;  /* 0x0001940a01007387 */ /* 0x000fe80000100800 */
[----:B------:R0:W-:Y:S04]  /*b7b0*/  STL [R1+0x190], R11 ;  /* 0x0001900b01007387 */ /* 0x0001e80000100800 */
[----:B------:R-:W4:Y:S01]  /*b7c0*/  LDL.LU R26, [R1+0x23c] ;  /* 0x00023c00011a7983 */ /* 0x000f220000300800 */
[----:B------:R-:W-:Y:S01]  /*b7d0*/  PRMT R12, RZ, 0x7610, R12 ;  /* 0x00007610ff0c7816 */ /* 0x000fe2000000000c */
[----:B------:R-:W-:-:S02]  /*b7e0*/  VIADD R3, R40, 0xffffffa0 ;  /* 0xffffffa028037836 */ /* 0x000fc40000000000 */
[----:B------:R-:W4:Y:S04]  /*b7f0*/  LDL.LU R27, [R1+0x1b4] ;  /* 0x0001b400011b7983 */ /* 0x000f280000300800 */
[----:B------:R0:W4:Y:S01]  /*b800*/  @!P0 LDG.E.U8 R12, desc[UR18][R10.64] ;  /* 0x000000120a0c8981 */ /* 0x000122000c1e1100 */
[----:B------:R-:W-:Y:S01]  /*b810*/  ISETP.GE.U32.AND P0, PT, R3, 0x7fffff21, PT ;  /* 0x7fffff210300780c */ /* 0x000fe20003f06070 */
[----:B------:R-:W-:Y:S02]  /*b820*/  IMAD R3, R4, 0x5f, RZ ;  /* 0x0000005f04037824 */ /* 0x000fe400078e02ff */
[----:B------:R-:W4:Y:S03]  /*b830*/  LDL.LU R29, [R1+0x1b0] ;  /* 0x0001b000011d7983 */ /* 0x000f260000300800 */
[----:B------:R-:W-:-:S02]  /*b840*/  IADD3 R24, P1, PT, R3, R0, RZ ;  /* 0x0000000003187210 */ /* 0x000fc40007f3e0ff */
[----:B0-----:R-:W-:Y:S02]  /*b850*/  PRMT R11, RZ, 0x7610, R11 ;  /* 0x00007610ff0b7816 */ /* 0x001fe4000000000b */
[----:B------:R-:W-:Y:S01]  /*b860*/  LEA.HI.X.SX32 R25, R3, R2, 0x1, P1 ;  /* 0x0000000203197211 */ /* 0x000fe200008f0eff */
[----:B------:R-:W-:-:S04]  /*b870*/  VIADD R3, R40, 0xffffff98 ;  /* 0xffffff9828037836 */ /* 0x000fc80000000000 */
[----:B------:R0:W4:Y:S01]  /*b880*/  @!P0 LDG.E.U8 R11, desc[UR18][R24.64] ;  /* 0x00000012180b8981 */ /* 0x000122000c1e1100 */
[----:B------:R-:W-:Y:S01]  /*b890*/  ISETP.GE.U32.AND P0, PT, R3, 0x7fffff19, PT ;  /* 0x7fffff190300780c */ /* 0x000fe20003f06070 */
[----:B------:R-:W-:Y:S02]  /*b8a0*/  IMAD R3, R4, 0x67, RZ ;  /* 0x0000006704037824 */ /* 0x000fe400078e02ff */
[----:B------:R1:W-:Y:S04]  /*b8b0*/  STS.U8 [R6+UR9+0x2900], R30 ;  /* 0x0029001e06007988 */ /* 0x0003e80008000009 */
[----:B------:R0:W-:Y:S04]  /*b8c0*/  STS.U8 [R6+UR9+0x2d00], R31 ;  /* 0x002d001f06007988 */ /* 0x0001e80008000009 */
[----:B------:R-:W-:Y:S04]  /*b8d0*/  STL [R1+0x19c], R24 ;  /* 0x00019c1801007387 */ /* 0x000fe80000100800 */
[----:B------:R-:W-:Y:S04]  /*b8e0*/  STL [R1+0x198], R25 ;  /* 0x0001981901007387 */ /* 0x000fe80000100800 */
[----:B-1----:R-:W4:Y:S04]  /*b8f0*/  LDL.LU R30, [R1+0x234] ;  /* 0x00023400011e7983 */ /* 0x002f280000300800 */
[----:B0-----:R-:W4:Y:S01]  /*b900*/  LDL.LU R31, [R1+0x1c4] ;  /* 0x0001c400011f7983 */ /* 0x001f220000300800 */
[----:B------:R-:W-:-:S03]  /*b910*/  PRMT R10, RZ, 0x7610, R10 ;  /* 0x00007610ff0a7816 */ /* 0x000fc6000000000a */
[----:B--2---:R0:W-:Y:S04]  /*b920*/  STS.U8 [R6+UR9+0x3100], R35 ;  /* 0x0031002306007988 */ /* 0x0041e80008000009 */
[----:B0-----:R-:W2:Y:S04]  /*b930*/  LDL.LU R35, [R1+0x1c0] ;  /* 0x0001c00001237983 */ /* 0x001ea80000300800 */
[----:B---3--:R0:W-:Y:S04]  /*b940*/  STS.U8 [R6+UR9+0x3500], R32 ;  /* 0x0035002006007988 */ /* 0x0081e80008000009 */
[----:B------:R1:W-:Y:S01]  /*b950*/  STS.U8 [R6+UR9+0x3900], R36 ;  /* 0x0039002406007988 */ /* 0x0003e20008000009 */
[----:B0-----:R-:W-:-:S03]  /*b960*/  LOP3.LUT R32, R41, 0x30, RZ, 0x3c, !PT ;  /* 0x0000003029207812 */ /* 0x001fc600078e3cff */
[----:B-1----:R-:W3:Y:S01]  /*b970*/  LDL.LU R36, [R1+0x230] ;  /* 0x0002300001247983 */ /* 0x002ee20000300800 */
[----:B------:R-:W-:-:S03]  /*b980*/  PRMT R28, RZ, 0x7610, R28 ;  /* 0x00007610ff1c7816 */ /* 0x000fc6000000001c */
[----:B----4-:R0:W-:Y:S02]  /*b990*/  STS.U8 [R6+UR9+0x3d00], R38 ;  /* 0x003d002606007988 */ /* 0x0101e40008000009 */
[C---:B0-----:R-:W-:Y:S02]  /*b9a0*/  IADD3 R6, P1, PT, R3.reuse, R0, RZ ;  /* 0x0000000003067210 */ /* 0x041fe40007f3e0ff */
[----:B------:R-:W4:Y:S02]  /*b9b0*/  LDL.LU R38, [R1+0x1d4] ;  /* 0x0001d40001267983 */ /* 0x000f240000300800 */
[----:B------:R-:W-:Y:S01]  /*b9c0*/  LEA.HI.X.SX32 R24, R3, R2, 0x1, P1 ;  /* 0x0000000203187211 */ /* 0x000fe200008f0eff */
[----:B------:R-:W-:-:S04]  /*b9d0*/  VIADD R3, R40, 0xffffff90 ;  /* 0xffffff9028037836 */ /* 0x000fc80000000000 */
[----:B------:R-:W-:Y:S01]  /*b9e0*/  @!P0 IMAD.MOV.U32 R25, RZ, RZ, R24 ;  /* 0x000000ffff198224 */ /* 0x000fe200078e0018 */
[----:B------:R0:W-:Y:S04]  /*b9f0*/  STS.U8 [R32+UR9+0x180], R39 ;  /* 0x0001802720007988 */ /* 0x0001e80008000009 */
[----:B0-----:R-:W4:Y:S04]  /*ba00*/  LDL.LU R39, [R1+0x1d0] ;  /* 0x0001d00001277983 */ /* 0x001f280000300800 */
[----:B------:R-:W-:Y:S04]  /*ba10*/  STL [R1+0x1a4], R6 ;  /* 0x0001a40601007387 */ /* 0x000fe80000100800 */
[----:B------:R0:W-:Y:S02]  /*ba20*/  STL [R1+0x1a0], R24 ;  /* 0x0001a01801007387 */ /* 0x0001e40000100800 */
[----:B0-----:R-:W-:-:S05]  /*ba30*/  @!P0 IMAD.MOV.U32 R24, RZ, RZ, R6 ;  /* 0x000000ffff188224 */ /* 0x001fca00078e0006 */
[----:B------:R0:W4:Y:S01]  /*ba40*/  @!P0 LDG.E.U8 R10, desc[UR18][R24.64] ;  /* 0x00000012180a8981 */ /* 0x000122000c1e1100 */
[----:B------:R-:W-:Y:S01]  /*ba50*/  ISETP.GE.U32.AND P0, PT, R3, 0x7fffff11, PT ;  /* 0x7fffff110300780c */ /* 0x000fe20003f06070 */
[----:B------:R-:W-:-:S05]  /*ba60*/  IMAD R3, R4, 0x6f, RZ ;  /* 0x0000006f04037824 */ /* 0x000fca00078e02ff */
[----:B------:R-:W-:-:S04]  /*ba70*/  IADD3 R6, P1, PT, R3, R0, RZ ;  /* 0x0000000003067210 */ /* 0x000fc80007f3e0ff */
[----:B0-----:R-:W-:Y:S01]  /*ba80*/  LEA.HI.X.SX32 R24, R3, R2, 0x1, P1 ;  /* 0x0000000203187211 */ /* 0x001fe200008f0eff */
[----:B------:R-:W-:Y:S01]  /*ba90*/  STL [R1+0x1b4], R6 ;  /* 0x0001b40601007387 */ /* 0x000fe20000100800 */
[----:B------:R-:W-:-:S03]  /*baa0*/  VIADD R3, R40, 0xffffff88 ;  /* 0xffffff8828037836 */ /* 0x000fc60000000000 */
[----:B------:R0:W-:Y:S01]  /*bab0*/  STL [R1+0x1b0], R24 ;  /* 0x0001b01801007387 */ /* 0x0001e20000100800 */
[----:B------:R-:W-:Y:S02]  /*bac0*/  @!P0 IMAD.MOV.U32 R25, RZ, RZ, R24 ;  /* 0x000000ffff198224 */ /* 0x000fe400078e0018 */
[----:B0-----:R-:W-:-:S05]  /*bad0*/  @!P0 IMAD.MOV.U32 R24, RZ, RZ, R6 ;  /* 0x000000ffff188224 */ /* 0x001fca00078e0006 */
[----:B------:R0:W4:Y:S01]  /*bae0*/  @!P0 LDG.E.U8 R28, desc[UR18][R24.64] ;  /* 0x00000012181c8981 */ /* 0x000122000c1e1100 */
[----:B------:R-:W-:Y:S01]  /*baf0*/  ISETP.GE.U32.AND P0, PT, R3, 0x7fffff09, PT ;  /* 0x7fffff090300780c */ /* 0x000fe20003f06070 */
[----:B------:R-:W-:-:S05]  /*bb00*/  IMAD R3, R4, 0x77, RZ ;  /* 0x0000007704037824 */ /* 0x000fca00078e02ff */
[----:B------:R-:W-:-:S04]  /*bb10*/  IADD3 R6, P1, PT, R3, R0, RZ ;  /* 0x0000000003067210 */ /* 0x000fc80007f3e0ff */
[----:B0-----:R-:W-:Y:S01]  /*bb20*/  LEA.HI.X.SX32 R25, R3, R2, 0x1, P1 ;  /* 0x0000000203197211 */ /* 0x001fe200008f0eff */
[----:B------:R0:W-:Y:S04]  /*bb30*/  STS.U8 [R32+UR9+0x580], R26 ;  /* 0x0005801a20007988 */ /* 0x0001e80008000009 */
[----:B------:R1:W-:Y:S04]  /*bb40*/  STL [R1+0x1c4], R6 ;  /* 0x0001c40601007387 */ /* 0x0003e80000100800 */
[----:B------:R-:W-:Y:S01]  /*bb50*/  STL [R1+0x1c0], R25 ;  /* 0x0001c01901007387 */ /* 0x000fe20000100800 */
[----:B0-----:R-:W-:-:S03]  /*bb60*/  @!P0 IMAD.MOV.U32 R26, RZ, RZ, R6 ;  /* 0x000000ffff1a8224 */ /* 0x001fc600078e0006 */
[----:B-1----:R-:W4:Y:S01]  /*bb70*/  LDL.LU R6, [R1+0x22c] ;  /* 0x00022c0001067983 */ /* 0x002f220000300800 */
[----:B------:R-:W-:Y:S01]  /*bb80*/  PRMT R24, RZ, 0x7610, R24 ;  /* 0x00007610ff187816 */ /* 0x000fe20000000018 */
[----:B------:R-:W-:Y:S02]  /*bb90*/  VIADD R3, R40, 0xffffff80 ;  /* 0xffffff8028037836 */ /* 0x000fe40000000000 */
[----:B------:R0:W-:Y:S02]  /*bba0*/  STS.U8 [R32+UR9+0x980], R27 ;  /* 0x0009801b20007988 */ /* 0x0001e40008000009 */
[----:B0-----:R-:W-:-:S05]  /*bbb0*/  @!P0 IMAD.MOV.U32 R27, RZ, RZ, R25 ;  /* 0x000000ffff1b8224 */ /* 0x001fca00078e0019 */
[----:B------:R0:W4:Y:S01]  /*bbc0*/  @!P0 LDG.E.U8 R24, desc[UR18][R26.64] ;  /* 0x000000121a188981 */ /* 0x000122000c1e1100 */
[----:B------:R-:W-:Y:S01]  /*bbd0*/  ISETP.GE.U32.AND P0, PT, R3, 0x7fffff01, PT ;  /* 0x7fffff010300780c */ /* 0x000fe20003f06070 */
[----:B------:R-:W-:Y:S02]  /*bbe0*/  IMAD R3, R4, 0x7f, RZ ;  /* 0x0000007f04037824 */ /* 0x000fe400078e02ff */
[----:B------:R1:W-:Y:S03]  /*bbf0*/  STS.U8 [R32+UR9+0xd80], R29 ;  /* 0x000d801d20007988 */ /* 0x0003e60008000009 */
[C---:B------:R-:W-:Y:S01]  /*bc00*/  IADD3 R25, P1, PT, R3.reuse, R0, RZ ;  /* 0x0000000003197210 */ /* 0x040fe20007f3e0ff */
[----:B------:R2:W-:Y:S04]  /*bc10*/  STS.U8 [R32+UR9+0x1180], R30 ;  /* 0x0011801e20007988 */ /* 0x0005e80008000009 */
[----:B------:R3:W-:Y:S04]  /*bc20*/  STS.U8 [R32+UR9+0x1580], R31 ;  /* 0x0015801f20007988 */ /* 0x0007e80008000009 */
[----:B-1----:R-:W4:Y:S01]  /*bc30*/  LDL.LU R29, [R1+0x228] ;  /* 0x00022800011d7983 */ /* 0x002f220000300800 */
[----:B0-----:R-:W-:-:S03]  /*bc40*/  LEA.HI.X.SX32 R26, R3, R2, 0x1, P1 ;  /* 0x00000002031a7211 */ /* 0x001fc600008f0eff */
[----:B--2---:R-:W2:Y:S04]  /*bc50*/  LDL.LU R30, [R1+0x220] ;  /* 0x00022000011e7983 */ /* 0x004ea80000300800 */
[----:B------:R0:W-:Y:S04]  /*bc60*/  STS.U8 [R32+UR9+0x1980], R35 ;  /* 0x0019802320007988 */ /* 0x0001e80008000009 */
[----:B---3--:R-:W3:Y:S04]  /*bc70*/  LDL.LU R31, [R1+0x218] ;  /* 0x00021800011f7983 */ /* 0x008ee80000300800 */
[----:B0-----:R-:W3:Y:S04]  /*bc80*/  LDL.LU R35, [R1+0x1dc] ;  /* 0x0001dc0001237983 */ /* 0x001ee80000300800 */
[----:B------:R0:W-:Y:S04]  /*bc90*/  STL [R1+0x808], R4 ;  /* 0x0008080401007387 */ /* 0x0001e80000100800 */
[----:B------:R1:W-:Y:S04]  /*bca0*/  STS.U8 [R32+UR9+0x1d80], R36 ;  /* 0x001d802420007988 */ /* 0x0003e80008000009 */
[----:B0-----:R-:W3:Y:S04]  /*bcb0*/  LDL.LU R4, [R1+0x1f4] ;  /* 0x0001f40001047983 */ /* 0x001ee80000300800 */
[----:B------:R-:W-:Y:S04]  /*bcc0*/  STL [R1+0x80c], R0 ;  /* 0x00080c0001007387 */ /* 0x000fe80000100800 */
[----:B------:R-:W-:Y:S04]  /*bcd0*/  STL [R1+0x810], R2 ;  /* 0x0008100201007387 */ /* 0x000fe80000100800 */
[----:B------:R-:W-:Y:S04]  /*bce0*/  STL [R1+0x1d4], R25 ;  /* 0x0001d41901007387 */ /* 0x000fe80000100800 */
[----:B------:R0:W-:Y:S04]  /*bcf0*/  STL [R1+0x1d0], R26 ;  /* 0x0001d01a01007387 */ /* 0x0001e80000100800 */
[----:B-1----:R-:W3:Y:S01]  /*bd00*/  LDL.LU R36, [R1+0x1e4] ;  /* 0x0001e40001247983 */ /* 0x002ee20000300800 */
[----:B------:R-:W-:-:S02]  /*bd10*/  @!P0 IMAD.MOV.U32 R27, RZ, RZ, R26 ;  /* 0x000000ffff1b8224 */ /* 0x000fc400078e001a */
[----:B0-----:R-:W-:Y:S01]  /*bd20*/  @!P0 IMAD.MOV.U32 R26, RZ, RZ, R25 ;  /* 0x000000ffff1a8224 */ /* 0x001fe200078e0019 */
[----:B----4-:R0:W-:Y:S04]  /*bd30*/  STS.U8 [R32+UR9+0x2180], R38 ;  /* 0x0021802620007988 */ /* 0x0101e80008000009 */
[----:B0-----:R-:W4:Y:S04]  /*bd40*/  LDL.LU R38, [R1+0xe4] ;  /* 0x0000e40001267983 */ /* 0x001f280000300800 */
[----:B------:R0:W-:Y:S04]  /*bd50*/  STS.U8 [R32+UR9+0x2580], R39 ;  /* 0x0025802720007988 */ /* 0x0001e80008000009 */
[----:B0-----:R-:W4:Y:S04]  /*bd60*/  LDL.LU R39, [R1+0xbc] ;  /* 0x0000bc0001277983 */ /* 0x001f280000300800 */
[----:B------:R-:W4:Y:S04]  /*bd70*/  LDL.LU R40, [R1+0xa8] ;  /* 0x0000a80001287983 */ /* 0x000f280000300800 */
[----:B------:R-:W4:Y:S04]  /*bd80*/  LDL.LU R25, [R1+0xa4] ;  /* 0x0000a40001197983 */ /* 0x000f280000300800 */
[----:B------:R0:W-:Y:S04]  /*bd90*/  STS.U8 [R32+UR9+0x2980], R6 ;  /* 0x0029800620007988 */ /* 0x0001e80008000009 */
[----:B0-----:R-:W4:Y:S01]  /*bda0*/  LDL.LU R6, [R1+0x9c] ;  /* 0x00009c0001067983 */ /* 0x001f220000300800 */
[----:B------:R-:W-:-:S03]  /*bdb0*/  LOP3.LUT R0, R41, 0x40, RZ, 0x3c, !PT ;  /* 0x0000004029007812 */ /* 0x000fc600078e3cff */
[----:B------:R0:W-:Y:S04]  /*bdc0*/  STS.U8 [R32+UR9+0x2d80], R29 ;  /* 0x002d801d20007988 */ /* 0x0001e80008000009 */
[----:B--2---:R1:W-:Y:S04]  /*bdd0*/  STS.U8 [R32+UR9+0x3180], R30 ;  /* 0x0031801e20007988 */ /* 0x0043e80008000009 */
[----:B0-----:R-:W2:Y:S04]  /*bde0*/  LDL.LU R29, [R1+0x90] ;  /* 0x00009000011d7983 */ /* 0x001ea80000300800 */
[----:B---3--:R0:W-:Y:S04]  /*bdf0*/  STS.U8 [R32+UR9+0x3580], R31 ;  /* 0x0035801f20007988 */ /* 0x0081e80008000009 */
[----:B-1----:R-:W3:Y:S04]  /*be00*/  LDL.LU R30, [R1+0x8c] ;  /* 0x00008c00011e7983 */ /* 0x002ee80000300800 */
[----:B0-----:R-:W3:Y:S04]  /*be10*/  LDL.LU R31, [R1+0x84] ;  /* 0x00008400011f7983 */ /* 0x001ee80000300800 */
[----:B------:R-:W-:Y:S04]  /*be20*/  STS.U8 [R32+UR9+0x3980], R4 ;  /* 0x0039800420007988 */ /* 0x000fe80008000009 */
[----:B------:R0:W-:Y:S04]  /*be30*/  STS.U8 [R32+UR9+0x3d80], R35 ;  /* 0x003d802320007988 */ /* 0x0001e80008000009 */
[----:B0-----:R-:W3:Y:S04]  /*be40*/  LDL.LU R32, [R1+0x80] ;  /* 0x0000800001207983 */ /* 0x001ee80000300800 */
[----:B------:R-:W3:Y:S04]  /*be50*/  LDL.LU R35, [R1+0x7c] ;  /* 0x00007c0001237983 */ /* 0x000ee80000300800 */
[----:B------:R0:W-:Y:S04]  /*be60*/  STS.U8 [R0+UR9+0x200], R36 ;  /* 0x0002002400007988 */ /* 0x0001e80008000009 */
[----:B0-----:R-:W3:Y:S04]  /*be70*/  LDL.LU R36, [R1+0x70] ;  /* 0x0000700001247983 */ /* 0x001ee80000300800 */
[----:B----4-:R0:W-:Y:S04]  /*be80*/  STS.U8 [R0+UR9+0x600], R38 ;  /* 0x0006002600007988 */ /* 0x0101e80008000009 */
[----:B0-----:R-:W4:Y:S04]  /*be90*/  LDL.LU R38, [R1+0x6c] ;  /* 0x00006c0001267983 */ /* 0x001f280000300800 */
[----:B------:R0:W-:Y:S04]  /*bea0*/  STS.U8 [R0+UR9+0xa00], R39 ;  /* 0x000a002700007988 */ /* 0x0001e80008000009 */
[----:B------:R1:W-:Y:S04]  /*beb0*/  STS.U8 [R0+UR9+0xe00], R40 ;  /* 0x000e002800007988 */ /* 0x0003e80008000009 */
[----:B0-----:R-:W4:Y:S04]  /*bec0*/  LDL.LU R39, [R1+0x68] ;  /* 0x0000680001277983 */ /* 0x001f280000300800 */
[----:B-1----:R-:W4:Y:S04]  /*bed0*/  LDL.LU R40, [R1+0x5c] ;  /* 0x00005c0001287983 */ /* 0x002f280000300800 */
[----:B------:R0:W-:Y:S04]  /*bee0*/  STS.U8 [R0+UR9+0x1200], R25 ;  /* 0x0012001900007988 */ /* 0x0001e80008000009 */
[----:B------:R-:W4:Y:S04]  /*bef0*/  LDL.LU R4, [R1+0x50] ;  /* 0x0000500001047983 */ /* 0x000f280000300800 */
[----:B0-----:R-:W4:Y:S04]  /*bf00*/  LDL.LU R25, [R1+0x54] ;  /* 0x0000540001197983 */ /* 0x001f280000300800 */
[----:B------:R0:W-:Y:S04]  /*bf10*/  STS.U8 [R0+UR9+0x1600], R6 ;  /* 0x0016000600007988 */ /* 0x0001e80008000009 */
[----:B0-----:R-:W4:Y:S01]  /*bf20*/  LDL.LU R6, [R1+0x4c] ;  /* 0x00004c0001067983 */ /* 0x001f220000300800 */
[----:B------:R-:W-:-:S03]  /*bf30*/  LOP3.LUT R2, R41, 0x50, RZ, 0x3c, !PT ;  /* 0x0000005029027812 */ /* 0x000fc600078e3cff */
[----:B--2---:R0:W-:Y:S04]  /*bf40*/  STS.U8 [R0+UR9+0x1a00], R29 ;  /* 0x001a001d00007988 */ /* 0x0041e80008000009 */
[----:B---3--:R1:W-:Y:S04]  /*bf50*/  STS.U8 [R0+UR9+0x1e00], R30 ;  /* 0x001e001e00007988 */ /* 0x0083e80008000009 */
[----:B0-----:R-:W2:Y:S04]  /*bf60*/  LDL.LU R29, [R1+0x40] ;  /* 0x00004000011d7983 */ /* 0x001ea80000300800 */
[----:B------:R0:W-:Y:S04]  /*bf70*/  STS.U8 [R0+UR9+0x2200], R31 ;  /* 0x0022001f00007988 */ /* 0x0001e80008000009 */
[----:B-1----:R-:W3:Y:S04]  /*bf80*/  LDL.LU R30, [R1+0x34] ;  /* 0x00003400011e7983 */ /* 0x002ee80000300800 */
[----:B0-----:R-:W3:Y:S04]  /*bf90*/  LDL.LU R31, [R1+0x2c] ;  /* 0x00002c00011f7983 */ /* 0x001ee80000300800 */
[----:B------:R0:W-:Y:S04]  /*bfa0*/  STS.U8 [R0+UR9+0x2600], R32 ;  /* 0x0026002000007988 */ /* 0x0001e80008000009 */
[----:B------:R1:W-:Y:S04]  /*bfb0*/  STS.U8 [R0+UR9+0x2a00], R35 ;  /* 0x002a002300007988 */ /* 0x0003e80008000009 */
[----:B0-----:R-:W3:Y:S04]  /*bfc0*/  LDL.LU R32, [R1+0x28] ;  /* 0x0000280001207983 */ /* 0x001ee80000300800 */
[----:B-1----:R-:W3:Y:S04]  /*bfd0*/  LDL.LU R35, [R1+0x20] ;  /* 0x0000200001237983 */ /* 0x002ee80000300800 */
        /* <DEDUP_REMOVED lines=8> */
[----:B------:R-:W-:Y:S04]  /*c060*/  STS.U8 [R0+UR9+0x3e00], R4 ;  /* 0x003e000400007988 */ /* 0x000fe80008000009 */
[----:B------:R-:W-:Y:S04]  /*c070*/  STS.U8 [R2+UR9+0x280], R25 ;  /* 0x0002801902007988 */ /* 0x000fe80008000009 */
[----:B------:R-:W-:Y:S04]  /*c080*/  STS.U8 [R2+UR9+0x680], R6 ;  /* 0x0006800602007988 */ /* 0x000fe80008000009 */
[----:B------:R0:W-:Y:S04]  /*c090*/  STS.U8 [R2+UR9+0xa80], R5 ;  /* 0x000a800502007988 */ /* 0x0001e80008000009 */
[----:B0-----:R-:W4:Y:S01]  /*c0a0*/  LDL.LU R5, [R1+0x884] ;  /* 0x0008840001057983 */ /* 0x001f220000300800 */
[----:B------:R-:W-:-:S03]  /*c0b0*/  LOP3.LUT R0, R41, 0x60, RZ, 0x3c, !PT ;  /* 0x0000006029007812 */ /* 0x000fc600078e3cff */
[----:B--2---:R-:W-:Y:S04]  /*c0c0*/  STS.U8 [R2+UR9+0xe80], R29 ;  /* 0x000e801d02007988 */ /* 0x004fe80008000009 */
[----:B---3--:R-:W-:Y:S04]  /*c0d0*/  STS.U8 [R2+UR9+0x1280], R30 ;  /* 0x0012801e02007988 */ /* 0x008fe80008000009 */
[----:B------:R-:W-:Y:S01]  /*c0e0*/  STS.U8 [R2+UR9+0x1680], R31 ;  /* 0x0016801f02007988 */ /* 0x000fe20008000009 */
[----:B------:R-:W-:-:S06]  /*c0f0*/  PRMT R23, RZ, 0x7610, R23 ;  /* 0x00007610ff177816 */ /* 0x000fcc0000000017 */
[----:B------:R0:W2:Y:S04]  /*c100*/  @!P0 LDG.E.U8 R23, desc[UR18][R26.64] ;  /* 0x000000121a178981 */ /* 0x0000a8000c1e1100 */
[----:B------:R-:W-:Y:S04]  /*c110*/  STS.U8 [R2+UR9+0x1a80], R32 ;  /* 0x001a802002007988 */ /* 0x000fe80008000009 */
[----:B------:R-:W-:Y:S04]  /*c120*/  STS.U8 [R2+UR9+0x1e80], R35 ;  /* 0x001e802302007988 */ /* 0x000fe80008000009 */
[----:B------:R-:W-:Y:S04]  /*c130*/  STS.U8 [R2+UR9+0x2280], R36 ;  /* 0x0022802402007988 */ /* 0x000fe80008000009 */
[----:B----4-:R-:W-:Y:S04]  /*c140*/  STS.U8 [R2+UR9+0x2680], R38 ;  /* 0x0026802602007988 */ /* 0x010fe80008000009 */
[----:B------:R-:W-:Y:S04]  /*c150*/  STS.U8 [R2+UR9+0x2a80], R39 ;  /* 0x002a802702007988 */ /* 0x000fe80008000009 */
        /* <DEDUP_REMOVED lines=10> */
[----:B------:R1:W-:Y:S04]  /*c200*/  STS.U8 [R0+UR9+0x1700], R81 ;  /* 0x0017005100007988 */ /* 0x0003e80008000009 */
[----:B------:R-:W-:Y:S04]  /*c210*/  STS.U8 [R0+UR9+0x1b00], R80 ;  /* 0x001b005000007988 */ /* 0x000fe80008000009 */
[----:B------:R-:W-:Y:S04]  /*c220*/  STS.U8 [R0+UR9+0x1f00], R79 ;  /* 0x001f004f00007988 */ /* 0x000fe80008000009 */
[----:B------:R-:W-:Y:S04]  /*c230*/  STS.U8 [R0+UR9+0x2300], R78 ;  /* 0x0023004e00007988 */ /* 0x000fe80008000009 */
[----:B------:R-:W-:Y:S04]  /*c240*/  STS.U8 [R0+UR9+0x2700], R77 ;  /* 0x0027004d00007988 */ /* 0x000fe80008000009 */
[----:B------:R-:W-:Y:S04]  /*c250*/  STS.U8 [R0+UR9+0x2b00], R76 ;  /* 0x002b004c00007988 */ /* 0x000fe80008000009 */
[----:B------:R-:W-:Y:S04]  /*c260*/  STS.U8 [R0+UR9+0x2f00], R75 ;  /* 0x002f004b00007988 */ /* 0x000fe80008000009 */
[----:B------:R-:W-:Y:S04]  /*c270*/  STS.U8 [R0+UR9+0x3300], R74 ;  /* 0x0033004a00007988 */ /* 0x000fe80008000009 */
[----:B------:R3:W-:Y:S04]  /*c280*/  STL [R1+0x814], R5 ;  /* 0x0008140501007387 */ /* 0x0007e80000100800 */
[----:B-1----:R-:W4:Y:S04]  /*c290*/  LDL.LU R81, [R1+0x210] ;  /* 0x0002100001517983 */ /* 0x002f280000300800 */
[----:B------:R-:W2:Y:S04]  /*c2a0*/  LDL.LU R83, [R1+0x20c] ;  /* 0x00020c0001537983 */ /* 0x000ea80000300800 */
[----:B------:R-:W2:Y:S04]  /*c2b0*/  LDL.LU R85, [R1+0x208] ;  /* 0x0002080001557983 */ /* 0x000ea80000300800 */
[----:B------:R-:W2:Y:S04]  /*c2c0*/  LDL.LU R87, [R1+0x204] ;  /* 0x0002040001577983 */ /* 0x000ea80000300800 */
[----:B------:R-:W2:Y:S01]  /*c2d0*/  LDL.LU R88, [R1+0x200] ;  /* 0x0002000001587983 */ /* 0x000ea20000300800 */
[----:B------:R-:W-:-:S03]  /*c2e0*/  IMAD R3, R41, R5, RZ ;  /* 0x0000000529037224 */ /* 0x000fc600078e02ff */
[----:B------:R-:W2:Y:S04]  /*c2f0*/  LDL.LU R90, [R1+0x1fc] ;  /* 0x0001fc00015a7983 */ /* 0x000ea80000300800 */
[----:B------:R-:W2:Y:S04]  /*c300*/  LDL.LU R89, [R1+0x1f8] ;  /* 0x0001f80001597983 */ /* 0x000ea80000300800 */
[----:B------:R-:W2:Y:S04]  /*c310*/  LDL.LU R91, [R1+0x1f0] ;  /* 0x0001f000015b7983 */ /* 0x000ea80000300800 */
[----:B------:R-:W2:Y:S04]  /*c320*/  LDL.LU R92, [R1+0x1ec] ;  /* 0x0001ec00015c7983 */ /* 0x000ea80000300800 */
[----:B---3--:R-:W3:Y:S04]  /*c330*/  LDL.LU R5, [R1+0x1e8] ;  /* 0x0001e80001057983 */ /* 0x008ee80000300800 */
[----:B------:R-:W-:Y:S04]  /*c340*/  STS.U8 [R0+UR9+0x3700], R9 ;  /* 0x0037000900007988 */ /* 0x000fe80008000009 */
[----:B------:R-:W3:Y:S04]  /*c350*/  LDL.LU R26, [R1+0x1e0] ;  /* 0x0001e000011a7983 */ /* 0x000ee80000300800 */
[----:B------:R-:W-:Y:S04]  /*c360*/  STS.U8 [R0+UR9+0x3b00], R8 ;  /* 0x003b000800007988 */ /* 0x000fe80008000009 */
[----:B------:R-:W3:Y:S04]  /*c370*/  LDL.LU R27, [R1+0x1d8] ;  /* 0x0001d800011b7983 */ /* 0x000ee80000300800 */
[----:B------:R1:W-:Y:S04]  /*c380*/  STS.U8 [R0+UR9+0x3f00], R7 ;  /* 0x003f000700007988 */ /* 0x0003e80008000009 */
[----:B------:R-:W3:Y:S04]  /*c390*/  LDL.LU R2, [R1+0x11c] ;  /* 0x00011c0001027983 */ /* 0x000ee80000300800 */
[----:B-1----:R-:W3:Y:S04]  /*c3a0*/  LDL.LU R0, [R1+0x118] ;  /* 0x0001180001007983 */ /* 0x002ee80000300800 */
[----:B------:R-:W3:Y:S04]  /*c3b0*/  LDL.LU R4, [R1+0x114] ;  /* 0x0001140001047983 */ /* 0x000ee80000300800 */
[----:B------:R-:W3:Y:S04]  /*c3c0*/  LDL.LU R25, [R1+0x110] ;  /* 0x0001100001197983 */ /* 0x000ee80000300800 */
[----:B------:R-:W3:Y:S04]  /*c3d0*/  LDL.LU R29, [R1+0x100] ;  /* 0x00010000011d7983 */ /* 0x000ee80000300800 */
[----:B------:R-:W0:Y:S04]  /*c3e0*/  LDL.LU R30, [R1+0xfc] ;  /* 0x0000fc00011e7983 */ /* 0x000e280000300800 */
[----:B------:R-:W3:Y:S04]  /*c3f0*/  LDL.LU R31, [R1+0xf8] ;  /* 0x0000f800011f7983 */ /* 0x000ee80000300800 */
[----:B------:R-:W3:Y:S04]  /*c400*/  LDL.LU R32, [R1+0xf4] ;  /* 0x0000f40001207983 */ /* 0x000ee80000300800 */
[----:B------:R-:W3:Y:S04]  /*c410*/  LDL.LU R35, [R1+0xe0] ;  /* 0x0000e00001237983 */ /* 0x000ee80000300800 */
[----:B------:R-:W3:Y:S04]  /*c420*/  LDL.LU R36, [R1+0xdc] ;  /* 0x0000dc0001247983 */ /* 0x000ee80000300800 */
[----:B------:R-:W3:Y:S04]  /*c430*/  LDL.LU R38, [R1+0xd8] ;  /* 0x0000d80001267983 */ /* 0x000ee80000300800 */
[----:B------:R-:W3:Y:S04]  /*c440*/  LDL.LU R39, [R1+0xc8] ;  /* 0x0000c80001277983 */ /* 0x000ee80000300800 */
[----:B------:R-:W3:Y:S01]  /*c450*/  LDL.LU R40, [R1+0xc4] ;  /* 0x0000c40001287983 */ /* 0x000ee20000300800 */
[----:B------:R-:W-:-:S03]  /*c460*/  LOP3.LUT R93, R41, 0x70, RZ, 0x3c, !PT ;  /* 0x00000070295d7812 */ /* 0x000fc600078e3cff */
[----:B------:R-:W3:Y:S01]  /*c470*/  LDL.LU R41, [R1+0xc0] ;  /* 0x0000c00001297983 */ /* 0x000ee20000300800 */
[C---:B------:R-:W-:Y:S01]  /*c480*/  IADD3 R6, P0, PT, R3.reuse, UR14, RZ ;  /* 0x0000000e03067c10 */ /* 0x040fe2000ff1e0ff */
[----:B------:R-:W-:Y:S01]  /*c490*/  IMAD R74, R68, UR61, RZ ;  /* 0x0000003d444a7c24 */ /* 0x000fe2000f8e02ff */
[----:B------:R-:W1:Y:S01]  /*c4a0*/  LDCU UR14, c[0x0][0x3b0] ;  /* 0x00007600ff0e77ac */ /* 0x000e620008000800 */
[----:B------:R-:W-:Y:S04]  /*c4b0*/  STS.U8 [R93+UR9+0x380], R22 ;  /* 0x000380165d007988 */ /* 0x000fe80008000009 */
[----:B------:R-:W-:Y:S04]  /*c4c0*/  STS.U8 [R93+UR9+0x780], R21 ;  /* 0x000780155d007988 */ /* 0x000fe80008000009 */
[----:B------:R-:W-:Y:S04]  /*c4d0*/  STS.U8 [R93+UR9+0xb80], R20 ;  /* 0x000b80145d007988 */ /* 0x000fe80008000009 */
[----:B------:R-:W-:Y:S01]  /*c4e0*/  STS.U8 [R93+UR9+0xf80], R19 ;  /* 0x000f80135d007988 */ /* 0x000fe20008000009 */
[----:B------:R-:W-:Y:S01]  /*c4f0*/  LEA.HI.X.SX32 R3, R3, UR15, 0x1, P0 ;  /* 0x0000000f03037c11 */ /* 0x000fe200080f0eff */
[----:B------:R-:W-:Y:S01]  /*c500*/  IMAD R42, R42, UR29, RZ ;  /* 0x0000001d2a2a7c24 */ /* 0x000fe2000f8e02ff */
[----:B------:R-:W0:Y:S01]  /*c510*/  LDCU UR15, c[0x0][0x3b0] ;  /* 0x00007600ff0f77ac */ /* 0x000e220008000800 */
        /* <DEDUP_REMOVED lines=8> */
[----:B------:R1:W-:Y:S01]  /*c5a0*/  STS.U8 [R93+UR9+0x3380], R10 ;  /* 0x0033800a5d007988 */ /* 0x0003e20008000009 */
[----:B------:R-:W-:-:S02]  /*c5b0*/  IMAD R43, R43, UR30, RZ ;  /* 0x0000001e2b2b7c24 */ /* 0x000fc4000f8e02ff */
[----:B------:R-:W-:Y:S02]  /*c5c0*/  IMAD R44, R44, UR31, RZ ;  /* 0x0000001f2c2c7c24 */ /* 0x000fe4000f8e02ff */
[----:B------:R-:W-:Y:S02]  /*c5d0*/  IMAD R45, R45, UR32, RZ ;  /* 0x000000202d2d7c24 */ /* 0x000fe4000f8e02ff */
[----:B----4-:R-:W-:Y:S02]  /*c5e0*/  IMAD R7, R81, UR4, RZ ;  /* 0x0000000451077c24 */ /* 0x010fe4000f8e02ff */
[----:B--2---:R-:W-:Y:S02]  /*c5f0*/  IMAD R8, R83, UR4, RZ ;  /* 0x0000000453087c24 */ /* 0x004fe4000f8e02ff */
[----:B------:R-:W-:Y:S02]  /*c600*/  IMAD R9, R85, UR4, RZ ;  /* 0x0000000455097c24 */ /* 0x000fe4000f8e02ff */
[----:B-1----:R-:W-:-:S02]  /*c610*/  IMAD R10, R87, UR4, RZ ;  /* 0x00000004570a7c24 */ /* 0x002fc4000f8e02ff */
[----:B------:R-:W-:Y:S02]  /*c620*/  IMAD R11, R88, UR4, RZ ;  /* 0x00000004580b7c24 */ /* 0x000fe4000f8e02ff */
[----:B------:R-:W-:Y:S02]  /*c630*/  IMAD R12, R90, UR4, RZ ;  /* 0x000000045a0c7c24 */ /* 0x000fe4000f8e02ff */
[----:B------:R-:W-:Y:S02]  /*c640*/  IMAD R13, R89, UR4, RZ ;  /* 0x00000004590d7c24 */ /* 0x000fe4000f8e02ff */
[----:B------:R-:W-:Y:S02]  /*c650*/  IMAD R14, R91, UR4, RZ ;  /* 0x000000045b0e7c24 */ /* 0x000fe4000f8e02ff */
[----:B------:R-:W-:Y:S02]  /*c660*/  IMAD R15, R92, UR4, RZ ;  /* 0x000000045c0f7c24 */ /* 0x000fe4000f8e02ff */
[----:B---3--:R-:W-:-:S02]  /*c670*/  IMAD R17, R26, UR4, RZ ;  /* 0x000000041a117c24 */ /* 0x008fc4000f8e02ff */
[----:B------:R-:W-:Y:S02]  /*c680*/  IMAD R19, R2, UR4, RZ ;  /* 0x0000000402137c24 */ /* 0x000fe4000f8e02ff */
[----:B------:R-:W-:Y:S01]  /*c690*/  IMAD R20, R0, UR4, RZ ;  /* 0x0000000400147c24 */ /* 0x000fe2000f8e02ff */
[----:B------:R-:W-:Y:S01]  /*c6a0*/  IADD3 R0, P0, PT, R7, R6, RZ ;  /* 0x0000000607007210 */ /* 0x000fe20007f1e0ff */
[----:B------:R-:W-:-:S03]  /*c6b0*/  IMAD R21, R4, UR5, RZ ;  /* 0x0000000504157c24 */ /* 0x000fc6000f8e02ff */
[----:B------:R-:W-:Y:S02]  /*c6c0*/  LEA.HI.X.SX32 R4, R7, R3, 0x1, P0 ;  /* 0x0000000307047211 */ /* 0x000fe400000f0eff */
[-C--:B------:R-:W-:Y:S01]  /*c6d0*/  IADD3 R2, P2, PT, R8, R6.reuse, RZ ;  /* 0x0000000608027210 */ /* 0x080fe20007f5e0ff */
[----:B------:R1:W-:Y:S04]  /*c6e0*/  STL [R1+0x1dc], R0 ;  /* 0x0001dc0001007387 */ /* 0x0003e80000100800 */
[----:B------:R2:W-:Y:S04]  /*c6f0*/  STL [R1+0x1d8], R4 ;  /* 0x0001d80401007387 */ /* 0x0005e80000100800 */
[----:B------:R3:W-:Y:S01]  /*c700*/  STL [R1+0x1e4], R2 ;  /* 0x0001e40201007387 */ /* 0x0007e20000100800 */
[----:B-1----:R-:W-:-:S02]  /*c710*/  IADD3 R0, P6, PT, R9, R6, RZ ;  /* 0x0000000609007210 */ /* 0x002fc40007fde0ff */
[----:B--2---:R-:W-:-:S03]  /*c720*/  IADD3 R4, P5, PT, R10, R6, RZ ;  /* 0x000000060a047210 */ /* 0x004fc60007fbe0ff */
[----:B------:R1:W-:Y:S01]  /*c730*/  STL [R1+0x1ec], R0 ;  /* 0x0001ec0001007387 */ /* 0x0003e20000100800 */
[-C--:B---3--:R-:W-:Y:S01]  /*c740*/  IADD3 R2, P1, PT, R11, R6.reuse, RZ ;  /* 0x000000060b027210 */ /* 0x088fe20007f3e0ff */
[----:B0-----:R-:W-:Y:S02]  /*c750*/  IMAD R26, R30, UR13, RZ ;  /* 0x0000000d1e1a7c24 */ /* 0x001fe4000f8e02ff */
[----:B------:R-:W-:Y:S01]  /*c760*/  STL [R1+0x210], R4 ;  /* 0x0002100401007387 */ /* 0x000fe20000100800 */
[----:B------:R-:W-:Y:S01]  /*c770*/  IMAD R30, R35, UR20, RZ ;  /* 0x00000014231e7c24 */ /* 0x000fe2000f8e02ff */
[-C--:B-1----:R-:W-:Y:S02]  /*c780*/  IADD3 R0, P0, PT, R12, R6.reuse, RZ ;  /* 0x000000060c007210 */ /* 0x082fe40007f1e0ff */
[----:B------:R0:W-:Y:S01]  /*c790*/  STL [R1+0x218], R2 ;  /* 0x0002180201007387 */ /* 0x0001e20000100800 */
[----:B------:R-:W-:Y:S02]  /*c7a0*/  IMAD R35, R39, UR23, RZ ;  /* 0x0000001727237c24 */ /* 0x000fe4000f8e02ff */
[----:B------:R-:W-:Y:S01]  /*c7b0*/  IMAD R39, R86, UR26, RZ ;  /* 0x0000001a56277c24 */ /* 0x000fe2000f8e02ff */
[----:B------:R-:W-:-:S02]  /*c7c0*/  IADD3 R86, P4, PT, R13, R6, RZ ;  /* 0x000000060d567210 */ /* 0x000fc40007f9e0ff */
[-C--:B0-----:R-:W-:Y:S01]  /*c7d0*/  LEA.HI.X.SX32 R2, R8, R3.reuse, 0x1, P2 ;  /* 0x0000000308027211 */ /* 0x081fe200010f0eff */
[----:B------:R0:W-:Y:S01]  /*c7e0*/  STL [R1+0x220], R0 ;  /* 0x0002200001007387 */ /* 0x0001e20000100800 */
[----:B------:R-:W-:Y:S01]  /*c7f0*/  IADD3 R91, P2, PT, R14, R6, RZ ;  /* 0x000000060e5b7210 */ /* 0x000fe20007f5e0ff */
[----:B------:R-:W-:Y:S02]  /*c800*/  IMAD R16, R5, UR4, RZ ;  /* 0x0000000405107c24 */ /* 0x000fe4000f8e02ff */
[----:B------:R1:W-:Y:S01]  /*c810*/  STL [R1+0x1e0], R2 ;  /* 0x0001e00201007387 */ /* 0x0003e20000100800 */
[----:B0-----:R-:W-:-:S03]  /*c820*/  LEA.HI.X.SX32 R0, R9, R3, 0x1, P6 ;  /* 0x0000000309007211 */ /* 0x001fc600030f0eff */
[----:B------:R-:W-:Y:S01]  /*c830*/  STL [R1+0x228], R86 ;  /* 0x0002285601007387 */ /* 0x000fe20000100800 */
[----:B-1----:R-:W-:-:S03]  /*c840*/  IADD3 R2, P6, PT, R15, R6, RZ ;  /* 0x000000060f027210 */ /* 0x002fc60007fde0ff */
[----:B------:R-:W-:Y:S04]  /*c850*/  STL [R1+0x818], R86 ;  /* 0x0008185601007387 */ /* 0x000fe80000100800 */
[----:B------:R0:W-:Y:S01]  /*c860*/  STL [R1+0x1e8], R0 ;  /* 0x0001e80001007387 */ /* 0x0001e20000100800 */
[----:B------:R-:W-:-:S03]  /*c870*/  IMAD R18, R27, UR4, RZ ;  /* 0x000000041b127c24 */ /* 0x000fc6000f8e02ff */
[----:B------:R-:W-:Y:S04]  /*c880*/  STL [R1+0x230], R91 ;  /* 0x0002305b01007387 */ /* 0x000fe80000100800 */
[----:B------:R1:W-:Y:S01]  /*c890*/  STL [R1+0x238], R2 ;  /* 0x0002380201007387 */ /* 0x0003e20000100800 */
[-C--:B0-----:R-:W-:Y:S02]  /*c8a0*/  LEA.HI.X.SX32 R0, R10, R3.reuse, 0x1, P5 ;  /* 0x000000030a007211 */ /* 0x081fe400028f0eff */
[----:B------:R-:W-:Y:S01]  /*c8b0*/  IADD3 R4, P5, PT, R16, R6, RZ ;  /* 0x0000000610047210 */ /* 0x000fe20007fbe0ff */
[----:B------:R0:W-:Y:S01]  /*c8c0*/  STL [R1+0x81c], R91 ;  /* 0x00081c5b01007387 */ /* 0x0001e20000100800 */
[----:B-1----:R-:W-:-:S03]  /*c8d0*/  LEA.HI.X.SX32 R2, R11, R3, 0x1, P1 ;  /* 0x000000030b027211 */ /* 0x002fc600008f0eff */
[----:B------:R1:W-:Y:S04]  /*c8e0*/  STL [R1+0x1f0], R0 ;  /* 0x0001f00001007387 */ /* 0x0003e80000100800 */
[----:B------:R-:W-:Y:S01]  /*c8f0*/  STL [R1+0x240], R4 ;  /* 0x0002400401007387 */ /* 0x000fe20000100800 */
[----:B0-----:R-:W-:-:S03]  /*c900*/  LEA.HI.X.SX32 R91, R12, R3, 0x1, P0 ;  /* 0x000000030c5b7211 */ /* 0x001fc600000f0eff */
[----:B------:R0:W-:Y:S01]  /*c910*/  STL [R1+0x214], R2 ;  /* 0x0002140201007387 */ /* 0x0001e20000100800 */
[----:B-1----:R-:W-:Y:S02]  /*c920*/  IADD3 R0, P1, PT, R17, R6, RZ ;  /* 0x0000000611007210 */ /* 0x002fe40007f3e0ff */
[----:B------:R-:W-:-:S03]  /*c930*/  LEA.HI.X.SX32 R68, R13, R3, 0x1, P4 ;  /* 0x000000030d447211 */ /* 0x000fc600020f0eff */
[----:B------:R1:W-:Y:S01]  /*c940*/  STL [R1+0x248], R0 ;  /* 0x0002480001007387 */ /* 0x0003e20000100800 */
[----:B0-----:R-:W-:Y:S02]  /*c950*/  IADD3 R2, P0, PT, R18, R6, RZ ;  /* 0x0000000612027210 */ /* 0x001fe40007f1e0ff */
[----:B------:R-:W-:-:S03]  /*c960*/  LEA.HI.X.SX32 R92, R14, R3, 0x1, P2 ;  /* 0x000000030e5c7211 */ /* 0x000fc600010f0eff */
[----:B------:R-:W-:Y:S01]  /*c970*/  STL [R1+0x250], R2 ;  /* 0x0002500201007387 */ /* 0x000fe20000100800 */
[----:B-1----:R-:W-:-:S03]  /*c980*/  IADD3 R0, P4, PT, R19, R6, RZ ;  /* 0x0000000613007210 */ /* 0x002fc60007f9e0ff */
[----:B------:R-:W-:Y:S01]  /*c990*/  STL [R1+0x21c], R91 ;  /* 0x00021c5b01007387 */ /* 0x000fe20000100800 */
[----:B------:R-:W-:Y:S01]  /*c9a0*/  IADD3 R5, P2, PT, R20, R6, RZ ;  /* 0x0000000614057210 */ /* 0x000fe20007f5e0ff */
[----:B------:R-:W-:Y:S02]  /*c9b0*/  IMAD R27, R31, UR16, RZ ;  /* 0x000000101f1b7c24 */ /* 0x000fe4000f8e02ff */
[----:B------:R-:W-:Y:S01]  /*c9c0*/  STL [R1+0x820], R91 ;  /* 0x0008205b01007387 */ /* 0x000fe20000100800 */
[----:B------:R-:W-:-:S03]  /*c9d0*/  IMAD R31, R36, UR21, RZ ;  /* 0x00000015241f7c24 */ /* 0x000fc6000f8e02ff */
[----:B------:R0:W-:Y:S01]  /*c9e0*/  STL [R1+0x258], R0 ;  /* 0x0002580001007387 */ /* 0x0001e20000100800 */
[----:B------:R-:W-:Y:S02]  /*c9f0*/  IMAD R36, R40, UR24, RZ ;  /* 0x0000001828247c24 */ /* 0x000fe4000f8e02ff */
[----:B------:R-:W-:Y:S01]  /*ca00*/  IMAD R40, R73, UR27, RZ ;  /* 0x0000001b49287c24 */ /* 0x000fe2000f8e02ff */
[----:B------:R-:W-:Y:S01]  /*ca10*/  STL [R1+0x224], R68 ;  /* 0x0002244401007387 */ /* 0x000fe20000100800 */
[----:B------:R-:W-:Y:S01]  /*ca20*/  IMAD R22, R25, UR7, RZ ;  /* 0x0000000719167c24 */ /* 0x000fe2000f8e02ff */
[-C--:B0-----:R-:W-:Y:S02]  /*ca30*/  LEA.HI.X.SX32 R0, R15, R3.reuse, 0x1, P6 ;  /* 0x000000030f007211 */ /* 0x081fe400030f0eff */
[----:B------:R-:W-:Y:S01]  /*ca40*/  STL [R1+0x824], R68 ;  /* 0x0008244401007387 */ /* 0x000fe20000100800 */
[----:B------:R-:W-:Y:S01]  /*ca50*/  IMAD R73, R82, UR60, RZ ;  /* 0x0000003c52497c24 */ /* 0x000fe2000f8e02ff */
[----:B------:R-:W-:Y:S01]  /*ca60*/  IADD3 R82, P6, PT, R21, R6, RZ ;  /* 0x0000000615527210 */ /* 0x000fe20007fde0ff */
[----:B------:R-:W-:Y:S01]  /*ca70*/  IMAD R25, R29, UR12, RZ ;  /* 0x0000000c1d197c24 */ /* 0x000fe2000f8e02ff */
[----:B------:R-:W-:Y:S01]  /*ca80*/  STL [R1+0x260], R5 ;  /* 0x0002600501007387 */ /* 0x000fe20000100800 */
[----:B------:R-:W-:-:S03]  /*ca90*/  LEA.HI.X.SX32 R4, R17, R3, 0x1, P1 ;  /* 0x0000000311047211 */ /* 0x000fc600008f0eff */
[----:B------:R0:W-:Y:S01]  /*caa0*/  STL [R1+0x234], R0 ;  /* 0x0002340001007387 */ /* 0x0001e20000100800 */
[----:B------:R-:W-:-:S03]  /*cab0*/  IADD3 R2, P1, PT, R25, R6, RZ ;  /* 0x0000000619027210 */ /* 0x000fc60007f3e0ff */
[----:B------:R-:W-:Y:S04]  /*cac0*/  STL [R1+0x828], R5 ;  /* 0x0008280501007387 */ /* 0x000fe80000100800 */
[----:B------:R-:W-:Y:S01]  /*cad0*/  STL [R1+0x22c], R92 ;  /* 0x00022c5c01007387 */ /* 0x000fe20000100800 */
[----:B0-----:R-:W-:-:S03]  /*cae0*/  LEA.HI.X.SX32 R0, R16, R3, 0x1, P5 ;  /* 0x0000000310007211 */ /* 0x001fc600028f0eff */
[----:B------:R-:W-:Y:S01]  /*caf0*/  STL [R1+0x82c], R92 ;  /* 0x00082c5c01007387 */ /* 0x000fe20000100800 */
[----:B------:R-:W-:-:S03]  /*cb00*/  IADD3 R89, P5, PT, R22, R6, RZ ;  /* 0x0000000616597210 */ /* 0x000fc60007fbe0ff */
[----:B------:R-:W-:Y:S04]  /*cb10*/  STL [R1+0x268], R82 ;  /* 0x0002685201007387 */ /* 0x000fe80000100800 */
[----:B------:R0:W-:Y:S04]  /*cb20*/  STL [R1+0x23c], R0 ;  /* 0x00023c0001007387 */ /* 0x0001e80000100800 */
[----:B------:R1:W-:Y:S04]  /*cb30*/  STL [R1+0x830], R82 ;  /* 0x0008305201007387 */ /* 0x0003e80000100800 */
[----:B------:R-:W-:Y:S01]  /*cb40*/  STL [R1+0x244], R4 ;  /* 0x0002440401007387 */ /* 0x000fe20000100800 */
[----:B0-----:R-:W-:-:S03]  /*cb50*/  LEA.HI.X.SX32 R0, R18, R3, 0x1, P0 ;  /* 0x0000000312007211 */ /* 0x001fc600000f0eff */
[----:B------:R-:W-:Y:S04]  /*cb60*/  STL [R1+0x270], R89 ;  /* 0x0002705901007387 */ /* 0x000fe80000100800 */
[----:B------:R0:W-:Y:S01]  /*cb70*/  STL [R1+0x278], R2 ;  /* 0x0002780201007387 */ /* 0x0001e20000100800 */
[----:B------:R-:W-:-:S03]  /*cb80*/  IMAD R29, R32, UR17, RZ ;  /* 0x00000011201d7c24 */ /* 0x000fc6000f8e02ff */
[----:B------:R-:W-:Y:S01]  /*cb90*/  STL [R1+0x834], R89 ;  /* 0x0008345901007387 */ /* 0x000fe20000100800 */
[----:B-1----:R-:W-:-:S03]  /*cba0*/  LEA.HI.X.SX32 R82, R19, R3, 0x1, P4 ;  /* 0x0000000313527211 */ /* 0x002fc600020f0eff */
[----:B------:R1:W-:Y:S01]  /*cbb0*/  STL [R1+0x24c], R0 ;  /* 0x00024c0001007387 */ /* 0x0003e20000100800 */
[----:B------:R-:W-:Y:S01]  /*cbc0*/  IMAD R32, R38, UR22, RZ ;  /* 0x0000001626207c24 */ /* 0x000fe2000f8e02ff */
[-C--:B0-----:R-:W-:Y:S01]  /*cbd0*/  IADD3 R2, P4, PT, R27, R6.reuse, RZ ;  /* 0x000000061b027210 */ /* 0x081fe20007f9e0ff */
[----:B------:R-:W-:Y:S01]  /*cbe0*/  IMAD R38, R41, UR25, RZ ;  /* 0x0000001929267c24 */ /* 0x000fe2000f8e02ff */
[-C--:B------:R-:W-:Y:S02]  /*cbf0*/  LEA.HI.X.SX32 R86, R20, R3.reuse, 0x1, P2 ;  /* 0x0000000314567211 */ /* 0x080fe400010f0eff */
[----:B-1----:R-:W-:Y:S01]  /*cc00*/  IADD3 R0, P0, PT, R26, R6, RZ ;  /* 0x000000061a007210 */ /* 0x002fe20007f1e0ff */
[----:B------:R-:W-:Y:S02]  /*cc10*/  IMAD R41, R72, UR28, RZ ;  /* 0x0000001c48297c24 */ /* 0x000fe4000f8e02ff */
[----:B------:R-:W-:Y:S02]  /*cc20*/  IMAD R72, R84, UR59, RZ ;  /* 0x0000003b54487c24 */ /* 0x000fe4000f8e02ff */
[----:B------:R0:W-:Y:S01]  /*cc30*/  STL [R1+0x280], R0 ;  /* 0x0002800001007387 */ /* 0x0001e20000100800 */
[----:B------:R-:W-:-:S02]  /*cc40*/  LEA.HI.X.SX32 R84, R21, R3, 0x1, P6 ;  /* 0x0000000315547211 */ /* 0x000fc400030f0eff */
[-C--:B------:R-:W-:Y:S01]  /*cc50*/  IADD3 R5, P6, PT, R30, R6.reuse, RZ ;  /* 0x000000061e057210 */ /* 0x080fe20007fde0ff */
[----:B------:R1:W-:Y:S01]  /*cc60*/  STL [R1+0x288], R2 ;  /* 0x0002880201007387 */ /* 0x0003e20000100800 */
[----:B0-----:R-:W-:-:S03]  /*cc70*/  IADD3 R0, P2, PT, R29, R6, RZ ;  /* 0x000000061d007210 */ /* 0x001fc60007f5e0ff */
[----:B------:R-:W-:Y:S01]  /*cc80*/  STL [R1+0x254], R82 ;  /* 0x0002545201007387 */ /* 0x000fe20000100800 */
[----:B------:R-:W-:-:S03]  /*cc90*/  LEA.HI.X.SX32 R90, R22, R3, 0x1, P5 ;  /* 0x00000003165a7211 */ /* 0x000fc600028f0eff */
[----:B------:R-:W-:Y:S01]  /*cca0*/  STL [R1+0x838], R82 ;  /* 0x0008385201007387 */ /* 0x000fe20000100800 */
[----:B-1----:R-:W-:-:S03]  /*ccb0*/  LEA.HI.X.SX32 R2, R25, R3, 0x1, P1 ;  /* 0x0000000319027211 */ /* 0x002fc600008f0eff */
[----:B------:R0:W-:Y:S04]  /*ccc0*/  STL [R1+0x290], R0 ;  /* 0x0002900001007387 */ /* 0x0001e80000100800 */
[----:B------:R-:W-:Y:S04]  /*ccd0*/  STL [R1+0x25c], R86 ;  /* 0x00025c5601007387 */ /* 0x000fe80000100800 */
[----:B------:R-:W-:Y:S01]  /*cce0*/  STL [R1+0x83c], R86 ;  /* 0x00083c5601007387 */ /* 0x000fe20000100800 */
[----:B0-----:R-:W-:-:S03]  /*ccf0*/  IADD3 R0, P5, PT, R31, R6, RZ ;  /* 0x000000061f007210 */ /* 0x001fc60007fbe0ff */
[----:B------:R-:W-:Y:S04]  /*cd00*/  STL [R1+0x298], R5 ;  /* 0x0002980501007387 */ /* 0x000fe80000100800 */
[----:B------:R-:W-:Y:S04]  /*cd10*/  STL [R1+0x840], R5 ;  /* 0x0008400501007387 */ /* 0x000fe80000100800 */
[----:B------:R-:W-:Y:S01]  /*cd20*/  STL [R1+0x264], R84 ;  /* 0x0002645401007387 */ /* 0x000fe20000100800 */
[----:B------:R-:W-:-:S03]  /*cd30*/  IADD3 R21, P1, PT, R32, R6, RZ ;  /* 0x0000000620157210 */ /* 0x000fc60007f3e0ff */
[----:B------:R-:W-:Y:S04]  /*cd40*/  STL [R1+0x844], R84 ;  /* 0x0008445401007387 */ /* 0x000fe80000100800 */
[----:B------:R-:W-:Y:S04]  /*cd50*/  STL [R1+0x2a0], R0 ;  /* 0x0002a00001007387 */ /* 0x000fe80000100800 */
[----:B------:R0:W-:Y:S04]  /*cd60*/  STL [R1+0x274], R2 ;  /* 0x0002740201007387 */ /* 0x0001e80000100800 */
[----:B------:R1:W-:Y:S04]  /*cd70*/  STL [R1+0x848], R0 ;  /* 0x0008480001007387 */ /* 0x0003e80000100800 */
[----:B------:R-:W-:Y:S01]  /*cd80*/  STL [R1+0x26c], R90 ;  /* 0x00026c5a01007387 */ /* 0x000fe20000100800 */
[----:B0-----:R-:W-:-:S02]  /*cd90*/  LEA.HI.X.SX32 R2, R27, R3, 0x1, P4 ;  /* 0x000000031b027211 */ /* 0x001fc400020f0eff */
[----:B-1----:R-:W-:Y:S01]  /*cda0*/  LEA.HI.X.SX32 R0, R26, R3, 0x1, P0 ;  /* 0x000000031a007211 */ /* 0x002fe200000f0eff */
[----:B------:R-:W-:Y:S01]  /*cdb0*/  STL [R1+0x84c], R90 ;  /* 0x00084c5a01007387 */ /* 0x000fe20000100800 */
[----:B------:R-:W-:-:S03]  /*cdc0*/  IADD3 R87, P0, PT, R35, R6, RZ ;  /* 0x0000000623577210 */ /* 0x000fc60007f1e0ff */
[----:B------:R-:W-:Y:S04]  /*cdd0*/  STL [R1+0x2a8], R21 ;  /* 0x0002a81501007387 */ /* 0x000fe80000100800 */
[----:B------:R0:W-:Y:S01]  /*cde0*/  STL [R1+0x27c], R0 ;  /* 0x00027c0001007387 */ /* 0x0001e20000100800 */
[----:B------:R-:W-:-:S03]  /*cdf0*/  LEA.HI.X.SX32 R84, R29, R3, 0x1, P2 ;  /* 0x000000031d547211 */ /* 0x000fc600010f0eff */
[----:B------:R-:W-:Y:S01]  /*ce00*/  STL [R1+0x850], R21 ;  /* 0x0008501501007387 */ /* 0x000fe20000100800 */
[----:B0-----:R-:W-:-:S03]  /*ce10*/  IADD3 R0, P4, PT, R36, R6, RZ ;  /* 0x0000000624007210 */ /* 0x001fc60007f9e0ff */
[----:B------:R-:W-:Y:S04]  /*ce20*/  STL [R1+0x284], R2 ;  /* 0x0002840201007387 */ /* 0x000fe80000100800 */
[----:B------:R-:W-:Y:S04]  /*ce30*/  STL [R1+0x2b0], R87 ;  /* 0x0002b05701007387 */ /* 0x000fe80000100800 */
[----:B------:R0:W-:Y:S01]  /*ce40*/  STL [R1+0x2b8], R0 ;  /* 0x0002b80001007387 */ /* 0x0001e20000100800 */
[----:B------:R-:W-:-:S03]  /*ce50*/  LEA.HI.X.SX32 R92, R30, R3, 0x1, P6 ;  /* 0x000000031e5c7211 */ /* 0x000fc600030f0eff */
[----:B------:R-:W-:Y:S01]  /*ce60*/  STL [R1+0x854], R87 ;  /* 0x0008545701007387 */ /* 0x000fe20000100800 */
[----:B0-----:R-:W-:-:S03]  /*ce70*/  IADD3 R0, P2, PT, R38, R6, RZ ;  /* 0x0000000626007210 */ /* 0x001fc60007f5e0ff */
[----:B------:R-:W-:Y:S01]  /*ce80*/  STL [R1+0x28c], R84 ;  /* 0x00028c5401007387 */ /* 0x000fe20000100800 */
[----:B------:R-:W-:-:S03]  /*ce90*/  LEA.HI.X.SX32 R2, R31, R3, 0x1, P5 ;  /* 0x000000031f027211 */ /* 0x000fc600028f0eff */
[----:B------:R0:W-:Y:S01]  /*cea0*/  STL [R1+0x2c0], R0 ;  /* 0x0002c00001007387 */ /* 0x0001e20000100800 */
[----:B------:R-:W-:-:S03]  /*ceb0*/  IADD3 R86, P5, PT, R40, R6, RZ ;  /* 0x0000000628567210 */ /* 0x000fc60007fbe0ff */
[----:B------:R-:W-:Y:S01]  /*cec0*/  STL [R1+0x858], R84 ;  /* 0x0008585401007387 */ /* 0x000fe20000100800 */
[----:B0-----:R-:W-:Y:S02]  /*ced0*/  IADD3 R0, P6, PT, R39, R6, RZ ;  /* 0x0000000627007210 */ /* 0x001fe40007fde0ff */
[----:B------:R-:W-:-:S03]  /*cee0*/  LEA.HI.X.SX32 R22, R32, R3, 0x1, P1 ;  /* 0x0000000320167211 */ /* 0x000fc600008f0eff */
[----:B------:R0:W-:Y:S01]  /*cef0*/  STL [R1+0x2c8], R0 ;  /* 0x0002c80001007387 */ /* 0x0001e20000100800 */
[----:B------:R-:W-:-:S03]  /*cf00*/  IADD3 R91, P1, PT, R41, R6, RZ ;  /* 0x00000006295b7210 */ /* 0x000fc60007f3e0ff */
[----:B------:R-:W-:Y:S01]  /*cf10*/  STL [R1+0x294], R92 ;  /* 0x0002945c01007387 */ /* 0x000fe20000100800 */
[----:B------:R-:W-:-:S03]  /*cf20*/  LEA.HI.X.SX32 R88, R35, R3, 0x1, P0 ;  /* 0x0000000323587211 */ /* 0x000fc600000f0eff */
[----:B------:R-:W-:Y:S01]  /*cf30*/  STL [R1+0x85c], R92 ;  /* 0x00085c5c01007387 */ /* 0x000fe20000100800 */
[----:B------:R-:W-:-:S03]  /*cf40*/  IADD3 R4, P0, PT, R42, R6, RZ ;  /* 0x000000062a047210 */ /* 0x000fc60007f1e0ff */
[----:B------:R-:W-:Y:S01]  /*cf50*/  STL [R1+0x2d0], R86 ;  /* 0x0002d05601007387 */ /* 0x000fe20000100800 */
[----:B0-----:R-:W-:-:S03]  /*cf60*/  LEA.HI.X.SX32 R0, R36, R3, 0x1, P4 ;  /* 0x0000000324007211 */ /* 0x001fc600020f0eff */
[----:B------:R-:W-:Y:S04]  /*cf70*/  STL [R1+0x860], R86 ;  /* 0x0008605601007387 */ /* 0x000fe80000100800 */
[----:B------:R-:W-:Y:S04]  /*cf80*/  STL [R1+0x29c], R2 ;  /* 0x00029c0201007387 */ /* 0x000fe80000100800 */
[----:B------:R-:W-:Y:S04]  /*cf90*/  STL [R1+0x864], R2 ;  /* 0x0008640201007387 */ /* 0x000fe80000100800 */
[----:B------:R-:W-:Y:S04]  /*cfa0*/  STL [R1+0x2d8], R91 ;  /* 0x0002d85b01007387 */ /* 0x000fe80000100800 */
[----:B------:R-:W-:Y:S01]  /*cfb0*/  STL [R1+0x868], R91 ;  /* 0x0008685b01007387 */ /* 0x000fe20000100800 */
[----:B------:R-:W-:-:S03]  /*cfc0*/  IADD3 R19, P4, PT, R43, R6, RZ ;  /* 0x000000062b137210 */ /* 0x000fc60007f9e0ff */
[----:B------:R-:W-:Y:S04]  /*cfd0*/  STL [R1+0x2a4], R22 ;  /* 0x0002a41601007387 */ /* 0x000fe80000100800 */
[----:B------:R-:W-:Y:S04]  /*cfe0*/  STL [R1+0x86c], R22 ;  /* 0x00086c1601007387 */ /* 0x000fe80000100800 */
[----:B------:R-:W-:Y:S04]  /*cff0*/  STL [R1+0x2e0], R4 ;  /* 0x0002e00401007387 */ /* 0x000fe80000100800 */
[----:B------:R0:W-:Y:S04]  /*d000*/  STL [R1+0x2b4], R0 ;  /* 0x0002b40001007387 */ /* 0x0001e80000100800 */
[----:B------:R-:W-:Y:S01]  /*d010*/  STL [R1+0x870], R4 ;  /* 0x0008700401007387 */ /* 0x000fe20000100800 */
[----:B------:R-:W-:-:S03]  /*d020*/  LEA.HI.X.SX32 R84, R39, R3, 0x1, P6 ;  /* 0x0000000327547211 */ /* 0x000fc600030f0eff */
[----:B------:R-:W-:Y:S01]  /*d030*/  STL [R1+0x2ac], R88 ;  /* 0x0002ac5801007387 */ /* 0x000fe20000100800 */
[----:B0-----:R-:W-:-:S03]  /*d040*/  LEA.HI.X.SX32 R0, R38, R3, 0x1, P2 ;  /* 0x0000000326007211 */ /* 0x001fc600010f0eff */
[----:B------:R-:W-:Y:S01]  /*d050*/  STL [R1+0x874], R88 ;  /* 0x0008745801007387 */ /* 0x000fe20000100800 */
[----:B------:R-:W-:-:S03]  /*d060*/  IADD3 R83, P2, PT, R44, R6, RZ ;  /* 0x000000062c537210 */ /* 0x000fc60007f5e0ff */
[----:B------:R-:W-:Y:S01]  /*d070*/  STL [R1+0x2e8], R19 ;  /* 0x0002e81301007387 */ /* 0x000fe20000100800 */
[----:B------:R-:W-:-:S03]  /*d080*/  IMAD R46, R46, UR33, RZ ;  /* 0x000000212e2e7c24 */ /* 0x000fc6000f8e02ff */
[----:B------:R0:W-:Y:S01]  /*d090*/  STL [R1+0x2bc], R0 ;  /* 0x0002bc0001007387 */ /* 0x0001e20000100800 */
[----:B------:R-:W-:-:S03]  /*d0a0*/  LEA.HI.X.SX32 R5, R40, R3, 0x1, P5 ;  /* 0x0000000328057211 */ /* 0x000fc600028f0eff */
[----:B------:R-:W-:Y:S01]  /*d0b0*/  STL [R1+0x878], R19 ;  /* 0x0008781301007387 */ /* 0x000fe20000100800 */
[-C--:B------:R-:W-:Y:S02]  /*d0c0*/  LEA.HI.X.SX32 R68, R41, R3.reuse, 0x1, P1 ;  /* 0x0000000329447211 */ /* 0x080fe400008f0eff */
[-C--:B0-----:R-:W-:Y:S01]  /*d0d0*/  IADD3 R0, P6, PT, R45, R6.reuse, RZ ;  /* 0x000000062d007210 */ /* 0x081fe20007fde0ff */
[----:B------:R-:W-:Y:S01]  /*d0e0*/  STL [R1+0x2f0], R83 ;  /* 0x0002f05301007387 */ /* 0x000fe20000100800 */
[-C--:B------:R-:W-:Y:S01]  /*d0f0*/  LEA.HI.X.SX32 R42, R42, R3.reuse, 0x1, P0 ;  /* 0x000000032a2a7211 */ /* 0x080fe200000f0eff */
[----:B------:R-:W-:Y:S01]  /*d100*/  IMAD R48, R48, UR34, RZ ;  /* 0x0000002230307c24 */ /* 0x000fe2000f8e02ff */
[----:B------:R-:W-:Y:S01]  /*d110*/  IADD3 R91, P0, PT, R46, R6, RZ ;  /* 0x000000062e5b7210 */ /* 0x000fe20007f1e0ff */
[----:B------:R0:W-:Y:S01]  /*d120*/  STL [R1+0x2f8], R0 ;  /* 0x0002f80001007387 */ /* 0x0001e20000100800 */
[----:B------:R-:W-:Y:S01]  /*d130*/  IMAD R49, R49, UR35, RZ ;  /* 0x0000002331317c24 */ /* 0x000fe2000f8e02ff */
[----:B------:R-:W-:-:S02]  /*d140*/  LEA.HI.X.SX32 R20, R43, R3, 0x1, P4 ;  /* 0x000000032b147211 */ /* 0x000fc400020f0eff */
[----:B------:R1:W-:Y:S01]  /*d150*/  STL [R1+0x87c], R83 ;  /* 0x00087c5301007387 */ /* 0x0003e20000100800 */
[----:B------:R-:W-:-:S03]  /*d160*/  IMAD R51, R51, UR36, RZ ;  /* 0x0000002433337c24 */ /* 0x000fc6000f8e02ff */
[----:B------:R-:W-:Y:S01]  /*d170*/  STL [R1+0x2c4], R84 ;  /* 0x0002c45401007387 */ /* 0x000fe20000100800 */
[-C--:B------:R-:W-:Y:S02]  /*d180*/  LEA.HI.X.SX32 R85, R44, R3.reuse, 0x1, P2 ;  /* 0x000000032c557211 */ /* 0x080fe400010f0eff */
[-C--:B0-----:R-:W-:Y:S01]  /*d190*/  LEA.HI.X.SX32 R0, R45, R3.reuse, 0x1, P6 ;  /* 0x000000032d007211 */ /* 0x081fe200030f0eff */
[----:B------:R-:W-:Y:S01]  /*d1a0*/  STL [R1+0x880], R84 ;  /* 0x0008805401007387 */ /* 0x000fe20000100800 */
[----:B------:R-:W-:-:S03]  /*d1b0*/  LEA.HI.X.SX32 R22, R46, R3, 0x1, P0 ;  /* 0x000000032e167211 */ /* 0x000fc600000f0eff */
[----:B------:R-:W-:Y:S01]  /*d1c0*/  STL [R1+0x2cc], R5 ;  /* 0x0002cc0501007387 */ /* 0x000fe20000100800 */
[----:B------:R-:W-:-:S03]  /*d1d0*/  IADD3 R21, P0, PT, R48, R6, RZ ;  /* 0x0000000630157210 */ /* 0x000fc60007f1e0ff */
[----:B------:R-:W-:Y:S01]  /*d1e0*/  STL [R1+0x2d4], R68 ;  /* 0x0002d44401007387 */ /* 0x000fe20000100800 */
[----:B------:R-:W-:Y:S01]  /*d1f0*/  IMAD R53, R53, UR37, RZ ;  /* 0x0000002535357c24 */ /* 0x000fe2000f8e02ff */
[-C--:B------:R-:W-:Y:S02]  /*d200*/  IADD3 R89, P1, PT, R49, R6.reuse, RZ ;  /* 0x0000000631597210 */ /* 0x080fe40007f3e0ff */
[----:B------:R-:W-:Y:S01]  /*d210*/  STL [R1+0x300], R91 ;  /* 0x0003005b01007387 */ /* 0x000fe20000100800 */
[----:B------:R-:W-:-:S03]  /*d220*/  IADD3 R46, P2, PT, R51, R6, RZ ;  /* 0x00000006332e7210 */ /* 0x000fc60007f5e0ff */
[----:B------:R-:W-:Y:S01]  /*d230*/  STL [R1+0x2dc], R42 ;  /* 0x0002dc2a01007387 */ /* 0x000fe20000100800 */
[----:B------:R-:W-:Y:S01]  /*d240*/  IMAD R54, R54, UR38, RZ ;  /* 0x0000002636367c24 */ /* 0x000fe2000f8e02ff */
[----:B------:R-:W-:Y:S02]  /*d250*/  LEA.HI.X.SX32 R87, R48, R3, 0x1, P0 ;  /* 0x0000000330577211 */ /* 0x000fe400000f0eff */
[----:B------:R-:W-:Y:S01]  /*d260*/  STL [R1+0x2e4], R20 ;  /* 0x0002e41401007387 */ /* 0x000fe20000100800 */
[----:B------:R-:W-:-:S03]  /*d270*/  IMAD R55, R55, UR39, RZ ;  /* 0x0000002737377c24 */ /* 0x000fc6000f8e02ff */
[----:B------:R0:W-:Y:S01]  /*d280*/  STL [R1+0x2f4], R0 ;  /* 0x0002f40001007387 */ /* 0x0001e20000100800 */
[----:B------:R-:W-:-:S03]  /*d290*/  LEA.HI.X.SX32 R82, R49, R3, 0x1, P1 ;  /* 0x0000000331527211 */ /* 0x000fc600008f0eff */
[----:B------:R-:W-:Y:S01]  /*d2a0*/  STL [R1+0x2ec], R85 ;  /* 0x0002ec5501007387 */ /* 0x000fe20000100800 */
[----:B------:R-:W-:-:S03]  /*d2b0*/  LEA.HI.X.SX32 R51, R51, R3, 0x1, P2 ;  /* 0x0000000333337211 */ /* 0x000fc600010f0eff */
[----:B------:R-:W-:Y:S01]  /*d2c0*/  STL [R1+0x2fc], R22 ;  /* 0x0002fc1601007387 */ /* 0x000fe20000100800 */
[-C--:B------:R-:W-:Y:S01]  /*d2d0*/  IADD3 R35, P0, PT, R53, R6.reuse, RZ ;  /* 0x0000000635237210 */ /* 0x080fe20007f1e0ff */
[----:B------:R-:W-:Y:S02]  /*d2e0*/  IMAD R57, R57, UR40, RZ ;  /* 0x0000002839397c24 */ /* 0x000fe4000f8e02ff */
[----:B------:R-:W-:Y:S01]  /*d2f0*/  STL [R1+0x308], R21 ;  /* 0x0003081501007387 */ /* 0x000fe20000100800 */
[----:B------:R-:W-:-:S03]  /*d300*/  IADD3 R17, P1, PT, R54, R6, RZ ;  /* 0x0000000636117210 */ /* 0x000fc60007f3e0ff */
[----:B------:R-:W2:Y:S01]  /*d310*/  LDL R48, [R1+0x2f8] ;  /* 0x0002f80001307983 */ /* 0x000ea20000100800 */
[----:B------:R-:W-:-:S03]  /*d320*/  IMAD R60, R60, UR41, RZ ;  /* 0x000000293c3c7c24 */ /* 0x000fc6000f8e02ff */
[----:B------:R-:W3:Y:S01]  /*d330*/  LDL R49, [R1+0x2b8] ;  /* 0x0002b80001317983 */ /* 0x000ee20000100800 */
[----:B------:R-:W-:-:S03]  /*d340*/  IADD3 R80, P2, PT, R55, R6, RZ ;  /* 0x0000000637507210 */ /* 0x000fc60007f5e0ff */
[----:B------:R-:W-:Y:S01]  /*d350*/  STL [R1+0x310], R89 ;  /* 0x0003105901007387 */ /* 0x000fe20000100800 */
[----:B------:R-:W-:Y:S01]  /*d360*/  IMAD R61, R61, UR42, RZ ;  /* 0x0000002a3d3d7c24 */ /* 0x000fe2000f8e02ff */
[-C--:B------:R-:W-:Y:S02]  /*d370*/  LEA.HI.X.SX32 R36, R53, R3.reuse, 0x1, P0 ;  /* 0x0000000335247211 */ /* 0x080fe400000f0eff */
[----:B------:R-:W-:Y:S01]  /*d380*/  STL [R1+0x304], R87 ;  /* 0x0003045701007387 */ /* 0x000fe20000100800 */
[----:B------:R-:W-:-:S03]  /*d390*/  LEA.HI.X.SX32 R18, R54, R3, 0x1, P1 ;  /* 0x0000000336127211 */ /* 0x000fc600008f0eff */
[----:B------:R-:W-:Y:S01]  /*d3a0*/  STL [R1+0x318], R46 ;  /* 0x0003182e01007387 */ /* 0x000fe20000100800 */
[----:B-1----:R-:W-:-:S03]  /*d3b0*/  IADD3 R83, P0, PT, R57, R6, RZ ;  /* 0x0000000639537210 */ /* 0x002fc60007f1e0ff */
[----:B------:R-:W-:Y:S01]  /*d3c0*/  STL [R1+0x30c], R82 ;  /* 0x00030c5201007387 */ /* 0x000fe20000100800 */
[----:B------:R-:W-:-:S03]  /*d3d0*/  LEA.HI.X.SX32 R81, R55, R3, 0x1, P2 ;  /* 0x0000000337517211 */ /* 0x000fc600010f0eff */
[----:B------:R-:W-:Y:S01]  /*d3e0*/  STL [R1+0x314], R51 ;  /* 0x0003143301007387 */ /* 0x000fe20000100800 */
[----:B------:R-:W-:-:S03]  /*d3f0*/  IADD3 R86, P1, PT, R60, R6, RZ ;  /* 0x000000063c567210 */ /* 0x000fc60007f3e0ff */
[----:B------:R-:W4:Y:S01]  /*d400*/  LDL R53, [R1+0x2b4] ;  /* 0x0002b40001357983 */ /* 0x000f220000100800 */
[----:B------:R-:W-:Y:S01]  /*d410*/  IMAD R64, R64, UR43, RZ ;  /* 0x0000002b40407c24 */ /* 0x000fe2000f8e02ff */
[----:B0-----:R-:W-:Y:S02]  /*d420*/  IADD3 R0, P2, PT, R61, R6, RZ ;  /* 0x000000063d007210 */ /* 0x001fe40007f5e0ff */
[----:B------:R-:W-:Y:S01]  /*d430*/  STL [R1+0x320], R35 ;  /* 0x0003202301007387 */ /* 0x000fe20000100800 */
[----:B------:R-:W-:-:S03]  /*d440*/  LEA.HI.X.SX32 R84, R57, R3, 0x1, P0 ;  /* 0x0000000339547211 */ /* 0x000fc600000f0eff */
[----:B------:R-:W-:Y:S01]  /*d450*/  STL [R1+0x328], R17 ;  /* 0x0003281101007387 */ /* 0x000fe20000100800 */
[----:B------:R-:W-:-:S03]  /*d460*/  IMAD R65, R65, UR44, RZ ;  /* 0x0000002c41417c24 */ /* 0x000fc6000f8e02ff */
[----:B------:R-:W-:Y:S01]  /*d470*/  STL [R1+0x31c], R36 ;  /* 0x00031c2401007387 */ /* 0x000fe20000100800 */
[----:B------:R-:W-:Y:S01]  /*d480*/  IMAD R67, R67, UR45, RZ ;  /* 0x0000002d43437c24 */ /* 0x000fe2000f8e02ff */
[-C--:B------:R-:W-:Y:S02]  /*d490*/  LEA.HI.X.SX32 R2, R60, R3.reuse, 0x1, P1 ;  /* 0x000000033c027211 */ /* 0x080fe400008f0eff */
[----:B------:R-:W-:Y:S01]  /*d4a0*/  STL [R1+0x330], R80 ;  /* 0x0003305001007387 */ /* 0x000fe20000100800 */
[----:B------:R-:W-:-:S03]  /*d4b0*/  LEA.HI.X.SX32 R90, R61, R3, 0x1, P2 ;  /* 0x000000033d5a7211 */ /* 0x000fc600010f0eff */
[----:B------:R-:W-:Y:S01]  /*d4c0*/  STL [R1+0x324], R18 ;  /* 0x0003241201007387 */ /* 0x000fe20000100800 */
[----:B------:R-:W-:-:S03]  /*d4d0*/  IADD3 R60, P0, PT, R64, R6, RZ ;  /* 0x00000006403c7210 */ /* 0x000fc60007f1e0ff */
[----:B------:R-:W-:Y:S01]  /*d4e0*/  STL [R1+0x32c], R81 ;  /* 0x00032c5101007387 */ /* 0x000fe20000100800 */
[----:B------:R-:W-:-:S03]  /*d4f0*/  IMAD R71, R71, UR46, RZ ;  /* 0x0000002e47477c24 */ /* 0x000fc6000f8e02ff */
[----:B------:R-:W-:Y:S01]  /*d500*/  STL [R1+0x338], R83 ;  /* 0x0003385301007387 */ /* 0x000fe20000100800 */
[----:B------:R-:W-:-:S03]  /*d510*/  IADD3 R44, P1, PT, R65, R6, RZ ;  /* 0x00000006412c7210 */ /* 0x000fc60007f3e0ff */
[----:B------:R-:W-:Y:S01]  /*d520*/  STL [R1+0x340], R86 ;  /* 0x0003405601007387 */ /* 0x000fe20000100800 */
[----:B------:R-:W-:Y:S01]  /*d530*/  IMAD R70, R70, UR47, RZ ;  /* 0x0000002f46467c24 */ /* 0x000fe2000f8e02ff */
[----:B------:R-:W-:Y:S02]  /*d540*/  IADD3 R31, P2, PT, R67, R6, RZ ;  /* 0x00000006431f7210 */ /* 0x000fe40007f5e0ff */
[----:B------:R-:W-:Y:S01]  /*d550*/  STL [R1+0x334], R84 ;  /* 0x0003345401007387 */ /* 0x000fe20000100800 */
[----:B------:R-:W-:Y:S01]  /*d560*/  IMAD R69, R69, UR48, RZ ;  /* 0x0000003045457c24 */ /* 0x000fe2000f8e02ff */
[-C--:B------:R-:W-:Y:S02]  /*d570*/  LEA.HI.X.SX32 R61, R64, R3.reuse, 0x1, P0 ;  /* 0x00000003403d7211 */ /* 0x080fe400000f0eff */
[----:B------:R-:W-:Y:S01]  /*d580*/  STL [R1+0x348], R0 ;  /* 0x0003480001007387 */ /* 0x000fe20000100800 */
[----:B------:R-:W-:-:S03]  /*d590*/  LEA.HI.X.SX32 R45, R65, R3, 0x1, P1 ;  /* 0x00000003412d7211 */ /* 0x000fc600008f0eff */
[----:B------:R-:W-:Y:S01]  /*d5a0*/  STL [R1+0x33c], R2 ;  /* 0x00033c0201007387 */ /* 0x000fe20000100800 */
[----:B------:R-:W-:-:S03]  /*d5b0*/  LEA.HI.X.SX32 R32, R67, R3, 0x1, P2 ;  /* 0x0000000343207211 */ /* 0x000fc600010f0eff */
[----:B------:R-:W-:Y:S01]  /*d5c0*/  STL [R1+0x344], R90 ;  /* 0x0003445a01007387 */ /* 0x000fe20000100800 */
[----:B------:R-:W-:-:S03]  /*d5d0*/  IADD3 R15, P0, PT, R71, R6, RZ ;  /* 0x00000006470f7210 */ /* 0x000fc60007f1e0ff */
[----:B------:R-:W2:Y:S01]  /*d5e0*/  LDL R64, [R1+0x2f4] ;  /* 0x0002f40001407983 */ /* 0x000ea20000100800 */
[----:B------:R-:W-:-:S03]  /*d5f0*/  IADD3 R78, P1, PT, R70, R6, RZ ;  /* 0x00000006464e7210 */ /* 0x000fc60007f3e0ff */
[----:B------:R-:W-:Y:S01]  /*d600*/  STL [R1+0x350], R60 ;  /* 0x0003503c01007387 */ /* 0x000fe20000100800 */
[----:B------:R-:W-:Y:S01]  /*d610*/  IMAD R66, R66, UR49, RZ ;  /* 0x0000003142427c24 */ /* 0x000fe2000f8e02ff */
[----:B------:R-:W-:Y:S02]  /*d620*/  IADD3 R88, P2, PT, R69, R6, RZ ;  /* 0x0000000645587210 */ /* 0x000fe40007f5e0ff */
[----:B------:R-:W2:Y:S01]  /*d630*/  LDL R65, [R1+0x278] ;  /* 0x0002780001417983 */ /* 0x000ea20000100800 */
[----:B------:R-:W-:-:S03]  /*d640*/  IMAD R63, R63, UR14, RZ ;  /* 0x0000000e3f3f7c24 */ /* 0x000fc6000f8e02ff */
[----:B------:R-:W-:Y:S01]  /*d650*/  STL [R1+0x358], R44 ;  /* 0x0003582c01007387 */ /* 0x000fe20000100800 */
[----:B------:R-:W-:-:S03]  /*d660*/  LEA.HI.X.SX32 R16, R71, R3, 0x1, P0 ;  /* 0x0000000347107211 */ /* 0x000fc600000f0eff */
        /* <DEDUP_REMOVED lines=13> */
[----:B------:R-:W-:-:S03]  /*d740*/  IMAD R58, R58, UR51, RZ ;  /* 0x000000333a3a7c24 */ /* 0x000fc6000f8e02ff */
[----:B------:R-:W-:Y:S01]  /*d750*/  STL [R1+0x370], R78 ;  /* 0x0003704e01007387 */ /* 0x000fe20000100800 */
[----:B------:R-:W-:-:S03]  /*d760*/  LEA.HI.X.SX32 R92, R66, R3, 0x1, P0 ;  /* 0x00000003425c7211 */ /* 0x000fc600000f0eff */
[----:B------:R-:W-:Y:S01]  /*d770*/  STL [R1+0x364], R16 ;  /* 0x0003641001007387 */ /* 0x000fe20000100800 */
[----:B------:R-:W-:Y:S01]  /*d780*/  IMAD R56, R56, UR52, RZ ;  /* 0x0000003438387c24 */ /* 0x000fe2000f8e02ff */
[----:B------:R-:W-:Y:S02]  /*d790*/  LEA.HI.X.SX32 R69, R63, R3, 0x1, P1 ;  /* 0x000000033f457211 */ /* 0x000fe400008f0eff */
[----:B------:R-:W-:Y:S01]  /*d7a0*/  STL [R1+0x36c], R79 ;  /* 0x00036c4f01007387 */ /* 0x000fe20000100800 */
[----:B------:R-:W-:-:S03]  /*d7b0*/  IADD3 R25, P0, PT, R59, R6, RZ ;  /* 0x000000063b197210 */ /* 0x000fc60007f1e0ff */
[----:B------:R-:W-:Y:S01]  /*d7c0*/  STL [R1+0x374], R19 ;  /* 0x0003741301007387 */ /* 0x000fe20000100800 */
[----:B------:R-:W-:-:S03]  /*d7d0*/  LEA.HI.X.SX32 R57, R62, R3, 0x1, P2 ;  /* 0x000000033e397211 */ /* 0x000fc600010f0eff */
[----:B------:R-:W-:Y:S01]  /*d7e0*/  STL [R1+0x380], R67 ;  /* 0x0003804301007387 */ /* 0x000fe20000100800 */
[----:B------:R-:W-:-:S03]  /*d7f0*/  IADD3 R29, P1, PT, R58, R6, RZ ;  /* 0x000000063a1d7210 */ /* 0x000fc60007f3e0ff */
[----:B------:R-:W2:Y:S04]  /*d800*/  LDL R66, [R1+0x274] ;  /* 0x0002740001427983 */ /* 0x000ea80000100800 */
[----:B------:R-:W2:Y:S01]  /*d810*/  LDL R63, [R1+0x238] ;  /* 0x00023800013f7983 */ /* 0x000ea20000100800 */
[----:B------:R-:W-:-:S03]  /*d820*/  IMAD R52, R52, UR53, RZ ;  /* 0x0000003534347c24 */ /* 0x000fc6000f8e02ff */
[----:B------:R-:W-:Y:S01]  /*d830*/  STL [R1+0x388], R70 ;  /* 0x0003884601007387 */ /* 0x000fe20000100800 */
[----:B------:R-:W-:-:S03]  /*d840*/  IADD3 R13, P2, PT, R56, R6, RZ ;  /* 0x00000006380d7210 */ /* 0x000fc60007f5e0ff */
[----:B------:R-:W2:Y:S01]  /*d850*/  LDL R62, [R1+0x234] ;  /* 0x00023400013e7983 */ /* 0x000ea20000100800 */
[----:B------:R-:W-:-:S03]  /*d860*/  LEA.HI.X.SX32 R43, R59, R3, 0x1, P0 ;  /* 0x000000033b2b7211 */ /* 0x000fc600000f0eff */
[----:B------:R-:W-:Y:S01]  /*d870*/  STL [R1+0x37c], R92 ;  /* 0x00037c5c01007387 */ /* 0x000fe20000100800 */
[----:B------:R-:W-:-:S03]  /*d880*/  LEA.HI.X.SX32 R30, R58, R3, 0x1, P1 ;  /* 0x000000033a1e7211 */ /* 0x000fc600008f0eff */
[----:B------:R-:W-:Y:S01]  /*d890*/  STL [R1+0x390], R55 ;  /* 0x0003903701007387 */ /* 0x000fe20000100800 */
[----:B------:R-:W-:-:S03]  /*d8a0*/  LEA.HI.X.SX32 R14, R56, R3, 0x1, P2 ;  /* 0x00000003380e7211 */ /* 0x000fc600010f0eff */
[----:B------:R-:W-:Y:S01]  /*d8b0*/  STL [R1+0x384], R69 ;  /* 0x0003844501007387 */ /* 0x000fe20000100800 */
[----:B------:R-:W-:-:S03]  /*d8c0*/  IADD3 R76, P0, PT, R52, R6, RZ ;  /* 0x00000006344c7210 */ /* 0x000fc60007f1e0ff */
[----:B------:R-:W-:Y:S04]  /*d8d0*/  STL [R1+0x38c], R57 ;  /* 0x00038c3901007387 */ /* 0x000fe80000100800 */
[----:B------:R-:W-:Y:S04]  /*d8e0*/  STL [R1+0x398], R25 ;  /* 0x0003981901007387 */ /* 0x000fe80000100800 */
[----:B------:R-:W-:Y:S04]  /*d8f0*/  STL [R1+0x3a0], R29 ;  /* 0x0003a01d01007387 */ /* 0x000fe80000100800 */
[----:B------:R-:W-:Y:S01]  /*d900*/  STL [R1+0x394], R43 ;  /* 0x0003942b01007387 */ /* 0x000fe20000100800 */
[----:B------:R-:W-:-:S03]  /*d910*/  LEA.HI.X.SX32 R77, R52, R3, 0x1, P0 ;  /* 0x00000003344d7211 */ /* 0x000fc600000f0eff */
[----:B------:R-:W2:Y:S04]  /*d920*/  LDL R56, [R1+0x1dc] ;  /* 0x0001dc0001387983 */ /* 0x000ea80000100800 */
[----:B------:R-:W-:Y:S04]  /*d930*/  STL [R1+0x3a8], R13 ;  /* 0x0003a80d01007387 */ /* 0x000fe80000100800 */
[----:B------:R-:W-:Y:S04]  /*d940*/  STL [R1+0x39c], R30 ;  /* 0x00039c1e01007387 */ /* 0x000fe80000100800 */
[----:B------:R-:W-:Y:S04]  /*d950*/  STL [R1+0x3a4], R14 ;  /* 0x0003a40e01007387 */ /* 0x000fe80000100800 */
[----:B------:R-:W3:Y:S01]  /*d960*/  LDL R52, [R1+0x1d8] ;  /* 0x0001d80001347983 */ /* 0x000ee20000100800 */
[----:B------:R-:W-:Y:S01]  /*d970*/  IMAD R47, R47, UR55, RZ ;  /* 0x000000372f2f7c24 */ /* 0x000fe2000f8e02ff */
[----:B------:R-:W0:Y:S04]  /*d980*/  S2R R10, SR_TID.X ;  /* 0x00000000000a7919 */ /* 0x000e280000002100 */
[----:B------:R-:W-:-:S04]  /*d990*/  IADD3 R59, P2, PT, R47, R6, RZ ;  /* 0x000000062f3b7210 */ /* 0x000fc80007f5e0ff */
[----:B------:R-:W-:Y:S02]  /*d9a0*/  LEA.HI.X.SX32 R58, R47, R3, 0x1, P2 ;  /* 0x000000032f3a7211 */ /* 0x000fe400010f0eff */
[----:B------:R-:W1:Y:S01]  /*d9b0*/  LDC R47, c[0x0][0x3a0] ;  /* 0x0000e800ff2f7b82 */ /* 0x000e620000000800 */
[----:B------:R-:W-:Y:S02]  /*d9c0*/  IMAD R37, R37, UR56, RZ ;  /* 0x0000003825257c24 */ /* 0x000fe4000f8e02ff */
[----:B------:R-:W-:-:S03]  /*d9d0*/  IMAD R50, R50, UR54, RZ ;  /* 0x0000003632327c24 */ /* 0x000fc6000f8e02ff */
[CC--:B------:R-:W-:Y:S02]  /*d9e0*/  IADD3 R38, P0, PT, R37.reuse, R6.reuse, RZ ;  /* 0x0000000625267210 */ /* 0x0c0fe40007f1e0ff */
[-C--:B------:R-:W-:Y:S01]  /*d9f0*/  IADD3 R4, P1, PT, R50, R6.reuse, RZ ;  /* 0x0000000632047210 */ /* 0x080fe20007f3e0ff */
[----:B------:R-:W-:Y:S01]  /*da00*/  IMAD R34, R34, UR57, RZ ;  /* 0x0000003922227c24 */ /* 0x000fe2000f8e02ff */
[-C--:B------:R-:W-:Y:S01]  /*da10*/  LEA.HI.X.SX32 R71, R37, R3.reuse, 0x1, P0 ;  /* 0x0000000325477211 */ /* 0x080fe200000f0eff */
[----:B------:R-:W-:Y:S01]  /*da20*/  IMAD R33, R33, UR58, RZ ;  /* 0x0000003a21217c24 */ /* 0x000fe2000f8e02ff */
[----:B------:R-:W-:Y:S01]  /*da30*/  LEA.HI.X.SX32 R50, R50, R3, 0x1, P1 ;  /* 0x0000000332327211 */ /* 0x000fe200008f0eff */
[----:B------:R-:W-:Y:S01]  /*da40*/  STL [R1+0x3b8], R4 ;  /* 0x0003b80401007387 */ /* 0x000fe20000100800 */
[----:B------:R-:W-:-:S03]  /*da50*/  IADD3 R39, P1, PT, R34, R6, RZ ;  /* 0x0000000622277210 */ /* 0x000fc60007f3e0ff */
[----:B------:R-:W-:Y:S01]  /*da60*/  STL [R1+0x3b0], R76 ;  /* 0x0003b04c01007387 */ /* 0x000fe20000100800 */
[----:B-1----:R-:W-:Y:S01]  /*da70*/  VIADD R75, R47, 0x7f ;  /* 0x0000007f2f4b7836 */ /* 0x002fe20000000000 */
[----:B0-----:R-:W-:Y:S02]  /*da80*/  LOP3.LUT R10, R10, 0x7f, RZ, 0xc0, !PT ;  /* 0x0000007f0a0a7812 */ /* 0x001fe400078ec0ff */
[----:B------:R-:W-:Y:S02]  /*da90*/  STL [R1+0x3c0], R59 ;  /* 0x0003c03b01007387 */ /* 0x000fe40000100800 */
[----:B------:R-:W-:Y:S02]  /*daa0*/  ISETP.GT.AND P0, PT, R75, 0x7f, PT ;  /* 0x0000007f4b00780c */ /* 0x000fe40003f04270 */
[----:B------:R-:W-:Y:S01]  /*dab0*/  STL [R1+0x3ac], R77 ;  /* 0x0003ac4d01007387 */ /* 0x000fe20000100800 */
[-C--:B------:R-:W-:Y:S02]  /*dac0*/  IADD3 R40, P2, PT, R33, R6.reuse, RZ ;  /* 0x0000000621287210 */ /* 0x080fe40007f5e0ff */
[----:B------:R-:W-:Y:S01]  /*dad0*/  ISETP.LT.AND P0, PT, R10, R47, P0 ;  /* 0x0000002f0a00720c */ /* 0x000fe20000701270 */
[----:B------:R-:W-:Y:S01]  /*dae0*/  STL [R1+0x3b4], R50 ;  /* 0x0003b43201007387 */ /* 0x000fe20000100800 */
[----:B------:R-:W-:-:S02]  /*daf0*/  IADD3 R26, P4, PT, R72, R6, RZ ;  /* 0x00000006481a7210 */ /* 0x000fc40007f9e0ff */
[-C--:B------:R-:W-:Y:S01]  /*db00*/  IADD3 R8, P6, PT, R74, R6.reuse, RZ ;  /* 0x000000064a087210 */ /* 0x080fe20007fde0ff */
[----:B------:R-:W-:Y:S01]  /*db10*/  STL [R1+0x3bc], R58 ;  /* 0x0003bc3a01007387 */ /* 0x000fe20000100800 */
[----:B------:R-:W-:-:S03]  /*db20*/  IADD3 R11, P5, PT, R73, R6, RZ ;  /* 0x00000006490b7210 */ /* 0x000fc60007fbe0ff */
[----:B------:R-:W-:Y:S01]  /*db30*/  STL [R1+0x3c4], R38 ;  /* 0x0003c42601007387 */ /* 0x000fe20000100800 */
[----:B------:R-:W-:-:S03]  /*db40*/  LEA.HI.X.SX32 R54, R34, R3, 0x1, P1 ;  /* 0x0000000322367211 */ /* 0x000fc600008f0eff */
[----:B------:R-:W-:Y:S01]  /*db50*/  STL [R1+0x3c8], R39 ;  /* 0x0003c82701007387 */ /* 0x000fe20000100800 */
[----:B------:R-:W-:-:S03]  /*db60*/  LEA.HI.X.SX32 R41, R33, R3, 0x1, P2 ;  /* 0x0000000321297211 */ /* 0x000fc600010f0eff */
[----:B------:R-:W-:Y:S01]  /*db70*/  STL [R1+0x3cc], R40 ;  /* 0x0003cc2801007387 */ /* 0x000fe20000100800 */
[-C--:B------:R-:W-:Y:S02]  /*db80*/  LEA.HI.X.SX32 R27, R72, R3.reuse, 0x1, P4 ;  /* 0x00000003481b7211 */ /* 0x080fe400020f0eff */
[----:B------:R-:W-:Y:S01]  /*db90*/  PRMT R7, RZ, 0x7610, R7 ;  /* 0x00007610ff077816 */ /* 0x000fe20000000007 */
[----:B------:R-:W-:Y:S01]  /*dba0*/  STL [R1+0x3d0], R26 ;  /* 0x0003d01a01007387 */ /* 0x000fe20000100800 */
[----:B------:R-:W-:-:S03]  /*dbb0*/  LEA.HI.X.SX32 R9, R74, R3, 0x1, P6 ;  /* 0x000000034a097211 */ /* 0x000fc600030f0eff */
[----:B------:R2:W-:Y:S04]  /*dbc0*/  STL [R1+0x20c], R8 ;  /* 0x00020c0801007387 */ /* 0x0005e80000100800 */
[----:B------:R-:W-:Y:S01]  /*dbd0*/  STL [R1+0x3d4], R11 ;  /* 0x0003d40b01007387 */ /* 0x000fe20000100800 */
[----:B------:R-:W-:-:S03]  /*dbe0*/  LEA.HI.X.SX32 R12, R73, R3, 0x1, P5 ;  /* 0x00000003490c7211 */ /* 0x000fc600028f0eff */
[----:B------:R-:W-:Y:S01]  /*dbf0*/  STL [R1+0x1f4], R71 ;  /* 0x0001f44701007387 */ /* 0x000fe20000100800 */
[----:B------:R-:W-:-:S03]  /*dc00*/  PRMT R3, RZ, 0x7610, R3 ;  /* 0x00007610ff037816 */ /* 0x000fc60000000003 */
[----:B------:R-:W-:Y:S04]  /*dc10*/  STL [R1+0x1fc], R54 ;  /* 0x0001fc3601007387 */ /* 0x000fe80000100800 */
[----:B------:R-:W-:Y:S04]  /*dc20*/  STL [R1+0x200], R41 ;  /* 0x0002002901007387 */ /* 0x000fe80000100800 */
[----:B------:R-:W-:Y:S04]  /*dc30*/  STL [R1+0x204], R27 ;  /* 0x0002041b01007387 */ /* 0x000fe80000100800 */
[----:B------:R3:W-:Y:S04]  /*dc40*/  STL [R1+0x1f8], R9 ;  /* 0x0001f80901007387 */ /* 0x0007e80000100800 */
[----:B------:R2:W4:Y:S02]  /*dc50*/  @P0 LDG.E.U8 R7, desc[UR18][R8.64] ;  /* 0x0000001208070981 */ /* 0x000524000c1e1100 */
[----:B--2---:R-:W-:-:S02]  /*dc60*/  @P0 IMAD.MOV.U32 R8, RZ, RZ, R56 ;  /* 0x000000ffff080224 */ /* 0x004fc400078e0038 */
[----:B---3--:R-:W-:-:S05]  /*dc70*/  @P0 IMAD.MOV.U32 R9, RZ, RZ, R52 ;  /* 0x000000ffff090224 */ /* 0x008fca00078e0034 */
[----:B------:R0:W2:Y:S04]  /*dc80*/  @P0 LDG.E.U8 R3, desc[UR18][R8.64] ;  /* 0x0000001208030981 */ /* 0x0000a8000c1e1100 */
[----:B------:R-:W-:Y:S04]  /*dc90*/  STS.U8 [R93+UR9+0x3780], R28 ;  /* 0x0037801c5d007988 */ /* 0x000fe80008000009 */
[----:B------:R-:W-:Y:S04]  /*dca0*/  STS.U8 [R93+UR9+0x3b80], R24 ;  /* 0x003b80185d007988 */ /* 0x000fe80008000009 */
[----:B------:R-:W-:Y:S01]  /*dcb0*/  STS.U8 [R93+UR9+0x3f80], R23 ;  /* 0x003f80175d007988 */ /* 0x000fe20008000009 */
[----:B0-----:R-:W-:-:S02]  /*dcc0*/  @P0 IMAD.MOV.U32 R8, RZ, RZ, R63 ;  /* 0x000000ffff080224 */ /* 0x001fc400078e003f */
[----:B------:R-:W-:Y:S01]  /*dcd0*/  @P0 IMAD.MOV.U32 R9, RZ, RZ, R62 ;  /* 0x000000ffff090224 */ /* 0x000fe200078e003e */
[----:B--2---:R0:W-:Y:S02]  /*dce0*/  STS.U8 [R10+UR9+0x8000], R3 ;  /* 0x008000030a007988 */ /* 0x0041e40008000009 */
[----:B0-----:R-:W-:-:S06]  /*dcf0*/  PRMT R3, RZ, 0x7610, R3 ;  /* 0x00007610ff037816 */ /* 0x001fcc0000000003 */
[----:B------:R0:W2:Y:S02]  /*dd00*/  @P0 LDG.E.U8 R3, desc[UR18][R8.64] ;  /* 0x0000001208030981 */ /* 0x0000a4000c1e1100 */
[----:B0-----:R-:W-:Y:S02]  /*dd10*/  @P0 IMAD.MOV.U32 R8, RZ, RZ, R65 ;  /* 0x000000ffff080224 */ /* 0x001fe400078e0041 */
[----:B------:R-:W-:Y:S01]  /*dd20*/  @P0 IMAD.MOV.U32 R9, RZ, RZ, R66 ;  /* 0x000000ffff090224 */ /* 0x000fe200078e0042 */
[----:B--2---:R0:W-:Y:S02]  /*dd30*/  STS.U8 [R10+UR9+0x8400], R3 ;  /* 0x008400030a007988 */ /* 0x0041e40008000009 */
[----:B0-----:R-:W-:-:S06]  /*dd40*/  PRMT R3, RZ, 0x7610, R3 ;  /* 0x00007610ff037816 */ /* 0x001fcc0000000003 */
[----:B------:R0:W2:Y:S02]  /*dd50*/  @P0 LDG.E.U8 R3, desc[UR18][R8.64] ;  /* 0x0000001208030981 */ /* 0x0000a4000c1e1100 */
[----:B0-----:R-:W-:Y:S02]  /*dd60*/  @P0 IMAD.MOV.U32 R8, RZ, RZ, R49 ;  /* 0x000000ffff080224 */ /* 0x001fe400078e0031 */
[----:B----4-:R-:W-:Y:S01]  /*dd70*/  @P0 IMAD.MOV.U32 R9, RZ, RZ, R53 ;  /* 0x000000ffff090224 */ /* 0x010fe200078e0035 */
        /* <DEDUP_REMOVED lines=17> */
[----:B------:R0:W2:Y:S04]  /*de90*/  @P0 LDG.E.U8 R3, desc[UR18][R8.64] ;  /* 0x0000001208030981 */ /* 0x0000a8000c1e1100 */
[----:B------:R-:W-:Y:S04]  /*dea0*/  STL [R1+0x208], R12 ;  /* 0x0002080c01007387 */ /* 0x000fe80000100800 */
[----:B------:R-:W3:Y:S01]  /*deb0*/  LDL R56, [R1+0x1e0] ;  /* 0x0001e00001387983 */ /* 0x000ee20000100800 */
[----:B0-----:R-:W-:Y:S02]  /*dec0*/  @P0 IMAD.MOV.U32 R8, RZ, RZ, R4 ;  /* 0x000000ffff080224 */ /* 0x001fe400078e0004 */
[----:B------:R-:W-:Y:S01]  /*ded0*/  @P0 IMAD.MOV.U32 R9, RZ, RZ, R50 ;  /* 0x000000ffff090224 */ /* 0x000fe200078e0032 */
[----:B------:R-:W4:Y:S04]  /*dee0*/  LDL R63, [R1+0x1e4] ;  /* 0x0001e400013f7983 */ /* 0x000f280000100800 */
[----:B------:R-:W3:Y:S04]  /*def0*/  LDL R66, [R1+0x23c] ;  /* 0x00023c0001427983 */ /* 0x000ee80000100800 */
[----:B------:R-:W3:Y:S01]  /*df00*/  LDL R65, [R1+0x240] ;  /* 0x0002400001417983 */ /* 0x000ee20000100800 */
[----:B------:R-:W-:-:S03]  /*df10*/  PRMT R6, RZ, 0x7610, R6 ;  /* 0x00007610ff067816 */ /* 0x000fc60000000006 */
[----:B------:R-:W3:Y:S04]  /*df20*/  LDL R53, [R1+0x27c] ;  /* 0x00027c0001357983 */ /* 0x000ee80000100800 */
[----:B------:R-:W3:Y:S01]  /*df30*/  LDL R49, [R1+0x280] ;  /* 0x0002800001317983 */ /* 0x000ee20000100800 */
[----:B------:R-:W0:Y:S03]  /*df40*/  S2R R62, SR_TID.X ;  /* 0x00000000003e7919 */ /* 0x000e260000002100 */
[----:B------:R-:W3:Y:S04]  /*df50*/  LDL R64, [R1+0x2bc] ;  /* 0x0002bc0001407983 */ /* 0x000ee80000100800 */
[----:B------:R-:W3:Y:S04]  /*df60*/  LDL R48, [R1+0x2c0] ;  /* 0x0002c00001307983 */ /* 0x000ee80000100800 */
[----:B------:R-:W3:Y:S04]  /*df70*/  LDL.LU R84, [R1+0x880] ;  /* 0x0008800001547983 */ /* 0x000ee80000300800 */
[----:B------:R-:W3:Y:S04]  /*df80*/  LDL.LU R83, [R1+0x87c] ;  /* 0x00087c0001537983 */ /* 0x000ee80000300800 */
[----:B------:R-:W3:Y:S04]  /*df90*/  LDL.LU R19, [R1+0x878] ;  /* 0x0008780001137983 */ /* 0x000ee80000300800 */
[----:B------:R-:W3:Y:S04]  /*dfa0*/  LDL.LU R88, [R1+0x874] ;  /* 0x0008740001587983 */ /* 0x000ee80000300800 */
[----:B------:R-:W3:Y:S04]  /*dfb0*/  LDL.LU R4, [R1+0x870] ;  /* 0x0008700001047983 */ /* 0x000ee80000300800 */
[----:B--2---:R1:W-:Y:S02]  /*dfc0*/  STS.U8 [R10+UR9+0x9800], R3 ;  /* 0x009800030a007988 */ /* 0x0043e40008000009 */
[----:B-1----:R-:W-:-:S06]  /*dfd0*/  PRMT R3, RZ, 0x7610, R3 ;  /* 0x00007610ff037816 */ /* 0x002fcc0000000003 */
[----:B------:R4:W2:Y:S02]  /*dfe0*/  @P0 LDG.E.U8 R3, desc[UR18][R8.64] ;  /* 0x0000001208030981 */ /* 0x0008a4000c1e1100 */
[----:B----4-:R-:W-:Y:S02]  /*dff0*/  @P0 IMAD.MOV.U32 R8, RZ, RZ, R63 ;  /* 0x000000ffff080224 */ /* 0x010fe400078e003f */
[----:B---3--:R-:W-:Y:S01]  /*e000*/  @P0 IMAD.MOV.U32 R9, RZ, RZ, R56 ;  /* 0x000000ffff090224 */ /* 0x008fe200078e0038 */
[----:B0-----:R-:W-:Y:S01]  /*e010*/  LOP3.LUT R62, R62, 0x7f, RZ, 0xc0, !PT ;  /* 0x0000007f3e3e7812 */ /* 0x001fe200078ec0ff */
[----:B------:R-:W3:Y:S04]  /*e020*/  LDL R63, [R1+0x1e8] ;  /* 0x0001e800013f7983 */ /* 0x000ee80000100800 */
[----:B------:R0:W4:Y:S02]  /*e030*/  @P0 LDG.E.U8 R6, desc[UR18][R8.64] ;  /* 0x0000001208060981 */ /* 0x000124000c1e1100 */
[----:B0-----:R-:W-:-:S02]  /*e040*/  @P0 IMAD.MOV.U32 R8, RZ, RZ, R65 ;  /* 0x000000ffff080224 */ /* 0x001fc400078e0041 */
[----:B------:R-:W-:Y:S01]  /*e050*/  @P0 IMAD.MOV.U32 R9, RZ, RZ, R66 ;  /* 0x000000ffff090224 */ /* 0x000fe200078e0042 */
[----:B--2---:R0:W-:Y:S01]  /*e060*/  STS.U8 [R10+UR9+0x9c00], R3 ;  /* 0x009c00030a007988 */ /* 0x0041e20008000009 */
[----:B------:R-:W-:-:S03]  /*e070*/  LOP3.LUT R62, R62, 0x10, RZ, 0x3c, !PT ;  /* 0x000000103e3e7812 */ /* 0x000fc600078e3cff */
[----:B------:R-:W2:Y:S04]  /*e080*/  LDL R66, [R1+0x1ec] ;  /* 0x0001ec0001427983 */ /* 0x000ea80000100800 */
[----:B------:R-:W2:Y:S01]  /*e090*/  LDL R65, [R1+0x284] ;  /* 0x0002840001417983 */ /* 0x000ea20000100800 */
[----:B0-----:R-:W-:-:S06]  /*e0a0*/  PRMT R3, RZ, 0x7610, R3 ;  /* 0x00007610ff037816 */ /* 0x001fcc0000000003 */
[----:B------:R0:W2:Y:S04]  /*e0b0*/  @P0 LDG.E.U8 R3, desc[UR18][R8.64] ;  /* 0x0000001208030981 */ /* 0x0000a8000c1e1100 */
[----:B----4-:R-:W-:Y:S01]  /*e0c0*/  STS.U8 [R62+UR9+0x8080], R6 ;  /* 0x008080063e007988 */ /* 0x010fe20008000009 */
[----:B0-----:R-:W-:Y:S02]  /*e0d0*/  @P0 IMAD.MOV.U32 R8, RZ, RZ, R49 ;  /* 0x000000ffff080224 */ /* 0x001fe400078e0031 */
[----:B------:R-:W-:Y:S01]  /*e0e0*/  @P0 IMAD.MOV.U32 R9, RZ, RZ, R53 ;  /* 0x000000ffff090224 */ /* 0x000fe200078e0035 */
[----:B------:R-:W4:Y:S04]  /*e0f0*/  LDL R49, [R1+0x248] ;  /* 0x0002480001317983 */ /* 0x000f280000100800 */
[----:B------:R-:W3:Y:S04]  /*e100*/  LDL R53, [R1+0x244] ;  /* 0x0002440001357983 */ /* 0x000ee80000100800 */
[----:B--2---:R0:W-:Y:S02]  /*e110*/  STS.U8 [R62+UR9+0x8480], R3 ;  /* 0x008480033e007988 */ /* 0x0041e40008000009 */
[----:B0-----:R-:W-:-:S06]  /*e120*/  PRMT R3, RZ, 0x7610, R3 ;  /* 0x00007610ff037816 */ /* 0x001fcc0000000003 */
[----:B------:R0:W2:Y:S02]  /*e130*/  @P0 LDG.E.U8 R3, desc[UR18][R8.64] ;  /* 0x0000001208030981 */ /* 0x0000a4000c1e1100 */
[----:B0-----:R-:W-:Y:S02]  /*e140*/  @P0 IMAD.MOV.U32 R8, RZ, RZ, R48 ;  /* 0x000000ffff080224 */ /* 0x001fe400078e0030 */
[----:B------:R-:W-:Y:S01]  /*e150*/  @P0 IMAD.MOV.U32 R9, RZ, RZ, R64 ;  /* 0x000000ffff090224 */ /* 0x000fe200078e0040 */
[----:B------:R-:W-:Y:S01]  /*e160*/  PRMT R6, RZ, 0x7610, R6 ;  /* 0x00007610ff067816 */ /* 0x000fe20000000006 */
[----:B------:R-:W3:Y:S04]  /*e170*/  LDL R48, [R1+0x288] ;  /* 0x0002880001307983 */ /* 0x000ee80000100800 */
[----:B--2---:R0:W-:Y:S02]  /*e180*/  STS.U8 [R62+UR9+0x8880], R3 ;  /* 0x008880033e007988 */ /* 0x0041e40008000009 */
[----:B0-----:R-:W-:-:S06]  /*e190*/  PRMT R3, RZ, 0x7610, R3 ;  /* 0x00007610ff037816 */ /* 0x001fcc0000000003 */
[----:B------:R0:W2:Y:S02]  /*e1a0*/  @P0 LDG.E.U8 R3, desc[UR18][R8.64] ;  /* 0x0000001208030981 */ /* 0x0000a4000c1e1100 */
[----:B0-----:R-:W-:Y:S02]  /*e1b0*/  @P0 IMAD.MOV.U32 R8, RZ, RZ, R91 ;  /* 0x000000ffff080224 */ /* 0x001fe400078e005b */
[----:B------:R-:W-:Y:S02]  /*e1c0*/  @P0 IMAD.MOV.U32 R9, RZ, RZ, R22 ;  /* 0x000000ffff090224 */ /* 0x000fe400078e0016 */
[----:B------:R-:W3:Y:S04]  /*e1d0*/  LDL.LU R22, [R1+0x86c] ;  /* 0x00086c0001167983 */ /* 0x000ee80000300800 */
[----:B------:R-:W3:Y:S04]  /*e1e0*/  LDL.LU R91, [R1+0x868] ;  /* 0x00086800015b7983 */ /* 0x000ee80000300800 */
        /* <DEDUP_REMOVED lines=8> */
[----:B--2---:R0:W-:Y:S02]  /*e270*/  STS.U8 [R62+UR9+0x9080], R3 ;  /* 0x009080033e007988 */ /* 0x0041e40008000009 */
[----:B0-----:R-:W-:-:S06]  /*e280*/  PRMT R3, RZ, 0x7610, R3 ;  /* 0x00007610ff037816 */ /* 0x001fcc0000000003 */
[----:B------:R0:W2:Y:S02]  /*e290*/  @P0 LDG.E.U8 R3, desc[UR18][R8.64] ;  /* 0x0000001208030981 */ /* 0x0000a4000c1e1100 */
[----:B0-----:R-:W-:Y:S02]  /*e2a0*/  @P0 IMAD.MOV.U32 R8, RZ, RZ, R67 ;  /* 0x000000ffff080224 */ /* 0x001fe400078e0043 */
[----:B------:R-:W-:Y:S01]  /*e2b0*/  @P0 IMAD.MOV.U32 R9, RZ, RZ, R92 ;  /* 0x000000ffff090224 */ /* 0x000fe200078e005c */
[----:B--2---:R0:W-:Y:S01]  /*e2c0*/  STS.U8 [R62+UR9+0x9480], R3 ;  /* 0x009480033e007988 */ /* 0x0041e20008000009 */
[----:B------:R-:W1:Y:S03]  /*e2d0*/  S2R R67, SR_TID.X ;  /* 0x0000000000437919 */ /* 0x000e660000002100 */
[----:B------:R-:W2:Y:S01]  /*e2e0*/  LDL.LU R92, [R1+0x85c] ;  /* 0x00085c00015c7983 */ /* 0x000ea20000300800 */
        /* <DEDUP_REMOVED lines=8> */
[----:B---3--:R-:W-:-:S05]  /*e370*/  @P0 IMAD.MOV.U32 R9, RZ, RZ, R63 ;  /* 0x000000ffff090224 */ /* 0x008fca00078e003f */
[----:B------:R4:W3:Y:S02]  /*e380*/  @P0 LDG.E.U8 R6, desc[UR18][R8.64] ;  /* 0x0000001208060981 */ /* 0x0008e4000c1e1100 */
[----:B----4-:R-:W-:Y:S02]  /*e390*/  @P0 IMAD.MOV.U32 R8, RZ, RZ, R49 ;  /* 0x000000ffff080224 */ /* 0x010fe400078e0031 */
[----:B------:R-:W-:Y:S01]  /*e3a0*/  @P0 IMAD.MOV.U32 R9, RZ, RZ, R53 ;  /* 0x000000ffff090224 */ /* 0x000fe200078e0035 */
[----:B-1----:R-:W-:Y:S01]  /*e3b0*/  LOP3.LUT R67, R67, 0x7f, RZ, 0xc0, !PT ;  /* 0x0000007f43437812 */ /* 0x002fe200078ec0ff */
[----:B------:R-:W4:Y:S04]  /*e3c0*/  LDL R53, [R1+0x1f0] ;  /* 0x0001f00001357983 */ /* 0x000f280000100800 */
[----:B--2---:R0:W-:Y:S04]  /*e3d0*/  STS.U8 [R62+UR9+0x9c80], R3 ;  /* 0x009c80033e007988 */ /* 0x0041e80008000009 */
[----:B------:R-:W2:Y:S01]  /*e3e0*/  LDL R49, [R1+0x210] ;  /* 0x0002100001317983 */ /* 0x000ea20000100800 */
[----:B0-----:R-:W-:-:S06]  /*e3f0*/  PRMT R3, RZ, 0x7610, R3 ;  /* 0x00007610ff037816 */ /* 0x001fcc0000000003 */
[----:B------:R0:W2:Y:S01]  /*e400*/  @P0 LDG.E.U8 R3, desc[UR18][R8.64] ;  /* 0x0000001208030981 */ /* 0x0000a2000c1e1100 */
[----:B------:R-:W-:-:S05]  /*e410*/  LOP3.LUT R67, R67, 0x20, RZ, 0x3c, !PT ;  /* 0x0000002043437812 */ /* 0x000fca00078e3cff */
[----:B---3--:R-:W-:Y:S01]  /*e420*/  STS.U8 [R67+UR9+0x8100], R6 ;  /* 0x0081000643007988 */ /* 0x008fe20008000009 */
[----:B0-----:R-:W-:Y:S02]  /*e430*/  @P0 IMAD.MOV.U32 R8, RZ, RZ, R48 ;  /* 0x000000ffff080224 */ /* 0x001fe400078e0030 */
[----:B------:R-:W-:Y:S01]  /*e440*/  @P0 IMAD.MOV.U32 R9, RZ, RZ, R65 ;  /* 0x000000ffff090224 */ /* 0x000fe200078e0041 */
[----:B------:R-:W3:Y:S04]  /*e450*/  LDL R48, [R1+0x250] ;  /* 0x0002500001307983 */ /* 0x000ee80000100800 */
[----:B------:R-:W3:Y:S04]  /*e460*/  LDL R65, [R1+0x24c] ;  /* 0x00024c0001417983 */ /* 0x000ee80000100800 */
[----:B--2---:R0:W-:Y:S02]  /*e470*/  STS.U8 [R67+UR9+0x8500], R3 ;  /* 0x0085000343007988 */ /* 0x0041e40008000009 */
[----:B0-----:R-:W-:-:S06]  /*e480*/  PRMT R3, RZ, 0x7610, R3 ;  /* 0x00007610ff037816 */ /* 0x001fcc0000000003 */
[----:B------:R0:W2:Y:S02]  /*e490*/  @P0 LDG.E.U8 R3, desc[UR18][R8.64] ;  /* 0x0000001208030981 */ /* 0x0000a4000c1e1100 */
[----:B0-----:R-:W-:Y:S02]  /*e4a0*/  @P0 IMAD.MOV.U32 R8, RZ, RZ, R64 ;  /* 0x000000ffff080224 */ /* 0x001fe400078e0040 */
[----:B------:R-:W-:Y:S01]  /*e4b0*/  @P0 IMAD.MOV.U32 R9, RZ, RZ, R84 ;  /* 0x000000ffff090224 */ /* 0x000fe200078e0054 */
[----:B------:R-:W-:Y:S01]  /*e4c0*/  PRMT R6, RZ, 0x7610, R6 ;  /* 0x00007610ff067816 */ /* 0x000fe20000000006 */
        /* <DEDUP_REMOVED lines=31> */
[----:B------:R-:W0:Y:S04]  /*e6c0*/  S2R R38, SR_TID.X ;  /* 0x0000000000267919 */ /* 0x000e280000002100 */
[----:B------:R3:W4:Y:S04]  /*e6d0*/  @P0 LDG.E.U8 R6, desc[UR18][R8.64] ;  /* 0x0000001208060981 */ /* 0x000728000c1e1100 */
[----:B------:R-:W4:Y:S01]  /*e6e0*/  LDL R49, [R1+0x214] ;  /* 0x0002140001317983 */ /* 0x000f220000100800 */
[----:B---3--:R-:W-:-:S02]  /*e6f0*/  @P0 IMAD.MOV.U32 R8, RZ, RZ, R48 ;  /* 0x000000ffff080224 */ /* 0x008fc400078e0030 */
[----:B------:R-:W-:Y:S01]  /*e700*/  @P0 IMAD.MOV.U32 R9, RZ, RZ, R65 ;  /* 0x000000ffff090224 */ /* 0x000fe200078e0041 */
[----:B------:R-:W3:Y:S04]  /*e710*/  LDL R48, [R1+0x258] ;  /* 0x0002580001307983 */ /* 0x000ee80000100800 */
[----:B--2---:R1:W-:Y:S02]  /*e720*/  STS.U8 [R67+UR9+0x9d00], R3 ;  /* 0x009d000343007988 */ /* 0x0043e40008000009 */
[----:B-1----:R-:W-:-:S06]  /*e730*/  PRMT R3, RZ, 0x7610, R3 ;  /* 0x00007610ff037816 */ /* 0x002fcc0000000003 */
[----:B------:R1:W2:Y:S01]  /*e740*/  @P0 LDG.E.U8 R3, desc[UR18][R8.64] ;  /* 0x0000001208030981 */ /* 0x0002a2000c1e1100 */
[----:B0-----:R-:W-:-:S04]  /*e750*/  LOP3.LUT R38, R38, 0x7f, RZ, 0xc0, !PT ;  /* 0x0000007f26267812 */ /* 0x001fc800078ec0ff */
[----:B------:R-:W-:Y:S02]  /*e760*/  LOP3.LUT R53, R38, 0x30, RZ, 0x3c, !PT ;  /* 0x0000003026357812 */ /* 0x000fe400078e3cff */
[----:B------:R-:W3:Y:S04]  /*e770*/  LDL R38, [R1+0x218] ;  /* 0x0002180001267983 */ /* 0x000ee80000100800 */
[----:B----4-:R-:W-:Y:S01]  /*e780*/  STS.U8 [R53+UR9+0x8180], R6 ;  /* 0x0081800635007988 */ /* 0x010fe20008000009 */
[----:B-1----:R-:W-:Y:S02]  /*e790*/  @P0 IMAD.MOV.U32 R8, RZ, RZ, R64 ;  /* 0x000000ffff080224 */ /* 0x002fe400078e0040 */
[----:B------:R-:W-:Y:S02]  /*e7a0*/  @P0 IMAD.MOV.U32 R9, RZ, RZ, R84 ;  /* 0x000000ffff090224 */ /* 0x000fe400078e0054 */
[----:B------:R-:W4:Y:S04]  /*e7b0*/  LDL.LU R84, [R1+0x844] ;  /* 0x0008440001547983 */ /* 0x000f280000300800 */
        /* <DEDUP_REMOVED lines=12> */
[----:B------:R-:W3:Y:S01]  /*e880*/  LDL.LU R82, [R1+0x838] ;  /* 0x0008380001527983 */ /* 0x000ee20000300800 */
[----:B------:R-:W-:-:S03]  /*e890*/  PRMT R6, RZ, 0x7610, R6 ;  /* 0x00007610ff067816 */ /* 0x000fc60000000006 */
        /* <DEDUP_REMOVED lines=19> */
[----:B---3--:R-:W-:Y:S02]  /*e9d0*/  @P0 IMAD.MOV.U32 R8, RZ, RZ, R38 ;  /* 0x000000ffff080224 */ /* 0x008fe400078e0026 */
[----:B------:R-:W-:Y:S01]  /*e9e0*/  @P0 IMAD.MOV.U32 R9, RZ, RZ, R49 ;  /* 0x000000ffff090224 */ /* 0x000fe200078e0031 */
[----:B------:R-:W0:Y:S04]  /*e9f0*/  S2R R39, SR_TID.X ;  /* 0x0000000000277919 */ /* 0x000e280000002100 */
[----:B------:R1:W3:Y:S04]  /*ea00*/  @P0 LDG.E.U8 R6, desc[UR18][R8.64] ;  /* 0x0000001208060981 */ /* 0x0002e8000c1e1100 */
[----:B------:R-:W3:Y:S01]  /*ea10*/  LDL R38, [R1+0x220] ;  /* 0x0002200001267983 */ /* 0x000ee20000100800 */
[----:B-1----:R-:W-:-:S02]  /*ea20*/  @P0 IMAD.MOV.U32 R8, RZ, RZ, R48 ;  /* 0x000000ffff080224 */ /* 0x002fc400078e0030 */
[----:B------:R-:W-:Y:S02]  /*ea30*/  @P0 IMAD.MOV.U32 R9, RZ, RZ, R82 ;  /* 0x000000ffff090224 */ /* 0x000fe400078e0052 */
[----:B------:R-:W4:Y:S04]  /*ea40*/  LDL.LU R82, [R1+0x830] ;  /* 0x0008300001527983 */ /* 0x000f280000300800 */
[----:B--2---:R1:W-:Y:S02]  /*ea50*/  STS.U8 [R53+UR9+0x9d80], R3 ;  /* 0x009d800335007988 */ /* 0x0043e40008000009 */
[----:B-1----:R-:W-:-:S06]  /*ea60*/  PRMT R3, RZ, 0x7610, R3 ;  /* 0x00007610ff037816 */ /* 0x002fcc0000000003 */
[----:B------:R1:W2:Y:S01]  /*ea70*/  @P0 LDG.E.U8 R3, desc[UR18][R8.64] ;  /* 0x0000001208030981 */ /* 0x0002a2000c1e1100 */
[----:B0-----:R-:W-:-:S04]  /*ea80*/  LOP3.LUT R39, R39, 0x7f, RZ, 0xc0, !PT ;  /* 0x0000007f27277812 */ /* 0x001fc800078ec0ff */
[----:B------:R-:W-:-:S05]  /*ea90*/  LOP3.LUT R39, R39, 0x40, RZ, 0x3c, !PT ;  /* 0x0000004027277812 */ /* 0x000fca00078e3cff */
[----:B---3--:R-:W-:Y:S01]  /*eaa0*/  STS.U8 [R39+UR9+0x8200], R6 ;  /* 0x0082000627007988 */ /* 0x008fe20008000009 */
[----:B-1----:R-:W-:Y:S02]  /*eab0*/  @P0 IMAD.MOV.U32 R8, RZ, RZ, R5 ;  /* 0x000000ffff080224 */ /* 0x002fe400078e0005 */
        /* <DEDUP_REMOVED lines=32> */
[----:B------:R0:W2:Y:S01]  /*ecc0*/  @P0 LDG.E.U8 R3, desc[UR18][R8.64] ;  /* 0x0000001208030981 */ /* 0x0000a2000c1e1100 */
[----:B------:R-:W-:Y:S01]  /*ecd0*/  PRMT R6, RZ, 0x7610, R6 ;  /* 0x00007610ff067816 */ /* 0x000fe20000000006 */
[----:B0-----:R-:W-:Y:S02]  /*ece0*/  @P0 IMAD.MOV.U32 R8, RZ, RZ, R38 ;  /* 0x000000ffff080224 */ /* 0x001fe400078e0026 */
[----:B---3--:R-:W-:Y:S01]  /*ecf0*/  @P0 IMAD.MOV.U32 R9, RZ, RZ, R91 ;  /* 0x000000ffff090224 */ /* 0x008fe200078e005b */
[----:B------:R-:W0:Y:S04]  /*ed00*/  S2R R25, SR_TID.X ;  /* 0x0000000000197919 */ /* 0x000e280000002100 */
[----:B------:R1:W3:Y:S04]  /*ed10*/  @P0 LDG.E.U8 R6, desc[UR18][R8.64] ;  /* 0x0000001208060981 */ /* 0x0002e8000c1e1100 */
[----:B------:R-:W3:Y:S01]  /*ed20*/  LDL.LU R91, [R1+0x81c] ;  /* 0x00081c00015b7983 */ /* 0x000ee20000300800 */
[----:B-1----:R-:W-:-:S02]  /*ed30*/  @P0 IMAD.MOV.U32 R8, RZ, RZ, R5 ;  /* 0x000000ffff080224 */ /* 0x002fc400078e0005 */
[----:B------:R-:W-:Y:S02]  /*ed40*/  @P0 IMAD.MOV.U32 R9, RZ, RZ, R86 ;  /* 0x000000ffff090224 */ /* 0x000fe400078e0056 */
[----:B------:R-:W4:Y:S01]  /*ed50*/  LDL.LU R86, [R1+0x818] ;  /* 0x0008180001567983 */ /* 0x000f220000300800 */
[----:B------:R-:W-:-:S03]  /*ed60*/  LOP3.LUT R10, R10, 0x60, RZ, 0x3c, !PT ;  /* 0x000000600a0a7812 */ /* 0x000fc600078e3cff */
[----:B------:R-:W5:Y:S04]  /*ed70*/  LDL.LU R5, [R1+0x814] ;  /* 0x0008140001057983 */ /* 0x000f680000300800 */
        /* <DEDUP_REMOVED lines=8> */
[----:B------:R-:W5:Y:S04]  /*ee00*/  LDL.LU R2, [R1+0x810] ;  /* 0x0008100001027983 */ /* 0x000f680000300800 */
[----:B------:R-:W5:Y:S04]  /*ee10*/  LDL.LU R0, [R1+0x80c] ;  /* 0x00080c0001007983 */ /* 0x000f680000300800 */
[----:B--2---:R0:W-:Y:S02]  /*ee20*/  STS.U8 [R25+UR9+0x8680], R3 ;  /* 0x0086800319007988 */ /* 0x0041e40008000009 */
[----:B0-----:R-:W-:-:S06]  /*ee30*/  PRMT R3, RZ, 0x7610, R3 ;  /* 0x00007610ff037816 */ /* 0x001fcc0000000003 */
[----:B------:R0:W2:Y:S02]  /*ee40*/  @P0 LDG.E.U8 R3, desc[UR18][R8.64] ;  /* 0x0000001208030981 */ /* 0x0000a4000c1e1100 */
[----:B0-----:R-:W-:Y:S02]  /*ee50*/  @P0 IMAD.MOV.U32 R8, RZ, RZ, R4 ;  /* 0x000000ffff080224 */ /* 0x001fe400078e0004 */
[----:B------:R-:W-:Y:S01]  /*ee60*/  @P0 IMAD.MOV.U32 R9, RZ, RZ, R42 ;  /* 0x000000ffff090224 */ /* 0x000fe200078e002a */
[----:B------:R-:W-:Y:S01]  /*ee70*/  PRMT R6, RZ, 0x7610, R6 ;  /* 0x00007610ff067816 */ /* 0x000fe20000000006 */
[----:B------:R-:W5:Y:S04]  /*ee80*/  LDL.LU R4, [R1+0x808] ;  /* 0x0008080001047983 */ /* 0x000f680000300800 */
        /* <DEDUP_REMOVED lines=23> */
[----:B----4-:R-:W-:Y:S02]  /*f000*/  @P0 IMAD.MOV.U32 R8, RZ, RZ, R86 ;  /* 0x000000ffff080224 */ /* 0x010fe400078e0056 */
[----:B------:R-:W-:Y:S02]  /*f010*/  @P0 IMAD.MOV.U32 R9, RZ, RZ, R68 ;  /* 0x000000ffff090224 */ /* 0x000fe400078e0044 */
[----:B------:R-:W5:Y:S04]  /*f020*/  LDL.LU R68, [R1+0x804] ;  /* 0x0008040001447983 */ /* 0x000f680000300800 */
[----:B------:R0:W3:Y:S04]  /*f030*/  @P0 LDG.E.U8 R6, desc[UR18][R8.64] ;  /* 0x0000001208060981 */ /* 0x0000e8000c1e1100 */
[----:B------:R-:W5:Y:S01]  /*f040*/  LDL.LU R86, [R1+0x800] ;  /* 0x0008000001567983 */ /* 0x000f620000300800 */
[----:B0-----:R-:W-:-:S02]  /*f050*/  @P0 IMAD.MOV.U32 R8, RZ, RZ, R82 ;  /* 0x000000ffff080224 */ /* 0x001fc400078e0052 */
[----:B------:R-:W-:Y:S02]  /*f060*/  @P0 IMAD.MOV.U32 R9, RZ, RZ, R84 ;  /* 0x000000ffff090224 */ /* 0x000fe400078e0054 */
[----:B------:R-:W5:Y:S04]  /*f070*/  LDL.LU R84, [R1+0x7fc] ;  /* 0x0007fc0001547983 */ /* 0x000f680000300800 */
[----:B------:R-:W5:Y:S04]  /*f080*/  LDL.LU R82, [R1+0x7f8] ;  /* 0x0007f80001527983 */ /* 0x000f680000300800 */
[----:B--2---:R0:W-:Y:S02]  /*f090*/  STS.U8 [R25+UR9+0x9e80], R3 ;  /* 0x009e800319007988 */ /* 0x0041e40008000009 */
[----:B0-----:R-:W-:-:S06]  /*f0a0*/  PRMT R3, RZ, 0x7610, R3 ;  /* 0x00007610ff037816 */ /* 0x001fcc0000000003 */
[----:B------:R0:W2:Y:S04]  /*f0b0*/  @P0 LDG.E.U8 R3, desc[UR18][R8.64] ;  /* 0x0000001208030981 */ /* 0x0000a8000c1e1100 */
[----:B---3--:R-:W-:Y:S01]  /*f0c0*/  STS.U8 [R10+UR9+0x8300], R6 ;  /* 0x008300060a007988 */ /* 0x008fe20008000009 */
        /* <DEDUP_REMOVED lines=35> */
[----:B------:R-:W-:-:S03]  /*f300*/  PRMT R6, RZ, 0x7610, R6 ;  /* 0x00007610ff067816 */ /* 0x000fc60000000006 */
[----:B------:R-:W-:Y:S01]  /*f310*/  STS.U8 [R93+UR9+0x9f80], R7 ;  /* 0x009f80075d007988 */ /* 0x000fe20008000009 */
[----:B0-----:R-:W-:Y:S02]  /*f320*/  @P0 IMAD.MOV.U32 R8, RZ, RZ, R89 ;  /* 0x000000ffff080224 */ /* 0x001fe400078e0059 */
[----:B------:R-:W-:-:S05]  /*f330*/  @P0 IMAD.MOV.U32 R9, RZ, RZ, R90 ;  /* 0x000000ffff090224 */ /* 0x000fca00078e005a */
[----:B------:R0:W3:Y:S02]  /*f340*/  @P0 LDG.E.U8 R6, desc[UR18][R8.64] ;  /* 0x0000001208060981 */ /* 0x0000e4000c1e1100 */
[----:B0-----:R-:W-:Y:S02]  /*f350*/  @P0 IMAD.MOV.U32 R8, RZ, RZ, R87 ;  /* 0x000000ffff080224 */ /* 0x001fe400078e0057 */
[----:B------:R-:W-:Y:S01]  /*f360*/  @P0 IMAD.MOV.U32 R9, RZ, RZ, R88 ;  /* 0x000000ffff090224 */ /* 0x000fe200078e0058 */
[----:B--2---:R0:W-:Y:S02]  /*f370*/  STS.U8 [R93+UR9+0x8380], R3 ;  /* 0x008380035d007988 */ /* 0x0041e40008000009 */
[----:B0-----:R-:W-:-:S06]  /*f380*/  PRMT R3, RZ, 0x7610, R3 ;  /* 0x00007610ff037816 */ /* 0x001fcc0000000003 */
[----:B------:R0:W2:Y:S04]  /*f390*/  @P0 LDG.E.U8 R3, desc[UR18][R8.64] ;  /* 0x0000001208030981 */ /* 0x0000a8000c1e1100 */
[----:B---3--:R1:W-:Y:S01]  /*f3a0*/  STS.U8 [R93+UR9+0x8780], R6 ;  /* 0x008780065d007988 */ /* 0x0083e20008000009 */
[----:B0-----:R-:W-:Y:S02]  /*f3b0*/  @P0 IMAD.MOV.U32 R8, RZ, RZ, R83 ;  /* 0x000000ffff080224 */ /* 0x001fe400078e0053 */
[----:B------:R-:W-:Y:S01]  /*f3c0*/  @P0 IMAD.MOV.U32 R9, RZ, RZ, R85 ;  /* 0x000000ffff090224 */ /* 0x000fe200078e0055 */
[----:B-1----:R-:W-:-:S06]  /*f3d0*/  PRMT R6, RZ, 0x7610, R6 ;  /* 0x00007610ff067816 */ /* 0x002fcc0000000006 */
        /* <DEDUP_REMOVED lines=15> */
[----:B------:R-:W2:Y:S04]  /*f4d0*/  @P0 LDG.E.U8 R3, desc[UR18][R8.64] ;  /* 0x0000001208030981 */ /* 0x000ea8000c1e1100 */
[----:B---3--:R0:W-:Y:S01]  /*f4e0*/  STS.U8 [R93+UR9+0x9780], R6 ;  /* 0x009780065d007988 */ /* 0x0081e20008000009 */
[----:B------:R-:W-:-:S04]  /*f4f0*/  ISETP.NE.U32.AND P0, PT, RZ, UR11, PT ;  /* 0x0000000bff007c0c */ /* 0x000fc8000bf05070 */
[C---:B------:R-:W-:Y:S02]  /*f500*/  ISETP.LT.OR P1, PT, R75.reuse, 0x80, P0 ;  /* 0x000000804b00780c */ /* 0x040fe40000721670 */
[----:B------:R-:W-:Y:S01]  /*f510*/  ISETP.GE.AND P2, PT, R75, 0x100, PT ;  /* 0x000001004b00780c */ /* 0x000fe20003f46270 */
[----:B--2---:R0:W-:Y:S01]  /*f520*/  STS.U8 [R93+UR9+0x9b80], R3 ;  /* 0x009b80035d007988 */ /* 0x0041e20008000009 */
[----:B------:R1:W-:Y:S06]  /*f530*/  MEMBAR.ALL.CTA ;  /* 0x0000000000007992 */ /* 0x0003ec0000008000 */
[----:B-1----:R-:W1:Y:S02]  /*f540*/  FENCE.VIEW.ASYNC.S ;  /* 0x00000000000073c6 */ /* 0x002e640000000000 */
[----:B-1----:R-:W-:Y:S06]  /*f550*/  BAR.SYNC.DEFER_BLOCKING 0x0 ;  /* 0x0000000000007b1d */ /* 0x002fec0000010000 */
[----:B------:R-:W-:Y:S05]  /*f560*/  @P1 BRA `(.L_x_6) ;  /* 0x0000000000841947 */ /* 0x000fea0003800000 */
[----:B------:R-:W-:Y:S02]  /*f570*/  UIADD3 UR4, UPT, UPT, UR9, 0x8000, URZ ;  /* 0x0000800009047890 */ /* 0x000fe4000fffe0ff */
[----:B------:R-:W-:Y:S02]  /*f580*/  USHF.R.U32.HI UR12, URZ, 0x4, UR9 ;  /* 0x00000004ff0c7899 */ /* 0x000fe40008011609 */
[----:B------:R-:W-:Y:S02]  /*f590*/  USHF.R.U32.HI UR4, URZ, 0x4, UR4 ;  /* 0x00000004ff047899 */ /* 0x000fe40008011604 */
[----:B------:R-:W-:Y:S02]  /*f5a0*/  USGXT.U32 UR12, UR12, 0xe ;  /* 0x0000000e0c0c789a */ /* 0x000fe40008000000 */
[----:B------:R-:W-:Y:S02]  /*f5b0*/  USGXT.U32 UR14, UR4, 0xe ;  /* 0x0000000e040e789a */ /* 0x000fe40008000000 */
[----:B------:R-:W-:-:S02]  /*f5c0*/  UIADD3 UR28, UP1, UPT, UR12, 0x100, URZ ;  /* 0x000001000c1c7890 */ /* 0x000fc4000ff3e0ff */
[----:B------:R-:W-:Y:S01]  /*f5d0*/  UIADD3 UR26, UP2, UPT, UR14, 0x2, URZ ;  /* 0x000000020e1a7890 */ /* 0x000fe2000ff5e0ff */
[----:B------:R-:W-:Y:S01]  /*f5e0*/  UMOV UR4, URZ ;  /* 0x000000ff00047c82 */ /* 0x000fe20008000000 */
[----:B------:R-:W-:Y:S01]  /*f5f0*/  UMOV UR30, 0x0 ;  /* 0x00000000001e7882 */ /* 0x000fe20000000000 */
[----:B------:R-:W-:Y:S02]  /*f600*/  UIADD3.X UR29, UPT, UPT, UR4, 0x40004040, URZ, UP1, !UPT ;  /* 0x40004040041d7890 */ /* 0x000fe40008ffe4ff */
[----:B------:R-:W-:Y:S02]  /*f610*/  UIADD3.X UR27, UPT, UPT, UR4, 0x40004040, URZ, UP2, !UPT ;  /* 0x40004040041b7890 */ /* 0x000fe400097fe4ff */
[----:B------:R-:W-:Y:S02]  /*f620*/  UIADD3.64 UR16, UPT, UPT, UR28, 0x100, URZ ;  /* 0x000001001c107897 */ /* 0x000fe4000fffe0ff */
[----:B------:R-:W-:Y:S02]  /*f630*/  UIADD3.64 UR20, UPT, UPT, UR26, 0x2, URZ ;  /* 0x000000021a147897 */ /* 0x000fe4000fffe0ff */
[----:B------:R-:W-:-:S02]  /*f640*/  UIADD3.64 UR22, UPT, UPT, UR28, 0x200, URZ ;  /* 0x000002001c167897 */ /* 0x000fc4000fffe0ff */
[----:B------:R-:W-:Y:S01]  /*f650*/  UIADD3.64 UR24, UPT, UPT, UR26, 0x4, URZ ;  /* 0x000000041a187897 */ /* 0x000fe2000fffe0ff */
[----:B------:R-:W-:Y:S01]  /*f660*/  UMOV UR31, 0x8108010 ;  /* 0x08108010001f7882 */ /* 0x000fe20000000000 */
[----:B------:R-:W-:Y:S01]  /*f670*/  UMOV UR13, 0x40004040 ;  /* 0x40004040000d7882 */ /* 0x000fe20000000000 */
[----:B------:R-:W-:Y:S01]  /*f680*/  UMOV UR15, 0x40004040 ;  /* 0x40004040000f7882 */ /* 0x000fe20000000000 */
[----:B------:R-:W-:Y:S01]  /*f690*/  UMOV UR32, 0x0 ;  /* 0x0000000000207882 */ /* 0x000fe20000000000 */
[----:B------:R-:W-:Y:S01]  /*f6a0*/  UMOV UR33, 0x8108010 ;  /* 0x0810801000217882 */ /* 0x000fe20000000000 */
[----:B------:R-:W-:Y:S01]  /*f6b0*/  UMOV UR34, 0x0 ;  /* 0x0000000000227882 */ /* 0x000fe20000000000 */
[----:B------:R-:W-:Y:S01]  /*f6c0*/  UMOV UR35, 0x8108010 ;  /* 0x0810801000237882 */ /* 0x000fe20000000000 */
[----:B------:R-:W-:Y:S01]  /*f6d0*/  UMOV UR4, UR6 ;  /* 0x0000000600047c82 */ /* 0x000fe20008000000 */
[----:B------:R-:W-:Y:S01]  /*f6e0*/  UMOV UR5, URZ ;  /* 0x000000ff00057c82 */ /* 0x000fe20008000000 */
[----:B------:R1:W-:Y:S01]  /*f6f0*/  UTCQMMA gdesc[UR12], gdesc[UR14], tmem[UR8], tmem[UR30], idesc[UR31], !UPT ;  /* 0x00ff1e0e0c0075ea */ /* 0x0003e2000f800308 */
[----:B------:R-:W-:Y:S01]  /*f700*/  UMOV UR36, 0x0 ;  /* 0x0000000000247882 */ /* 0x000fe20000000000 */
[----:B------:R-:W-:Y:S01]  /*f710*/  UMOV UR37, 0x8108010 ;  /* 0x0810801000257882 */ /* 0x000fe20000000000 */
[----:B------:R1:W-:Y:S01]  /*f720*/  UTCQMMA gdesc[UR28], gdesc[UR26], tmem[UR8], tmem[UR32], idesc[UR33], UPT ;  /* 0x00ff201a1c0075ea */ /* 0x0003e2000b800308 */
[----:B------:R-:W-:Y:S01]  /*f730*/  UMOV UR4, UR4 ;  /* 0x0000000400047c82 */ /* 0x000fe20008000000 */
[----:B------:R1:W-:Y:S01]  /*f740*/  UTCQMMA gdesc[UR16], gdesc[UR20], tmem[UR8], tmem[UR34], idesc[UR35], UPT ;  /* 0x00ff2214100075ea */ /* 0x0003e2000b800308 */
[----:B------:R1:W-:Y:S01]  /*f750*/  UTCQMMA gdesc[UR22], gdesc[UR24], tmem[UR8], tmem[UR36], idesc[UR37], UPT ;  /* 0x00ff2418160075ea */ /* 0x0003e2000b800308 */
[----:B------:R1:W-:Y:S01]  /*f760*/  UTCBAR [UR4], URZ ;  /* 0x000000ff040073e9 */ /* 0x0003e200080000ff */
[----:B------:R-:W-:Y:S01]  /*f770*/  NOP ;  /* 0x0000000000007918 */ /* 0x000fe20000000000 */
.L_x_6:
[----:B-1----:R-:W-:Y:S01]  /*f780*/  UMOV UR4, URZ ;  /* 0x000000ff00047c82 */ /* 0x002fe20008000000 */
[----:B------:R-:W-:Y:S05]  /*f790*/  @!P2 BRA `(.L_x_7) ;  /* 0x000000a000cca947 */ /* 0x000fea0003800000 */
[----:B0-----:R-:W-:Y:S01]  /*f7a0*/  SHF.R.S32.HI R6, RZ, 0x1f, R75 ;  /* 0x0000001fff067819 */ /* 0x001fe2000001144b */
[----:B-----5:R-:W-:Y:S01]  /*f7b0*/  IMAD.SHL.U32 R3, R4, 0x80, RZ ;  /* 0x0000008004037824 */ /* 0x020fe200078e00ff */
[----:B------:R-:W-:Y:S02]  /*f7c0*/  UIADD3 UR4, UPT, UPT, UR9, 0x4000, URZ ;  /* 0x0000400009047890 */ /* 0x000fe4000fffe0ff */
[----:B------:R-:W-:Y:S01]  /*f7d0*/  LEA.HI R4, R6, R75, RZ, 0x7 ;  /* 0x0000004b06047211 */ /* 0x000fe200078f38ff */
[----:B------:R-:W-:Y:S02]  /*f7e0*/  UIADD3 UR5, UPT, UPT, UR9, 0xa000, URZ ;  /* 0x0000a00009057890 */ /* 0x000fe4000fffe0ff */
[----:B------:R-:W-:Y:S01]  /*f7f0*/  USHF.R.U32.HI UR4, URZ, 0x4, UR4 ;  /* 0x00000004ff047899 */ /* 0x000fe20008011604 */
[----:B------:R-:W-:Y:S01]  /*f800*/  SHF.R.S32.HI R4, RZ, 0x7, R4 ;  /* 0x00000007ff047819 */ /* 0x000fe20000011404 */
[----:B------:R-:W-:Y:S02]  /*f810*/  USHF.R.U32.HI UR5, URZ, 0x4, UR5 ;  /* 0x00000004ff057899 */ /* 0x000fe40008011605 */
[----:B------:R-:W-:Y:S01]  /*f820*/  USGXT.U32 UR12, UR4, 0xe ;  /* 0x0000000e040c789a */ /* 0x000fe20008000000 */
[----:B------:R-:W-:Y:S01]  /*f830*/  VIMNMX R6, PT, PT, R4, 0x2, !PT ;  /* 0x0000000204067848 */ /* 0x000fe20007fe0100 */
[----:B------:R-:W-:Y:S01]  /*f840*/  IMAD.SHL.U32 R4, R5, 0x80, RZ ;  /* 0x0000008005047824 */ /* 0x000fe200078e00ff */
[----:B------:R-:W-:-:S02]  /*f850*/  USGXT.U32 UR14, UR5, 0xe ;  /* 0x0000000e050e789a */ /* 0x000fc40008000000 */
[----:B------:R-:W-:Y:S01]  /*f860*/  UIADD3 UR28, UP1, UPT, UR12, 0x100, URZ ;  /* 0x000001000c1c7890 */ /* 0x000fe2000ff3e0ff */
[----:B------:R-:W-:Y:S01]  /*f870*/  VIADD R5, R6, 0xfffffffe ;  /* 0xfffffffe06057836 */ /* 0x000fe20000000000 */
[----:B------:R-:W-:Y:S01]  /*f880*/  UIADD3 UR30, UP2, UPT, UR14, 0x2, URZ ;  /* 0x000000020e1e7890 */ /* 0x000fe2000ff5e0ff */
[----:B------:R-:W-:Y:S01]  /*f890*/  IMAD.MOV.U32 R6, RZ, RZ, RZ ;  /* 0x000000ffff067224 */ /* 0x000fe200078e00ff */
[----:B------:R-:W-:Y:S01]  /*f8a0*/  UMOV UR4, URZ ;  /* 0x000000ff00047c82 */ /* 0x000fe20008000000 */
[----:B------:R-:W-:Y:S01]  /*f8b0*/  UMOV UR5, URZ ;  /* 0x000000ff00057c82 */ /* 0x000fe20008000000 */
[----:B------:R0:W-:Y:S01]  /*f8c0*/  STL [R1+0x6f4], R5 ;  /* 0x0006f40501007387 */ /* 0x0001e20000100800 */
[----:B------:R-:W-:Y:S01]  /*f8d0*/  UIADD3.X UR29, UPT, UPT, UR4, 0x40004040, URZ, UP1, !UPT ;  /* 0x40004040041d7890 */ /* 0x000fe20008ffe4ff */
[----:B------:R-:W-:Y:S01]  /*f8e0*/  SHF.R.S32.HI R7, RZ, 0x1f, R4 ;  /* 0x0000001fff077819 */ /* 0x000fe20000011404 */
[----:B------:R-:W-:Y:S01]  /*f8f0*/  UIADD3.X UR31, UPT, UPT, UR5, 0x40004040, URZ, UP2, !UPT ;  /* 0x40004040051f7890 */ /* 0x000fe200097fe4ff */
[----:B------:R1:W-:Y:S01]  /*f900*/  STL [R1+0x6b8], RZ ;  /* 0x0006b8ff01007387 */ /* 0x0003e20000100800 */
[----:B------:R-:W-:Y:S01]  /*f910*/  UMOV UR11, 0x1 ;  /* 0x00000001000b7882 */ /* 0x000fe20000000000 */
[----:B------:R-:W-:-:S02]  /*f920*/  UIADD3.64 UR20, UPT, UPT, UR28, 0x100, URZ ;  /* 0x000001001c147897 */ /* 0x000fc4000fffe0ff */
[----:B------:R-:W-:Y:S01]  /*f930*/  UIADD3.64 UR22, UPT, UPT, UR30, 0x2, URZ ;  /* 0x000000021e167897 */ /* 0x000fe2000fffe0ff */
[----:B0-----:R-:W-:Y:S01]  /*f940*/  SHF.R.S32.HI R5, RZ, 0x1f, R3 ;  /* 0x0000001fff057819 */ /* 0x001fe20000011403 */
[----:B------:R-:W-:Y:S02]  /*f950*/  UIADD3.64 UR24, UPT, UPT, UR28, 0x200, URZ ;  /* 0x000002001c187897 */ /* 0x000fe4000fffe0ff */
[----:B-1----:R-:W-:-:S12]  /*f960*/  UIADD3.64 UR26, UPT, UPT, UR30, 0x4, URZ ;  /* 0x000000041e1a7897 */ /* 0x002fd8000fffe0ff */
.L_x_10:
[----:B------:R-:W2:Y:S01]  /*f970*/  LDL R9, [R1+0x6b8] ;  /* 0x0006b80001097983 */ /* 0x000ea20000100800 */
[----:B------:R-:W-:Y:S01]  /*f980*/  IMAD.U32 R6, R6, -0x80000000, RZ ;  /* 0x8000000006067824 */ /* 0x000fe200078e00ff */
[----:B------:R-:W0:Y:S02]  /*f990*/  LDC R8, c[0x0][0x3a0] ;  /* 0x0000e800ff087b82 */ /* 0x000e240000000800 */
[----:B-1----:R-:W3:Y:S01]  /*f9a0*/  LDL.LU R7, [R1] ;  /* 0x0000000001077983 */ /* 0x002ee20000300800 */
[----:B-----5:R-:W-:Y:S01]  /*f9b0*/  IADD3 R84, P4, PT, R3, R84, RZ ;  /* 0x0000005403547210 */ /* 0x020fe20007f9e0ff */
[----:B------:R-:W1:Y:S01]  /*f9c0*/  SYNCS.PHASECHK.TRANS64.TRYWAIT P6, [UR6], R6 ;  /* 0x00000006ff0075a7 */ /* 0x000e6200080c1106 */
[----:B--2---:R-:W-:Y:S01]  /*f9d0*/  VIADD R9, R9, 0x1 ;  /* 0x0000000109097836 */ /* 0x004fe20000000000 */
[----:B---3--:R-:W-:-:S04]  /*f9e0*/  IADD3 R7, P5, PT, R3, R7, RZ ;  /* 0x0000000703077210 */ /* 0x008fc80007fbe0ff */
[----:B------:R2:W-:Y:S01]  /*f9f0*/  STL [R1+0x6cc], R9 ;  /* 0x0006cc0901007387 */ /* 0x0005e20000100800 */
[----:B0-----:R-:W-:-:S03]  /*fa00*/  IMAD R8, R9, -0x80, R8 ;  /* 0xffffff8009087824 */ /* 0x001fc600078e0208 */
[----:B------:R2:W-:Y:S02]  /*fa10*/  STL [R1], R7 ;  /* 0x0000000701007387 */ /* 0x0005e40000100800 */
[C---:B------:R-:W-:Y:S02]  /*fa20*/  ISETP.GT.AND P1, PT, R8.reuse, 0x1, PT ;  /* 0x000000010800780c */ /* 0x040fe40003f24270 */
[----:B------:R-:W-:Y:S01]  /*fa30*/  ISETP.GT.AND P2, PT, R8, 0x2, PT ;  /* 0x000000020800780c */ /* 0x000fe20003f44270 */
[----:B-1----:R-:W-:-:S12]  /*fa40*/  @!P6 BRA `(.L_x_8) ;  /* 0x000000c000c0e947 */ /* 0x002fd80003800000 */
.L_x_16:
[----:B------:R0:W-:Y:S04]  /*fa50*/  STL [R1+0x900], R15 ;  /* 0x0009000f01007387 */ /* 0x0001e80000100800 */
[----:B0-----:R-:W3:Y:S04]  /*fa60*/  LDL.LU R15, [R1+0x24] ;  /* 0x00002400010f7983 */ /* 0x001ee80000300800 */
[----:B------:R-:W-:Y:S04]  /*fa70*/  STL [R1+0x8fc], R27 ;  /* 0x0008fc1b01007387 */ /* 0x000fe80000100800 */
[----:B------:R0:W-:Y:S04]  /*fa80*/  STL [R1+0x8f8], R43 ;  /* 0x0008f82b01007387 */ /* 0x0001e80000100800 */
[----:B0-----:R-:W4:Y:S04]  /*fa90*/  LDL R43, [R1] ;  /* 0x00000000012b7983 */ /* 0x001f280000100800 */
[----:B------:R-:W-:Y:S04]  /*faa0*/  STL [R1+0x8f4], R62 ;  /* 0x0008f43e01007387 */ /* 0x000fe80000100800 */
[----:B------:R0:W-:Y:S04]  /*fab0*/  STL [R1+0x8f0], R11 ;  /* 0x0008f00b01007387 */ /* 0x0001e80000100800 */
[----:B0-2---:R-:W2:Y:S04]  /*fac0*/  LDL.LU R11, [R1+0x10] ;  /* 0x00001000010b7983 */ /* 0x005ea80000300800 */
[----:B------:R0:W-:Y:S04]  /*fad0*/  STL [R1+0x8ec], R14 ;  /* 0x0008ec0e01007387 */ /* 0x0001e80000100800 */
[----:B0-----:R-:W2:Y:S04]  /*fae0*/  LDL.LU R14, [R1+0xc] ;  /* 0x00000c00010e7983 */ /* 0x001ea80000300800 */
        /* <DEDUP_REMOVED lines=8> */
[----:B------:R0:W-:Y:S04]  /*fb70*/  STL [R1+0x8c8], R90 ;  /* 0x0008c85a01007387 */ /* 0x0001e80000100800 */
[----:B0-----:R-:W2:Y:S01]  /*fb80*/  LDL.LU R90, [R1+0x38] ;  /* 0x00003800015a7983 */ /* 0x001ea20000300800 */
[C---:B------:R-:W-:Y:S01]  /*fb90*/  IMAD.X R82, R5.reuse, 0x1, R82, P4 ;  /* 0x0000000105527824 */ /* 0x040fe200020e0652 */
[----:B------:R-:W-:Y:S01]  /*fba0*/  PRMT R33, RZ, 0x7610, R33 ;  /* 0x00007610ff217816 */ /* 0x000fe20000000021 */
[----:B------:R-:W-:Y:S01]  /*fbb0*/  @P1 IMAD.MOV.U32 R6, RZ, RZ, R84 ;  /* 0x000000ffff061224 */ /* 0x000fe200078e0054 */
[----:B------:R-:W-:Y:S01]  /*fbc0*/  STL [R1+0x8c4], R88 ;  /* 0x0008c45801007387 */ /* 0x000fe20000100800 */
[----:B------:R-:W-:Y:S01]  /*fbd0*/  @P1 IMAD.MOV.U32 R7, RZ, RZ, R82 ;  /* 0x000000ffff071224 */ /* 0x000fe200078e0052 */
[----:B------:R-:W-:Y:S01]  /*fbe0*/  ISETP.GT.AND P4, PT, R8, 0x3, PT ;  /* 0x000000030800780c */ /* 0x000fe20003f84270 */
[----:B------:R-:W-:Y:S01]  /*fbf0*/  IMAD.X R86, R5, 0x1, R86, P5 ;  /* 0x0000000105567824 */ /* 0x000fe200028e0656 */
[----:B------:R-:W-:Y:S01]  /*fc00*/  STL [R1+0x8c0], R28 ;  /* 0x0008c01c01007387 */ /* 0x000fe20000100800 */
[----:B------:R-:W-:-:S03]  /*fc10*/  PRMT R59, RZ, 0x7610, R59 ;  /* 0x00007610ff3b7816 */ /* 0x000fc6000000003b */
[----:B------:R-:W-:Y:S04]  /*fc20*/  STL [R1+0x8bc], R44 ;  /* 0x0008bc2c01007387 */ /* 0x000fe80000100800 */
[----:B------:R-:W-:Y:S04]  /*fc30*/  STL [R1+0x8b8], R73 ;  /* 0x0008b84901007387 */ /* 0x000fe80000100800 */
[----:B------:R-:W-:Y:S04]  /*fc40*/  STL [R1+0x8b4], R80 ;  /* 0x0008b45001007387 */ /* 0x000fe80000100800 */
[----:B------:R0:W-:Y:S04]  /*fc50*/  STL [R1+0x8b0], R79 ;  /* 0x0008b04f01007387 */ /* 0x0001e80000100800 */
        /* <DEDUP_REMOVED lines=20> */
[----:B------:R1:W2:Y:S04]  /*fda0*/  @P1 LDG.E.U8 R33, desc[UR18][R6.64] ;  /* 0x0000001206211981 */ /* 0x0002a8000c1e1100 */
[----:B------:R-:W-:Y:S04]  /*fdb0*/  STL [R1+0x85c], R61 ;  /* 0x00085c3d01007387 */ /* 0x000fe80000100800 */
[----:B------:R-:W-:Y:S01]  /*fdc0*/  STL [R1+0x858], R60 ;  /* 0x0008583c01007387 */ /* 0x000fe20000100800 */
[----:B-1----:R-:W-:-:S03]  /*fdd0*/  @P2 IMAD.MOV.U32 R7, RZ, RZ, R86 ;  /* 0x000000ffff072224 */ /* 0x002fc600078e0056 */
[----:B------:R-:W-:Y:S04]  /*fde0*/  STL [R1+0x854], R4 ;  /* 0x0008540401007387 */ /* 0x000fe80000100800 */
[----:B------:R-:W-:Y:S04]  /*fdf0*/  STL [R1+0x850], R48 ;  /* 0x0008503001007387 */ /* 0x000fe80000100800 */
[----:B------:R-:W-:Y:S01]  /*fe00*/  STL [R1+0x7f8], R68 ;  /* 0x0007f84401007387 */ /* 0x000fe20000100800 */
[----:B------:R-:W-:-:S03]  /*fe10*/  PRMT R13, RZ, 0x7610, R13 ;  /* 0x00007610ff0d7816 */ /* 0x000fc6000000000d */
[----:B------:R-:W-:Y:S04]  /*fe20*/  STL [R1+0x800], R84 ;  /* 0x0008005401007387 */ /* 0x000fe80000100800 */
[----:B------:R-:W-:Y:S01]  /*fe30*/  STL [R1+0x7fc], R82 ;  /* 0x0007fc5201007387 */ /* 0x000fe20000100800 */
[C---:B---3--:R-:W-:Y:S01]  /*fe40*/  IADD3 R15, P6, PT, R3.reuse, R15, RZ ;  /* 0x0000000f030f7210 */ /* 0x048fe20007fde0ff */
[----:B----4-:R-:W-:Y:S02]  /*fe50*/  @P2 IMAD.MOV.U32 R6, RZ, RZ, R43 ;  /* 0x000000ffff062224 */ /* 0x010fe400078e002b */
[----:B------:R-:W3:Y:S04]  /*fe60*/  LDL.LU R43, [R1+0x30] ;  /* 0x00003000012b7983 */ /* 0x000ee80000300800 */
[----:B0-----:R-:W4:Y:S04]  /*fe70*/  LDL.LU R79, [R1+0x48] ;  /* 0x00004800014f7983 */ /* 0x001f280000300800 */
[----:B------:R0:W3:Y:S01]  /*fe80*/  @P2 LDG.E.U8 R59, desc[UR18][R6.64] ;  /* 0x00000012063b2981 */ /* 0x0000e2000c1e1100 */
[----:B--2---:R-:W-:-:S05]  /*fe90*/  IADD3 R11, P1, PT, R3, R11, RZ ;  /* 0x0000000b030b7210 */ /* 0x004fca0007f3e0ff */
[----:B------:R1:W-:Y:S01]  /*fea0*/  STL [R1+0x10], R11 ;  /* 0x0000100b01007387 */ /* 0x0003e20000100800 */
[----:B0-----:R-:W-:-:S03]  /*feb0*/  @P4 IMAD.MOV.U32 R6, RZ, RZ, R11 ;  /* 0x000000ffff064224 */ /* 0x001fc600078e000b */
[----:B------:R-:W-:Y:S01]  /*fec0*/  STL [R1+0x804], R86 ;  /* 0x0008045601007387 */ /* 0x000fe20000100800 */
[----:B------:R-:W-:-:S04]  /*fed0*/  IMAD.X R14, R5, 0x1, R14, P1 ;  /* 0x00000001050e7824 */ /* 0x000fc800008e060e */
[----:B------:R-:W-:Y:S01]  /*fee0*/  @P4 IMAD.MOV.U32 R7, RZ, RZ, R14 ;  /* 0x000000ffff074224 */ /* 0x000fe200078e000e */
[----:B------:R0:W-:Y:S04]  /*fef0*/  STL [R1+0xc], R14 ;  /* 0x00000c0e01007387 */ /* 0x0001e80000100800 */
[----:B-1----:R-:W2:Y:S04]  /*ff00*/  LDL.LU R11, [R1+0x60] ;  /* 0x00006000010b7983 */ /* 0x002ea80000300800 */
[----:B------:R1:W-:Y:S04]  /*ff10*/  STL [R1+0x24], R15 ;  /* 0x0000240f01007387 */ /* 0x0003e80000100800 */
[----:B0-----:R-:W2:Y:S04]  /*ff20*/  LDL.LU R14, [R1+0x74] ;  /* 0x00007400010e7983 */ /* 0x001ea80000300800 */
[----:B------:R0:W2:Y:S02]  /*ff30*/  @P4 LDG.E.U8 R13, desc[UR18][R6.64] ;  /* 0x00000012060d4981 */ /* 0x0000a4000c1e1100 */
[----:B0-----:R-:W-:Y:S01]  /*ff40*/  IMAD.MOV.U32 R7, RZ, RZ, R15 ;  /* 0x000000ffff077224 */ /* 0x001fe200078e000f */
[----:B------:R-:W-:-:S05]  /*ff50*/  IADD3 R90, P2, PT, R3, R90, RZ ;  /* 0x0000005a035a7210 */ /* 0x000fca0007f5e0ff */
[----:B------:R-:W-:Y:S04]  /*ff60*/  STL [R1+0x38], R90 ;  /* 0x0000385a01007387 */ /* 0x000fe80000100800 */
[----:B-1----:R-:W2:Y:S04]  /*ff70*/  LDL.LU R15, [R1+0x900] ;  /* 0x00090000010f7983 */ /* 0x002ea80000300800 */
[----:B------:R-:W2:Y:S01]  /*ff80*/  LDL.LU R6, [R1+0x1c] ;  /* 0x00001c0001067983 */ /* 0x000ea20000300800 */
[----:B------:R-:W-:Y:S02]  /*ff90*/  ISETP.GT.AND P5, PT, R8, 0x4, PT ;  /* 0x000000040800780c */ /* 0x000fe40003fa4270 */
[----:B------:R-:W-:Y:S01]  /*ffa0*/  PRMT R27, RZ, 0x7610, R27 ;  /* 0x00007610ff1b7816 */ /* 0x000fe2000000001b */
[----:B--2---:R-:W-:-:S10]  /*ffb0*/  IMAD.X R6, R5, 0x1, R6, P6 ;  /* 0x0000000105067824 */ /* 0x004fd400030e0606 */
[-C--:B------:R-:W-:Y:S01]  /*ffc0*/  @P5 LOP3.LUT R7, R7, R6.reuse, RZ, 0x3c, !PT ;  /* 0x0000000607075212 */ /* 0x080fe200078e3cff */
[----:B------:R0:W-:Y:S03]  /*ffd0*/  STL [R1+0x1c], R6 ;  /* 0x00001c0601007387 */ /* 0x0001e60000100800 */
[----:B0-----:R-:W-:-:S04]  /*ffe0*/  @P5 LOP3.LUT R6, R7, R6, RZ, 0x3c, !PT ;  /* 0x0000000607065212 */ /* 0x001fc800078e3cff */
[----:B------:R-:W-:-:S05]  /*fff0*/  @P5 LOP3.LUT R7, R7, R6, RZ, 0x3c, !PT ;  /* 0x0000000607075212 */ /* 0x000fca00078e3cff */
[----:B------:R0:W2:Y:S01]  /*10000*/  @P5 LDG.E.U8 R27, desc[UR18][R6.64] ;  /* 0x00000012061b5981 */ /* 0x0000a2000c1e1100 */
[----:B------:R-:W-:Y:S01]  /*10010*/  ISETP.GT.AND P1, PT, R8, 0x5, PT ;  /* 0x000000050800780c */ /* 0x000fe20003f24270 */
[----:B---3--:R-:W-:Y:S01]  /*10020*/  IMAD.X R43, R5, 0x1, R43, P2 ;  /* 0x00000001052b7824 */ /* 0x008fe200010e062b */
[----:B------:R-:W-:-:S04]  /*10030*/  PRMT R29, RZ, 0x7610, R29 ;  /* 0x00007610ff1d7816 */ /* 0x000fc8000000001d */
[----:B------:R-:W-:Y:S01]  /*10040*/  STL [R1+0x30], R43 ;  /* 0x0000302b01007387 */ /* 0x000fe20000100800 */
[----:B0-----:R-:W-:-:S06]  /*10050*/  IMAD.MOV.U32 R7, RZ, RZ, R43 ;  /* 0x000000ffff077224 */ /* 0x001fcc00078e002b */
[----:B------:R-:W-:-:S05]  /*10060*/  @P1 IMAD.MOV.U32 R6, RZ, RZ, R90 ;  /* 0x000000ffff061224 */ /* 0x000fca00078e005a */
[----:B------:R-:W3:Y:S04]  /*10070*/  @P1 LDG.E.U8 R29, desc[UR18][R6.64] ;  /* 0x00000012061d1981 */ /* 0x000ee8000c1e1100 */
[----:B--2---:R0:W-:Y:S04]  /*10080*/  STL [R1+0x6c8], R27 ;  /* 0x0006c81b01007387 */ /* 0x0041e80000100800 */
[----:B0-----:R-:W2:Y:S04]  /*10090*/  LDL.LU R27, [R1+0x8fc] ;  /* 0x0008fc00011b7983 */ /* 0x001ea80000300800 */
[----:B------:R-:W2:Y:S04]  /*100a0*/  LDL.LU R43, [R1+0x8f8] ;  /* 0x0008f800012b7983 */ /* 0x000ea80000300800 */
[----:B------:R-:W2:Y:S01]  /*100b0*/  LDL.LU R7, [R1+0x3c] ;  /* 0x00003c0001077983 */ /* 0x000ea20000300800 */
[----:B------:R-:W-:-:S02]  /*100c0*/  ISETP.GT.AND P2, PT, R8, 0x6, PT ;  /* 0x000000060800780c */ /* 0x000fc40003f44270 */
[C---:B----4-:R-:W-:Y:S01]  /*100d0*/  IADD3 R79, P5, PT, R3.reuse, R79, RZ ;  /* 0x0000004f034f7210 */ /* 0x050fe20007fbe0ff */
[----:B------:R-:W4:Y:S01]  /*100e0*/  LDL.LU R90, [R1+0x64] ;  /* 0x00006400015a7983 */ /* 0x000f220000300800 */
[----:B------:R-:W-:Y:S02]  /*100f0*/  PRMT R42, RZ, 0x7610, R42 ;  /* 0x00007610ff2a7816 */ /* 0x000fe4000000002a */
[----:B------:R-:W-:Y:S01]  /*10100*/  IADD3 R11, P6, PT, R3, R11, RZ ;  /* 0x0000000b030b7210 */ /* 0x000fe20007fde0ff */
[----:B------:R-:W-:Y:S04]  /*10110*/  STL [R1+0x48], R79 ;  /* 0x0000484f01007387 */ /* 0x000fe80000100800 */
[----:B---3--:R0:W-:Y:S02]  /*10120*/  STL [R1+0x6c4], R29 ;  /* 0x0006c41d01007387 */ /* 0x0081e40000100800 */
[----:B------:R-:W-:-:S02]  /*10130*/  @P2 IMAD.MOV.U32 R6, RZ, RZ, R79 ;  /* 0x000000ffff062224 */ /* 0x000fc400078e004f */
[----:B0-----:R-:W3:Y:S01]  /*10140*/  LDL.LU R29, [R1+0x88] ;  /* 0x00008800011d7983 */ /* 0x001ee20000300800 */
[----:B--2---:R-:W-:-:S05]  /*10150*/  IMAD.X R7, R5, 0x1, R7, P5 ;  /* 0x0000000105077824 */ /* 0x004fca00028e0607 */
[----:B------:R0:W-:Y:S04]  /*10160*/  STL [R1+0x3c], R7 ;  /* 0x00003c0701007387 */ /* 0x0001e80000100800 */
[----:B------:R0:W2:Y:S04]  /*10170*/  @P2 LDG.E.U8 R42, desc[UR18][R6.64] ;  /* 0x00000012062a2981 */ /* 0x0000a8000c1e1100 */
[----:B------:R1:W-:Y:S04]  /*10180*/  STL [R1+0x60], R11 ;  /* 0x0000600b01007387 */ /* 0x0003e80000100800 */
[----:B------:R-:W3:Y:S01]  /*10190*/  LDL.LU R6, [R1+0x58] ;  /* 0x0000580001067983 */ /* 0x000ee20000300800 */
[----:B------:R-:W-:Y:S01]  /*101a0*/  ISETP.GT.AND P4, PT, R8, 0x7, PT ;  /* 0x000000070800780c */ /* 0x000fe20003f84270 */
[----:B0-----:R-:W-:Y:S01]  /*101b0*/  IMAD.MOV.U32 R7, RZ, RZ, R11 ;  /* 0x000000ffff077224 */ /* 0x001fe200078e000b */
[----:B------:R-:W-:Y:S01]  /*101c0*/  IADD3 R14, P5, PT, R3, R14, RZ ;  /* 0x0000000e030e7210 */ /* 0x000fe20007fbe0ff */
[----:B------:R-:W4:Y:S04]  /*101d0*/  LDL.LU R79, [R1+0x78] ;  /* 0x00007800014f7983 */ /* 0x000f280000300800 */
[----:B------:R-:W-:Y:S04]  /*101e0*/  STL [R1+0x74], R14 ;  /* 0x0000740e01007387 */ /* 0x000fe80000100800 */
[----:B-1----:R-:W4:Y:S01]  /*101f0*/  LDL.LU R11, [R1+0x98] ;  /* 0x00009800010b7983 */ /* 0x002f220000300800 */
[----:B------:R-:W-:-:S03]  /*10200*/  PRMT R62, RZ, 0x7610, R62 ;  /* 0x00007610ff3e7816 */ /* 0x000fc6000000003e */
[----:B--2---:R0:W-:Y:S01]  /*10210*/  STL [R1+0x6c0], R42 ;  /* 0x0006c02a01007387 */ /* 0x0041e20000100800 */
[----:B---3--:R-:W-:-:S03]  /*10220*/  IMAD.X R6, R5, 0x1, R6, P6 ;  /* 0x0000000105067824 */ /* 0x008fc600030e0606 */
[----:B0-----:R-:W2:Y:S02]  /*10230*/  LDL.LU R42, [R1+0xb0] ;  /* 0x0000b000012a7983 */ /* 0x001ea40000300800 */
[-C--:B------:R-:W-:Y:S02]  /*10240*/  @P4 LOP3.LUT R7, R7, R6.reuse, RZ, 0x3c, !PT ;  /* 0x0000000607074212 */ /* 0x080fe400078e3cff */
[----:B------:R0:W-:Y:S02]  /*10250*/  STL [R1+0x58], R6 ;  /* 0x0000580601007387 */ /* 0x0001e40000100800 */
[----:B0-----:R-:W-:-:S04]  /*10260*/  @P4 LOP3.LUT R6, R7, R6, RZ, 0x3c, !PT ;  /* 0x0000000607064212 */ /* 0x001fc800078e3cff */
[----:B------:R-:W-:-:S05]  /*10270*/  @P4 LOP3.LUT R7, R7, R6, RZ, 0x3c, !PT ;  /* 0x0000000607074212 */ /* 0x000fca00078e3cff */
[----:B------:R0:W3:Y:S01]  /*10280*/  @P4 LDG.E.U8 R62, desc[UR18][R6.64] ;  /* 0x00000012063e4981 */ /* 0x0000e2000c1e1100 */
[C---:B------:R-:W-:Y:S02]  /*10290*/  ISETP.GT.AND P1, PT, R8.reuse, 0x8, PT ;  /* 0x000000080800780c */ /* 0x040fe40003f24270 */
[----:B------:R-:W-:Y:S01]  /*102a0*/  ISETP.GT.AND P2, PT, R8, 0x9, PT ;  /* 0x000000090800780c */ /* 0x000fe20003f44270 */
[----:B----4-:R-:W-:Y:S01]  /*102b0*/  IMAD.X R90, R5, 0x1, R90, P5 ;  /* 0x00000001055a7824 */ /* 0x010fe200028e065a */
[----:B------:R-:W-:Y:S02]  /*102c0*/  IADD3 R29, P5, PT, R3, R29, RZ ;  /* 0x0000001d031d7210 */ /* 0x000fe40007fbe0ff */
[----:B------:R-:W-:Y:S02]  /*102d0*/  PRMT R16, RZ, 0x7610, R16 ;  /* 0x00007610ff107816 */ /* 0x000fe40000000010 */
[----:B------:R-:W-:Y:S01]  /*102e0*/  STL [R1+0x64], R90 ;  /* 0x0000645a01007387 */ /* 0x000fe20000100800 */
[----:B------:R-:W-:-:S04]  /*102f0*/  IMAD.X R79, R5, 0x1, R79, P5 ;  /* 0x00000001054f7824 */ /* 0x000fc800028e064f */
[----:B0-----:R-:W-:Y:S02]  /*10300*/  @P1 IMAD.MOV.U32 R6, RZ, RZ, R14 ;  /* 0x000000ffff061224 */ /* 0x001fe400078e000e */
[----:B------:R-:W-:Y:S01]  /*10310*/  @P1 IMAD.MOV.U32 R7, RZ, RZ, R90 ;  /* 0x000000ffff071224 */ /* 0x000fe200078e005a */
[----:B------:R-:W-:Y:S02]  /*10320*/  PRMT R32, RZ, 0x7610, R32 ;  /* 0x00007610ff207816 */ /* 0x000fe40000000020 */
[----:B------:R-:W-:Y:S02]  /*10330*/  IADD3 R11, P6, PT, R3, R11, RZ ;  /* 0x0000000b030b7210 */ /* 0x000fe40007fde0ff */
[----:B------:R0:W4:Y:S02]  /*10340*/  @P1 LDG.E.U8 R16, desc[UR18][R6.64] ;  /* 0x0000001206101981 */ /* 0x000124000c1e1100 */
[----:B0-----:R-:W-:Y:S02]  /*10350*/  @P2 IMAD.MOV.U32 R6, RZ, RZ, R29 ;  /* 0x000000ffff062224 */ /* 0x001fe400078e001d */
[----:B------:R-:W-:-:S05]  /*10360*/  @P2 IMAD.MOV.U32 R7, RZ, RZ, R79 ;  /* 0x000000ffff072224 */ /* 0x000fca00078e004f */
[----:B------:R0:W4:Y:S02]  /*10370*/  @P2 LDG.E.U8 R32, desc[UR18][R6.64] ;  /* 0x0000001206202981 */ /* 0x000124000c1e1100 */
[----:B0-----:R-:W-:Y:S01]  /*10380*/  IMAD.MOV.U32 R7, RZ, RZ, R11 ;  /* 0x000000ffff077224 */ /* 0x001fe200078e000b */
[----:B--2---:R-:W-:Y:S01]  /*10390*/  IADD3 R42, P5, PT, R3, R42, RZ ;  /* 0x0000002a032a7210 */ /* 0x004fe20007fbe0ff */
[----:B---3--:R0:W-:Y:S04]  /*103a0*/  STL [R1+0x6bc], R62 ;  /* 0x0006bc3e01007387 */ /* 0x0081e80000100800 */
[----:B0-----:R-:W2:Y:S04]  /*103b0*/  LDL.LU R62, [R1+0x8f4] ;  /* 0x0008f400013e7983 */ /* 0x001ea80000300800 */
[----:B------:R-:W3:Y:S04]  /*103c0*/  LDL.LU R90, [R1+0xa0] ;  /* 0x0000a000015a7983 */ /* 0x000ee80000300800 */
[----:B------:R-:W2:Y:S04]  /*103d0*/  LDL.LU R14, [R1+0xb8] ;  /* 0x0000b800010e7983 */ /* 0x000ea80000300800 */
[----:B------:R0:W-:Y:S04]  /*103e0*/  STL [R1+0x88], R29 ;  /* 0x0000881d01007387 */ /* 0x0001e80000100800 */
[----:B------:R1:W-:Y:S04]  /*103f0*/  STL [R1+0x78], R79 ;  /* 0x0000784f01007387 */ /* 0x0003e80000100800 */
[----:B0-----:R-:W4:Y:S04]  /*10400*/  LDL.LU R29, [R1+0xd0] ;  /* 0x0000d000011d7983 */ /* 0x001f280000300800 */
[----:B------:R0:W-:Y:S04]  /*10410*/  STL [R1+0x98], R11 ;  /* 0x0000980b01007387 */ /* 0x0001e80000100800 */
[----:B-1----:R-:W4:Y:S04]  /*10420*/  LDL.LU R79, [R1+0xe8] ;  /* 0x0000e800014f7983 */ /* 0x002f280000300800 */
[----:B------:R-:W-:Y:S04]  /*10430*/  STL [R1+0xb0], R42 ;  /* 0x0000b02a01007387 */ /* 0x000fe80000100800 */
[----:B0-----:R-:W4:Y:S04]  /*10440*/  LDL.LU R11, [R1+0x8f0] ;  /* 0x0008f000010b7983 */ /* 0x001f280000300800 */
[----:B------:R-:W4:Y:S01]  /*10450*/  LDL.LU R6, [R1+0x94] ;  /* 0x0000940001067983 */ /* 0x000f220000300800 */
[----:B------:R-:W-:-:S02]  /*10460*/  ISETP.GT.AND P4, PT, R8, 0xa, PT ;  /* 0x0000000a0800780c */ /* 0x000fc40003f84270 */
[----:B------:R-:W-:Y:S02]  /*10470*/  ISETP.GT.AND P1, PT, R8, 0xb, PT ;  /* 0x0000000b0800780c */ /* 0x000fe40003f24270 */
[----:B------:R-:W-:Y:S02]  /*10480*/  PRMT R49, RZ, 0x7610, R49 ;  /* 0x00007610ff317816 */ /* 0x000fe40000000031 */
[----:B------:R-:W-:Y:S01]  /*10490*/  PRMT R81, RZ, 0x7610, R81 ;  /* 0x00007610ff517816 */ /* 0x000fe20000000051 */
[----:B---3--:R-:W-:Y:S01]  /*104a0*/  IMAD.X R90, R5, 0x1, R90, P5 ;  /* 0x00000001055a7824 */ /* 0x008fe200028e065a */
[----:B--2---:R-:W-:Y:S01]  /*104b0*/  IADD3 R14, P5, PT, R3, R14, RZ ;  /* 0x0000000e030e7210 */ /* 0x004fe20007fbe0ff */
[----:B----4-:R-:W-:-:S05]  /*104c0*/  IMAD.X R6, R5, 0x1, R6, P6 ;  /* 0x0000000105067824 */ /* 0x010fca00030e0606 */
[-C--:B------:R-:W-:Y:S01]  /*104d0*/  @P4 LOP3.LUT R7, R7, R6.reuse, RZ, 0x3c, !PT ;  /* 0x0000000607074212 */ /* 0x080fe200078e3cff */
[----:B------:R0:W-:Y:S03]  /*104e0*/  STL [R1+0x94], R6 ;  /* 0x0000940601007387 */ /* 0x0001e60000100800 */
[----:B0-----:R-:W-:-:S04]  /*104f0*/  @P4 LOP3.LUT R6, R7, R6, RZ, 0x3c, !PT ;  /* 0x0000000607064212 */ /* 0x001fc800078e3cff */
[----:B------:R-:W-:Y:S01]  /*10500*/  @P4 LOP3.LUT R7, R7, R6, RZ, 0x3c, !PT ;  /* 0x0000000607074212 */ /* 0x000fe200078e3cff */
[----:B------:R0:W-:Y:S04]  /*10510*/  STL [R1+0xa0], R90 ;  /* 0x0000a05a01007387 */ /* 0x0001e80000100800 */
[----:B------:R1:W2:Y:S02]  /*10520*/  @P4 LDG.E.U8 R49, desc[UR18][R6.64] ;  /* 0x0000001206314981 */ /* 0x0002a4000c1e1100 */
[----:B-1----:R-:W-:Y:S02]  /*10530*/  @P1 IMAD.MOV.U32 R6, RZ, RZ, R42 ;  /* 0x000000ffff061224 */ /* 0x002fe400078e002a */
[----:B------:R-:W-:Y:S01]  /*10540*/  @P1 IMAD.MOV.U32 R7, RZ, RZ, R90 ;  /* 0x000000ffff071224 */ /* 0x000fe200078e005a */
[----:B------:R-:W3:Y:S04]  /*10550*/  LDL.LU R42, [R1+0xd4] ;  /* 0x0000d400012a7983 */ /* 0x000ee80000300800 */
[----:B0-----:R-:W4:Y:S04]  /*10560*/  LDL.LU R90, [R1+0xf0] ;  /* 0x0000f000015a7983 */ /* 0x001f280000300800 */
[----:B------:R0:W2:Y:S04]  /*10570*/  @P1 LDG.E.U8 R81, desc[UR18][R6.64] ;  /* 0x0000001206511981 */ /* 0x0000a8000c1e1100 */
[----:B------:R1:W-:Y:S01]  /*10580*/  STL [R1+0xb8], R14 ;  /* 0x0000b80e01007387 */ /* 0x0003e20000100800 */
[----:B0-----:R-:W-:-:S03]  /*10590*/  IMAD.MOV.U32 R7, RZ, RZ, R14 ;  /* 0x000000ffff077224 */ /* 0x001fc600078e000e */
[----:B-1----:R-:W2:Y:S04]  /*105a0*/  LDL.LU R14, [R1+0x8ec] ;  /* 0x0008ec00010e7983 */ /* 0x002ea80000300800 */
[----:B------:R-:W2:Y:S01]  /*105b0*/  LDL.LU R6, [R1+0xb4] ;  /* 0x0000b40001067983 */ /* 0x000ea20000300800 */
[----:B------:R-:W-:Y:S02]  /*105c0*/  ISETP.GT.AND P2, PT, R8, 0xc, PT ;  /* 0x0000000c0800780c */ /* 0x000fe40003f44270 */
[----:B------:R-:W-:Y:S02]  /*105d0*/  PRMT R70, RZ, 0x7610, R70 ;  /* 0x00007610ff467816 */ /* 0x000fe40000000046 */
[----:B------:R-:W-:Y:S01]  /*105e0*/  IADD3 R29, P6, PT, R3, R29, RZ ;  /* 0x0000001d031d7210 */ /* 0x000fe20007fde0ff */
[----:B--2---:R-:W-:-:S08]  /*105f0*/  IMAD.X R6, R5, 0x1, R6, P5 ;  /* 0x0000000105067824 */ /* 0x004fd000028e0606 */
[-C--:B------:R-:W-:Y:S01]  /*10600*/  @P2 LOP3.LUT R7, R7, R6.reuse, RZ, 0x3c, !PT ;  /* 0x0000000607072212 */ /* 0x080fe200078e3cff */
[----:B------:R0:W-:Y:S03]  /*10610*/  STL [R1+0xb4], R6 ;  /* 0x0000b40601007387 */ /* 0x0001e60000100800 */
[----:B0-----:R-:W-:-:S04]  /*10620*/  @P2 LOP3.LUT R6, R7, R6, RZ, 0x3c, !PT ;  /* 0x0000000607062212 */ /* 0x001fc800078e3cff */
[----:B------:R-:W-:Y:S01]  /*10630*/  @P2 LOP3.LUT R7, R7, R6, RZ, 0x3c, !PT ;  /* 0x0000000607072212 */ /* 0x000fe200078e3cff */
[----:B------:R-:W-:Y:S04]  /*10640*/  STL [R1+0xd0], R29 ;  /* 0x0000d01d01007387 */ /* 0x000fe80000100800 */
[----:B------:R0:W2:Y:S04]  /*10650*/  @P2 LDG.E.U8 R70, desc[UR18][R6.64] ;  /* 0x0000001206462981 */ /* 0x0000a8000c1e1100 */
[----:B------:R-:W3:Y:S01]  /*10660*/  LDL.LU R6, [R1+0xcc] ;  /* 0x0000cc0001067983 */ /* 0x000ee20000300800 */
[----:B------:R-:W-:Y:S01]  /*10670*/  ISETP.GT.AND P4, PT, R8, 0xd, PT ;  /* 0x0000000d0800780c */ /* 0x000fe20003f84270 */
[----:B0-----:R-:W-:Y:S01]  /*10680*/  IMAD.MOV.U32 R7, RZ, RZ, R29 ;  /* 0x000000ffff077224 */ /* 0x001fe200078e001d */
[----:B------:R-:W-:-:S02]  /*10690*/  IADD3 R79, P5, PT, R3, R79, RZ ;  /* 0x0000004f034f7210 */ /* 0x000fc40007fbe0ff */
[----:B------:R-:W-:Y:S01]  /*106a0*/  PRMT R26, RZ, 0x7610, R26 ;  /* 0x00007610ff1a7816 */ /* 0x000fe2000000001a */
[----:B--2---:R0:W-:Y:S01]  /*106b0*/  STL [R1+0x6b4], R70 ;  /* 0x0006b44601007387 */ /* 0x0041e20000100800 */
[----:B---3--:R-:W-:-:S03]  /*106c0*/  IMAD.X R6, R5, 0x1, R6, P6 ;  /* 0x0000000105067824 */ /* 0x008fc600030e0606 */
[----:B0-----:R-:W2:Y:S04]  /*106d0*/  LDL.LU R70, [R1+0x108] ;  /* 0x0001080001467983 */ /* 0x001ea80000300800 */
[-C--:B------:R-:W-:Y:S01]  /*106e0*/  @P4 LOP3.LUT R7, R7, R6.reuse, RZ, 0x3c, !PT ;  /* 0x0000000607074212 */ /* 0x080fe200078e3cff */
[----:B------:R-:W-:Y:S04]  /*106f0*/  STL [R1+0xe8], R79 ;  /* 0x0000e84f01007387 */ /* 0x000fe80000100800 */
[----:B------:R-:W3:Y:S04]  /*10700*/  LDL.LU R29, [R1+0x120] ;  /* 0x00012000011d7983 */ /* 0x000ee80000300800 */
[----:B------:R0:W-:Y:S02]  /*10710*/  STL [R1+0xcc], R6 ;  /* 0x0000cc0601007387 */ /* 0x0001e40000100800 */
[----:B0-----:R-:W-:-:S04]  /*10720*/  @P4 LOP3.LUT R6, R7, R6, RZ, 0x3c, !PT ;  /* 0x0000000607064212 */ /* 0x001fc800078e3cff */
[----:B------:R-:W-:-:S05]  /*10730*/  @P4 LOP3.LUT R7, R7, R6, RZ, 0x3c, !PT ;  /* 0x0000000607074212 */ /* 0x000fca00078e3cff */
[----:B------:R0:W2:Y:S01]  /*10740*/  @P4 LDG.E.U8 R26, desc[UR18][R6.64] ;  /* 0x00000012061a4981 */ /* 0x0000a2000c1e1100 */
[----:B------:R-:W-:Y:S01]  /*10750*/  ISETP.GT.AND P1, PT, R8, 0xe, PT ;  /* 0x0000000e0800780c */ /* 0x000fe20003f24270 */
[----:B------:R-:W-:Y:S01]  /*10760*/  IMAD.X R42, R5, 0x1, R42, P5 ;  /* 0x00000001052a7824 */ /* 0x000fe200028e062a */
[----:B------:R-:W-:-:S04]  /*10770*/  PRMT R44, RZ, 0x7610, R44 ;  /* 0x00007610ff2c7816 */ /* 0x000fc8000000002c */
[----:B------:R-:W-:Y:S01]  /*10780*/  STL [R1+0xd4], R42 ;  /* 0x0000d42a01007387 */ /* 0x000fe20000100800 */
[----:B0-----:R-:W-:-:S06]  /*10790*/  IMAD.MOV.U32 R7, RZ, RZ, R42 ;  /* 0x000000ffff077224 */ /* 0x001fcc00078e002a */
[----:B------:R-:W-:-:S05]  /*107a0*/  @P1 IMAD.MOV.U32 R6, RZ, RZ, R79 ;  /* 0x000000ffff061224 */ /* 0x000fca00078e004f */
[----:B------:R0:W3:Y:S04]  /*107b0*/  @P1 LDG.E.U8 R44, desc[UR18][R6.64] ;  /* 0x00000012062c1981 */ /* 0x0000e8000c1e1100 */
[----:B--2---:R1:W-:Y:S04]  /*107c0*/  STL [R1+0x6b0], R26 ;  /* 0x0006b01a01007387 */ /* 0x0043e80000100800 */
[----:B-1----:R-:W2:Y:S04]  /*107d0*/  LDL.LU R26, [R1+0x8e8] ;  /* 0x0008e800011a7983 */ /* 0x002ea80000300800 */
[----:B------:R-:W2:Y:S04]  /*107e0*/  LDL.LU R42, [R1+0x8e4] ;  /* 0x0008e400012a7983 */ /* 0x000ea80000300800 */
[----:B------:R-:W2:Y:S01]  /*107f0*/  LDL.LU R7, [R1+0xec] ;  /* 0x0000ec0001077983 */ /* 0x000ea20000300800 */
[----:B------:R-:W-:-:S02]  /*10800*/  ISETP.GT.AND P2, PT, R8, 0xf, PT ;  /* 0x0000000f0800780c */ /* 0x000fc40003f44270 */
[----:B----4-:R-:W-:Y:S01]  /*10810*/  IADD3 R90, P5, PT, R3, R90, RZ ;  /* 0x0000005a035a7210 */ /* 0x010fe20007fbe0ff */
[----:B------:R-:W4:Y:S01]  /*10820*/  LDL.LU R79, [R1+0x10c] ;  /* 0x00010c00014f7983 */ /* 0x000f220000300800 */
[----:B------:R-:W-:-:S09]  /*10830*/  PRMT R80, RZ, 0x7610, R80 ;  /* 0x00007610ff507816 */ /* 0x000fd20000000050 */
[----:B0-----:R-:W-:Y:S01]  /*10840*/  @P2 IMAD.MOV.U32 R6, RZ, RZ, R90 ;  /* 0x000000ffff062224 */ /* 0x001fe200078e005a */
[----:B------:R-:W-:Y:S01]  /*10850*/  IADD3 R70, P6, PT, R3, R70, RZ ;  /* 0x0000004603467210 */ /* 0x000fe20007fde0ff */
[----:B------:R-:W-:Y:S01]  /*10860*/  STL [R1+0xf0], R90 ;  /* 0x0000f05a01007387 */ /* 0x000fe20000100800 */
[----:B--2---:R-:W-:-:S05]  /*10870*/  IMAD.X R7, R5, 0x1, R7, P5 ;  /* 0x0000000105077824 */ /* 0x004fca00028e0607 */
[----:B------:R0:W2:Y:S04]  /*10880*/  @P2 LDG.E.U8 R80, desc[UR18][R6.64] ;  /* 0x0000001206502981 */ /* 0x0000a8000c1e1100 */
[----:B---3--:R1:W-:Y:S04]  /*10890*/  STL [R1+0x6ac], R44 ;  /* 0x0006ac2c01007387 */ /* 0x0083e80000100800 */
[----:B-1----:R-:W3:Y:S04]  /*108a0*/  LDL.LU R44, [R1+0x128] ;  /* 0x00012800012c7983 */ /* 0x002ee80000300800 */
[----:B------:R0:W-:Y:S04]  /*108b0*/  STL [R1+0xec], R7 ;  /* 0x0000ec0701007387 */ /* 0x0001e80000100800 */
[----:B------:R-:W-:Y:S04]  /*108c0*/  STL [R1+0x108], R70 ;  /* 0x0001084601007387 */ /* 0x000fe80000100800 */
[----:B------:R-:W3:Y:S01]  /*108d0*/  LDL.LU R6, [R1+0x104] ;  /* 0x0001040001067983 */ /* 0x000ee20000300800 */
[----:B------:R-:W-:Y:S01]  /*108e0*/  IADD3 R29, P5, PT, R3, R29, RZ ;  /* 0x0000001d031d7210 */ /* 0x000fe20007fbe0ff */
[----:B0-----:R-:W-:-:S02]  /*108f0*/  IMAD.MOV.U32 R7, RZ, RZ, R70 ;  /* 0x000000ffff077224 */ /* 0x001fc400078e0046 */
[----:B--2---:R0:W-:Y:S04]  /*10900*/  STL [R1+0x6a4], R80 ;  /* 0x0006a45001007387 */ /* 0x0041e80000100800 */
[----:B0-----:R-:W2:Y:S04]  /*10910*/  LDL.LU R80, [R1+0x124] ;  /* 0x0001240001507983 */ /* 0x001ea80000300800 */
[----:B------:R-:W-:Y:S04]  /*10920*/  STL [R1+0x120], R29 ;  /* 0x0001201d01007387 */ /* 0x000fe80000100800 */
[----:B------:R-:W2:Y:S04]  /*10930*/  LDL.LU R70, [R1+0x130] ;  /* 0x0001300001467983 */ /* 0x000ea80000300800 */
[----:B------:R-:W2:Y:S01]  /*10940*/  LDL.LU R90, [R1+0x138] ;  /* 0x00013800015a7983 */ /* 0x000ea20000300800 */
[C---:B------:R-:W-:Y:S01]  /*10950*/  ISETP.GT.AND P4, PT, R8.reuse, 0x10, PT ;  /* 0x000000100800780c */ /* 0x040fe20003f84270 */
[----:B---3--:R-:W-:Y:S01]  /*10960*/  IMAD.X R6, R5, 0x1, R6, P6 ;  /* 0x0000000105067824 */ /* 0x008fe200030e0606 */
[----:B------:R-:W-:-:S04]  /*10970*/  ISETP.GT.AND P1, PT, R8, 0x11, PT ;  /* 0x000000110800780c */ /* 0x000fc80003f24270 */
[----:B------:R0:W-:Y:S07]  /*10980*/  STL [R1+0x104], R6 ;  /* 0x0001040601007387 */ /* 0x0001ee0000100800 */
[-C--:B------:R-:W-:Y:S02]  /*10990*/  @P4 LOP3.LUT R7, R7, R6.reuse, RZ, 0x3c, !PT ;  /* 0x0000000607074212 */ /* 0x080fe400078e3cff */
[----:B------:R-:W-:Y:S02]  /*109a0*/  PRMT R19, RZ, 0x7610, R19 ;  /* 0x00007610ff137816 */ /* 0x000fe40000000013 */
[----:B0-----:R-:W-:-:S02]  /*109b0*/  @P4 LOP3.LUT R6, R7, R6, RZ, 0x3c, !PT ;  /* 0x0000000607064212 */ /* 0x001fc400078e3cff */
[----:B------:R-:W-:Y:S02]  /*109c0*/  ISETP.GT.AND P2, PT, R8, 0x12, PT ;  /* 0x000000120800780c */ /* 0x000fe40003f44270 */
[----:B------:R-:W-:Y:S01]  /*109d0*/  @P4 LOP3.LUT R7, R7, R6, RZ, 0x3c, !PT ;  /* 0x0000000607074212 */ /* 0x000fe200078e3cff */
[----:B----4-:R-:W-:Y:S01]  /*109e0*/  IMAD.X R79, R5, 0x1, R79, P5 ;  /* 0x00000001054f7824 */ /* 0x010fe200028e064f */
[----:B------:R-:W-:Y:S02]  /*109f0*/  IADD3 R44, P5, PT, R3, R44, RZ ;  /* 0x0000002c032c7210 */ /* 0x000fe40007fbe0ff */
[----:B------:R-:W-:Y:S01]  /*10a00*/  PRMT R35, RZ, 0x7610, R35 ;  /* 0x00007610ff237816 */ /* 0x000fe20000000023 */
[----:B------:R0:W3:Y:S01]  /*10a10*/  @P4 LDG.E.U8 R19, desc[UR18][R6.64] ;  /* 0x0000001206134981 */ /* 0x0000e2000c1e1100 */
[----:B------:R-:W-:-:S03]  /*10a20*/  PRMT R50, RZ, 0x7610, R50 ;  /* 0x00007610ff327816 */ /* 0x000fc60000000032 */
[----:B------:R1:W-:Y:S01]  /*10a30*/  STL [R1+0x10c], R79 ;  /* 0x00010c4f01007387 */ /* 0x0003e20000100800 */
[----:B0-----:R-:W-:Y:S02]  /*10a40*/  @P1 IMAD.MOV.U32 R6, RZ, RZ, R29 ;  /* 0x000000ffff061224 */ /* 0x001fe400078e001d */
[----:B------:R-:W-:Y:S01]  /*10a50*/  @P1 IMAD.MOV.U32 R7, RZ, RZ, R79 ;  /* 0x000000ffff071224 */ /* 0x000fe200078e004f */
[----:B------:R-:W4:Y:S04]  /*10a60*/  LDL.LU R29, [R1+0x134] ;  /* 0x00013400011d7983 */ /* 0x000f280000300800 */
[----:B------:R0:W3:Y:S04]  /*10a70*/  @P1 LDG.E.U8 R35, desc[UR18][R6.64] ;  /* 0x0000001206231981 */ /* 0x0000e8000c1e1100 */
[----:B-1----:R-:W3:Y:S04]  /*10a80*/  LDL.LU R79, [R1+0x140] ;  /* 0x00014000014f7983 */ /* 0x002ee80000300800 */
[----:B------:R1:W-:Y:S01]  /*10a90*/  STL [R1+0x128], R44 ;  /* 0x0001282c01007387 */ /* 0x0003e20000100800 */
[----:B0-----:R-:W-:-:S02]  /*10aa0*/  @P2 IMAD.MOV.U32 R6, RZ, RZ, R44 ;  /* 0x000000ffff062224 */ /* 0x001fc400078e002c */
[----:B--2---:R-:W-:-:S04]  /*10ab0*/  IMAD.X R80, R5, 0x1, R80, P5 ;  /* 0x0000000105507824 */ /* 0x004fc800028e0650 */
[----:B------:R-:W-:Y:S01]  /*10ac0*/  @P2 IMAD.MOV.U32 R7, RZ, RZ, R80 ;  /* 0x000000ffff072224 */ /* 0x000fe200078e0050 */
[----:B------:R0:W-:Y:S01]  /*10ad0*/  STL [R1+0x124], R80 ;  /* 0x0001245001007387 */ /* 0x0001e20000100800 */
[----:B------:R-:W-:-:S03]  /*10ae0*/  IADD3 R70, P6, PT, R3, R70, RZ ;  /* 0x0000004603467210 */ /* 0x000fc60007fde0ff */
[----:B-1----:R-:W2:Y:S01]  /*10af0*/  LDL.LU R44, [R1+0x148] ;  /* 0x00014800012c7983 */ /* 0x002ea20000300800 */
[----:B------:R-:W-:-:S03]  /*10b00*/  IADD3 R90, P5, PT, R3, R90, RZ ;  /* 0x0000005a035a7210 */ /* 0x000fc60007fbe0ff */
[----:B------:R1:W-:Y:S04]  /*10b10*/  STL [R1+0x130], R70 ;  /* 0x0001304601007387 */ /* 0x0003e80000100800 */
[----:B0-----:R-:W2:Y:S04]  /*10b20*/  LDL.LU R80, [R1+0x150] ;  /* 0x0001500001507983 */ /* 0x001ea80000300800 */
[----:B------:R0:W2:Y:S04]  /*10b30*/  @P2 LDG.E.U8 R50, desc[UR18][R6.64] ;  /* 0x0000001206322981 */ /* 0x0000a8000c1e1100 */
[----:B------:R-:W-:Y:S01]  /*10b40*/  STL [R1+0x138], R90 ;  /* 0x0001385a01007387 */ /* 0x000fe20000100800 */
[----:B0-----:R-:W-:-:S03]  /*10b50*/  IMAD.MOV.U32 R7, RZ, RZ, R70 ;  /* 0x000000ffff077224 */ /* 0x001fc600078e0046 */
[----:B-1----:R-:W2:Y:S04]  /*10b60*/  LDL.LU R70, [R1+0x8e0] ;  /* 0x0008e00001467983 */ /* 0x002ea80000300800 */
[----:B------:R-:W2:Y:S01]  /*10b70*/  LDL.LU R6, [R1+0x12c] ;  /* 0x00012c0001067983 */ /* 0x000ea20000300800 */
[C---:B------:R-:W-:Y:S02]  /*10b80*/  ISETP.GT.AND P4, PT, R8.reuse, 0x13, PT ;  /* 0x000000130800780c */ /* 0x040fe40003f84270 */
[----:B------:R-:W-:Y:S02]  /*10b90*/  ISETP.GT.AND P1, PT, R8, 0x14, PT ;  /* 0x000000140800780c */ /* 0x000fe40003f24270 */
[----:B------:R-:W-:Y:S02]  /*10ba0*/  PRMT R83, RZ, 0x7610, R83 ;  /* 0x00007610ff537816 */ /* 0x000fe40000000053 */
[----:B------:R-:W-:Y:S01]  /*10bb0*/  PRMT R9, RZ, 0x7610, R9 ;  /* 0x00007610ff097816 */ /* 0x000fe20000000009 */
[----:B----4-:R-:W-:-:S02]  /*10bc0*/  IMAD.X R29, R5, 0x1, R29, P5 ;  /* 0x00000001051d7824 */ /* 0x010fc400028e061d */
[----:B--2---:R-:W-:-:S05]  /*10bd0*/  IMAD.X R6, R5, 0x1, R6, P6 ;  /* 0x0000000105067824 */ /* 0x004fca00030e0606 */
[-C--:B------:R-:W-:Y:S01]  /*10be0*/  @P4 LOP3.LUT R7, R7, R6.reuse, RZ, 0x3c, !PT ;  /* 0x0000000607074212 */ /* 0x080fe200078e3cff */
[----:B------:R0:W-:Y:S03]  /*10bf0*/  STL [R1+0x12c], R6 ;  /* 0x00012c0601007387 */ /* 0x0001e60000100800 */
[----:B0-----:R-:W-:-:S04]  /*10c00*/  @P4 LOP3.LUT R6, R7, R6, RZ, 0x3c, !PT ;  /* 0x0000000607064212 */ /* 0x001fc800078e3cff */
[----:B------:R-:W-:-:S05]  /*10c10*/  @P4 LOP3.LUT R7, R7, R6, RZ, 0x3c, !PT ;  /* 0x0000000607074212 */ /* 0x000fca00078e3cff */
[----:B------:R0:W2:Y:S04]  /*10c20*/  @P4 LDG.E.U8 R83, desc[UR18][R6.64] ;  /* 0x0000001206534981 */ /* 0x0000a8000c1e1100 */
[----:B------:R1:W-:Y:S01]  /*10c30*/  STL [R1+0x134], R29 ;  /* 0x0001341d01007387 */ /* 0x0003e20000100800 */
[----:B0-----:R-:W-:Y:S02]  /*10c40*/  IMAD.MOV.U32 R7, RZ, RZ, R29 ;  /* 0x000000ffff077224 */ /* 0x001fe400078e001d */
[----:B------:R-:W-:Y:S01]  /*10c50*/  @P1 IMAD.MOV.U32 R6, RZ, RZ, R90 ;  /* 0x000000ffff061224 */ /* 0x000fe200078e005a */
[----:B-1----:R-:W4:Y:S04]  /*10c60*/  LDL.LU R29, [R1+0x8dc] ;  /* 0x0008dc00011d7983 */ /* 0x002f280000300800 */
[----:B------:R0:W2:Y:S04]  /*10c70*/  @P1 LDG.E.U8 R9, desc[UR18][R6.64] ;  /* 0x0000001206091981 */ /* 0x0000a8000c1e1100 */
[----:B------:R-:W4:Y:S01]  /*10c80*/  LDL.LU R7, [R1+0x13c] ;  /* 0x00013c0001077983 */ /* 0x000f220000300800 */
[----:B------:R-:W-:-:S02]  /*10c90*/  ISETP.GT.AND P2, PT, R8, 0x15, PT ;  /* 0x000000150800780c */ /* 0x000fc40003f44270 */
[C---:B---3--:R-:W-:Y:S01]  /*10ca0*/  IADD3 R79, P5, PT, R3.reuse, R79, RZ ;  /* 0x0000004f034f7210 */ /* 0x048fe20007fbe0ff */
[----:B------:R-:W3:Y:S01]  /*10cb0*/  LDL.LU R90, [R1+0x14c] ;  /* 0x00014c00015a7983 */ /* 0x000ee20000300800 */
[----:B------:R-:W-:Y:S02]  /*10cc0*/  PRMT R74, RZ, 0x7610, R74 ;  /* 0x00007610ff4a7816 */ /* 0x000fe4000000004a */
[----:B------:R-:W-:Y:S01]  /*10cd0*/  IADD3 R44, P6, PT, R3, R44, RZ ;  /* 0x0000002c032c7210 */ /* 0x000fe20007fde0ff */
[----:B------:R-:W-:Y:S06]  /*10ce0*/  STL [R1+0x140], R79 ;  /* 0x0001404f01007387 */ /* 0x000fec0000100800 */
[----:B0-----:R-:W-:Y:S01]  /*10cf0*/  @P2 IMAD.MOV.U32 R6, RZ, RZ, R79 ;  /* 0x000000ffff062224 */ /* 0x001fe200078e004f */
[----:B--2---:R0:W-:Y:S01]  /*10d00*/  STL [R1+0x6a0], R9 ;  /* 0x0006a00901007387 */ /* 0x0041e20000100800 */
[----:B----4-:R-:W-:-:S03]  /*10d10*/  IMAD.X R7, R5, 0x1, R7, P5 ;  /* 0x0000000105077824 */ /* 0x010fc600028e0607 */
[----:B0-----:R-:W2:Y:S04]  /*10d20*/  LDL.LU R9, [R1+0x3d8] ;  /* 0x0003d80001097983 */ /* 0x001ea80000300800 */
[----:B------:R0:W-:Y:S04]  /*10d30*/  STL [R1+0x13c], R7 ;  /* 0x00013c0701007387 */ /* 0x0001e80000100800 */
[----:B------:R0:W4:Y:S04]  /*10d40*/  @P2 LDG.E.U8 R74, desc[UR18][R6.64] ;  /* 0x00000012064a2981 */ /* 0x000128000c1e1100 */
[----:B------:R1:W-:Y:S04]  /*10d50*/  STL [R1+0x148], R44 ;  /* 0x0001482c01007387 */ /* 0x0003e80000100800 */
[----:B------:R-:W2:Y:S01]  /*10d60*/  LDL.LU R6, [R1+0x144] ;  /* 0x0001440001067983 */ /* 0x000ea20000300800 */
[C---:B------:R-:W-:Y:S01]  /*10d70*/  ISETP.GT.AND P4, PT, R8.reuse, 0x16, PT ;  /* 0x000000160800780c */ /* 0x040fe20003f84270 */
[----:B0-----:R-:W-:Y:S01]  /*10d80*/  IMAD.MOV.U32 R7, RZ, RZ, R44 ;  /* 0x000000ffff077224 */ /* 0x001fe200078e002c */
[----:B------:R-:W-:Y:S01]  /*10d90*/  IADD3 R80, P5, PT, R3, R80, RZ ;  /* 0x0000005003507210 */ /* 0x000fe20007fbe0ff */
[----:B-1----:R-:W2:Y:S01]  /*10da0*/  LDL.LU R44, [R1+0x154] ;  /* 0x00015400012c7983 */ /* 0x002ea20000300800 */
[----:B------:R-:W-:-:S03]  /*10db0*/  ISETP.GT.AND P1, PT, R8, 0x17, PT ;  /* 0x000000170800780c */ /* 0x000fc60003f24270 */
[----:B------:R-:W-:Y:S01]  /*10dc0*/  STL [R1+0x150], R80 ;  /* 0x0001505001007387 */ /* 0x000fe20000100800 */
[----:B------:R-:W-:Y:S01]  /*10dd0*/  PRMT R45, RZ, 0x7610, R45 ;  /* 0x00007610ff2d7816 */ /* 0x000fe2000000002d */
[C---:B---3--:R-:W-:Y:S01]  /*10de0*/  IMAD.X R90, R5.reuse, 0x1, R90, P5 ;  /* 0x00000001055a7824 */ /* 0x048fe200028e065a */
[----:B------:R-:W-:Y:S01]  /*10df0*/  PRMT R28, RZ, 0x7610, R28 ;  /* 0x00007610ff1c7816 */ /* 0x000fe2000000001c */
[----:B----4-:R0:W-:Y:S01]  /*10e00*/  STL [R1+0x69c], R74 ;  /* 0x00069c4a01007387 */ /* 0x0101e20000100800 */
[----:B--2---:R-:W-:-:S03]  /*10e10*/  IMAD.X R6, R5, 0x1, R6, P6 ;  /* 0x0000000105067824 */ /* 0x004fc600030e0606 */
[----:B0-----:R-:W2:Y:S02]  /*10e20*/  LDL.LU R74, [R1+0x3e0] ;  /* 0x0003e000014a7983 */ /* 0x001ea40000300800 */
[-C--:B------:R-:W-:Y:S02]  /*10e30*/  @P4 LOP3.LUT R7, R7, R6.reuse, RZ, 0x3c, !PT ;  /* 0x0000000607074212 */ /* 0x080fe400078e3cff */
[----:B------:R-:W3:Y:S04]  /*10e40*/  LDL.LU R79, [R1+0x3e8] ;  /* 0x0003e800014f7983 */ /* 0x000ee80000300800 */
[----:B------:R0:W-:Y:S02]  /*10e50*/  STL [R1+0x144], R6 ;  /* 0x0001440601007387 */ /* 0x0001e40000100800 */
[----:B0-----:R-:W-:-:S04]  /*10e60*/  @P4 LOP3.LUT R6, R7, R6, RZ, 0x3c, !PT ;  /* 0x0000000607064212 */ /* 0x001fc800078e3cff */
[----:B------:R-:W-:-:S05]  /*10e70*/  @P4 LOP3.LUT R7, R7, R6, RZ, 0x3c, !PT ;  /* 0x0000000607074212 */ /* 0x000fca00078e3cff */
[----:B------:R0:W4:Y:S02]  /*10e80*/  @P4 LDG.E.U8 R45, desc[UR18][R6.64] ;  /* 0x00000012062d4981 */ /* 0x000124000c1e1100 */
[----:B0-----:R-:W-:Y:S02]  /*10e90*/  @P1 IMAD.MOV.U32 R6, RZ, RZ, R80 ;  /* 0x000000ffff061224 */ /* 0x001fe400078e0050 */
[----:B------:R-:W-:-:S05]  /*10ea0*/  @P1 IMAD.MOV.U32 R7, RZ, RZ, R90 ;  /* 0x000000ffff071224 */ /* 0x000fca00078e005a */
[----:B------:R0:W4:Y:S01]  /*10eb0*/  @P1 LDG.E.U8 R28, desc[UR18][R6.64] ;  /* 0x00000012061c1981 */ /* 0x000122000c1e1100 */
[----:B------:R-:W-:Y:S02]  /*10ec0*/  ISETP.GT.AND P2, PT, R8, 0x18, PT ;  /* 0x000000180800780c */ /* 0x000fe40003f44270 */
[----:B------:R-:W-:Y:S01]  /*10ed0*/  IADD3 R9, P5, PT, R3, R9, RZ ;  /* 0x0000000903097210 */ /* 0x000fe20007fbe0ff */
[----:B------:R-:W-:Y:S01]  /*10ee0*/  STL [R1+0x14c], R90 ;  /* 0x00014c5a01007387 */ /* 0x000fe20000100800 */
[----:B------:R-:W-:-:S03]  /*10ef0*/  PRMT R18, RZ, 0x7610, R18 ;  /* 0x00007610ff127816 */ /* 0x000fc60000000012 */
[----:B------:R-:W-:-:S06]  /*10f00*/  IMAD.X R44, R5, 0x1, R44, P5 ;  /* 0x00000001052c7824 */ /* 0x000fcc00028e062c */
[----:B0-----:R-:W-:Y:S02]  /*10f10*/  @P2 IMAD.MOV.U32 R6, RZ, RZ, R9 ;  /* 0x000000ffff062224 */ /* 0x001fe400078e0009 */
[----:B------:R-:W-:-:S05]  /*10f20*/  @P2 IMAD.MOV.U32 R7, RZ, RZ, R44 ;  /* 0x000000ffff072224 */ /* 0x000fca00078e002c */
[----:B------:R0:W4:Y:S01]  /*10f30*/  @P2 LDG.E.U8 R18, desc[UR18][R6.64] ;  /* 0x0000001206122981 */ /* 0x000122000c1e1100 */
[C---:B--2---:R-:W-:Y:S02]  /*10f40*/  IADD3 R74, P6, PT, R3.reuse, R74, RZ ;  /* 0x0000004a034a7210 */ /* 0x044fe40007fde0ff */
[----:B---3--:R-:W-:-:S03]  /*10f50*/  IADD3 R79, P5, PT, R3, R79, RZ ;  /* 0x0000004f034f7210 */ /* 0x008fc60007fbe0ff */
[----:B0-----:R-:W-:Y:S01]  /*10f60*/  IMAD.MOV.U32 R7, RZ, RZ, R74 ;  /* 0x000000ffff077224 */ /* 0x001fe200078e004a */
[----:B----4-:R0:W-:Y:S04]  /*10f70*/  STL [R1+0x698], R45 ;  /* 0x0006982d01007387 */ /* 0x0101e80000100800 */
[----:B0-----:R-:W2:Y:S04]  /*10f80*/  LDL.LU R45, [R1+0x8d8] ;  /* 0x0008d800012d7983 */ /* 0x001ea80000300800 */
[----:B------:R-:W3:Y:S04]  /*10f90*/  LDL.LU R90, [R1+0x3e4] ;  /* 0x0003e400015a7983 */ /* 0x000ee80000300800 */
[----:B------:R-:W-:Y:S04]  /*10fa0*/  STL [R1+0x3d8], R9 ;  /* 0x0003d80901007387 */ /* 0x000fe80000100800 */
[----:B------:R0:W-:Y:S04]  /*10fb0*/  STL [R1+0x694], R28 ;  /* 0x0006941c01007387 */ /* 0x0001e80000100800 */
[----:B0-----:R-:W4:Y:S04]  /*10fc0*/  LDL.LU R28, [R1+0x3f0] ;  /* 0x0003f000011c7983 */ /* 0x001f280000300800 */
[----:B------:R0:W-:Y:S04]  /*10fd0*/  STL [R1+0x154], R44 ;  /* 0x0001542c01007387 */ /* 0x0001e80000100800 */
[----:B0-----:R-:W2:Y:S04]  /*10fe0*/  LDL.LU R44, [R1+0x3ec] ;  /* 0x0003ec00012c7983 */ /* 0x001ea80000300800 */
[----:B------:R0:W-:Y:S04]  /*10ff0*/  STL [R1+0x3e0], R74 ;  /* 0x0003e04a01007387 */ /* 0x0001e80000100800 */
[----:B------:R-:W2:Y:S04]  /*11000*/  LDL.LU R9, [R1+0x3f8] ;  /* 0x0003f80001097983 */ /* 0x000ea80000300800 */
[----:B------:R-:W-:Y:S04]  /*11010*/  STL [R1+0x3e8], R79 ;  /* 0x0003e84f01007387 */ /* 0x000fe80000100800 */
[----:B------:R-:W2:Y:S04]  /*11020*/  LDL.LU R80, [R1+0x400] ;  /* 0x0004000001507983 */ /* 0x000ea80000300800 */
[----:B0-----:R-:W2:Y:S04]  /*11030*/  LDL.LU R74, [R1+0x8d4] ;  /* 0x0008d400014a7983 */ /* 0x001ea80000300800 */
[----:B------:R-:W2:Y:S01]  /*11040*/  LDL.LU R6, [R1+0x3dc] ;  /* 0x0003dc0001067983 */ /* 0x000ea20000300800 */
[----:B------:R-:W-:-:S02]  /*11050*/  ISETP.GT.AND P4, PT, R8, 0x19, PT ;  /* 0x000000190800780c */ /* 0x000fc40003f84270 */
[C---:B------:R-:W-:Y:S02]  /*11060*/  ISETP.GT.AND P1, PT, R8.reuse, 0x1a, PT ;  /* 0x0000001a0800780c */ /* 0x040fe40003f24270 */
[----:B------:R-:W-:Y:S02]  /*11070*/  PRMT R34, RZ, 0x7610, R34 ;  /* 0x00007610ff227816 */ /* 0x000fe40000000022 */
[----:B------:R-:W-:Y:S02]  /*11080*/  ISETP.GT.AND P2, PT, R8, 0x1b, PT ;  /* 0x0000001b0800780c */ /* 0x000fe40003f44270 */
[----:B------:R-:W-:Y:S02]  /*11090*/  PRMT R51, RZ, 0x7610, R51 ;  /* 0x00007610ff337816 */ /* 0x000fe40000000033 */
[----:B------:R-:W-:Y:S01]  /*110a0*/  PRMT R85, RZ, 0x7610, R85 ;  /* 0x00007610ff557816 */ /* 0x000fe20000000055 */
[----:B---3--:R-:W-:Y:S01]  /*110b0*/  IMAD.X R90, R5, 0x1, R90, P5 ;  /* 0x00000001055a7824 */ /* 0x008fe200028e065a */
[----:B----4-:R-:W-:-:S05]  /*110c0*/  IADD3 R28, P5, PT, R3, R28, RZ ;  /* 0x0000001c031c7210 */ /* 0x010fca0007fbe0ff */
[C---:B--2---:R-:W-:Y:S02]  /*110d0*/  IMAD.X R44, R5.reuse, 0x1, R44, P5 ;  /* 0x00000001052c7824 */ /* 0x044fe400028e062c */
[----:B------:R-:W-:-:S05]  /*110e0*/  IMAD.X R6, R5, 0x1, R6, P6 ;  /* 0x0000000105067824 */ /* 0x000fca00030e0606 */
[-C--:B------:R-:W-:Y:S01]  /*110f0*/  @P4 LOP3.LUT R7, R7, R6.reuse, RZ, 0x3c, !PT ;  /* 0x0000000607074212 */ /* 0x080fe200078e3cff */
[----:B------:R0:W-:Y:S03]  /*11100*/  STL [R1+0x3dc], R6 ;  /* 0x0003dc0601007387 */ /* 0x0001e60000100800 */
[----:B0-----:R-:W-:-:S04]  /*11110*/  @P4 LOP3.LUT R6, R7, R6, RZ, 0x3c, !PT ;  /* 0x0000000607064212 */ /* 0x001fc800078e3cff */
[----:B------:R-:W-:-:S05]  /*11120*/  @P4 LOP3.LUT R7, R7, R6, RZ, 0x3c, !PT ;  /* 0x0000000607074212 */ /* 0x000fca00078e3cff */
[----:B------:R0:W2:Y:S01]  /*11130*/  @P4 LDG.E.U8 R34, desc[UR18][R6.64] ;  /* 0x0000001206224981 */ /* 0x0000a2000c1e1100 */
[----:B------:R-:W-:-:S03]  /*11140*/  IADD3 R9, P6, PT, R3, R9, RZ ;  /* 0x0000000903097210 */ /* 0x000fc60007fde0ff */
[----:B------:R1:W-:Y:S01]  /*11150*/  STL [R1+0x3e4], R90 ;  /* 0x0003e45a01007387 */ /* 0x0003e20000100800 */
[----:B0-----:R-:W-:Y:S02]  /*11160*/  @P1 IMAD.MOV.U32 R6, RZ, RZ, R79 ;  /* 0x000000ffff061224 */ /* 0x001fe400078e004f */
[----:B------:R-:W-:Y:S02]  /*11170*/  @P1 IMAD.MOV.U32 R7, RZ, RZ, R90 ;  /* 0x000000ffff071224 */ /* 0x000fe400078e005a */
[----:B-1----:R-:W3:Y:S01]  /*11180*/  LDL.LU R90, [R1+0x3fc] ;  /* 0x0003fc00015a7983 */ /* 0x002ee20000300800 */
[----:B------:R-:W-:-:S03]  /*11190*/  IADD3 R80, P5, PT, R3, R80, RZ ;  /* 0x0000005003507210 */ /* 0x000fc60007fbe0ff */
[----:B------:R0:W4:Y:S04]  /*111a0*/  @P1 LDG.E.U8 R51, desc[UR18][R6.64] ;  /* 0x0000001206331981 */ /* 0x000128000c1e1100 */
[----:B------:R-:W2:Y:S04]  /*111b0*/  LDL.LU R79, [R1+0x408] ;  /* 0x00040800014f7983 */ /* 0x000ea80000300800 */
[----:B------:R1:W-:Y:S01]  /*111c0*/  STL [R1+0x3f0], R28 ;  /* 0x0003f01c01007387 */ /* 0x0003e20000100800 */
[----:B0-----:R-:W-:Y:S02]  /*111d0*/  @P2 IMAD.MOV.U32 R6, RZ, RZ, R28 ;  /* 0x000000ffff062224 */ /* 0x001fe400078e001c */
[----:B------:R-:W-:Y:S01]  /*111e0*/  @P2 IMAD.MOV.U32 R7, RZ, RZ, R44 ;  /* 0x000000ffff072224 */ /* 0x000fe200078e002c */
[----:B------:R0:W-:Y:S04]  /*111f0*/  STL [R1+0x3ec], R44 ;  /* 0x0003ec2c01007387 */ /* 0x0001e80000100800 */
[----:B------:R0:W2:Y:S04]  /*11200*/  @P2 LDG.E.U8 R85, desc[UR18][R6.64] ;  /* 0x0000001206552981 */ /* 0x0000a8000c1e1100 */
[----:B-1----:R-:W2:Y:S04]  /*11210*/  LDL.LU R28, [R1+0x15c] ;  /* 0x00015c00011c7983 */ /* 0x002ea80000300800 */
[----:B------:R1:W-:Y:S01]  /*11220*/  STL [R1+0x3f8], R9 ;  /* 0x0003f80901007387 */ /* 0x0003e20000100800 */
[----:B0-----:R-:W-:-:S03]  /*11230*/  IMAD.MOV.U32 R7, RZ, RZ, R9 ;  /* 0x000000ffff077224 */ /* 0x001fc600078e0009 */
[----:B------:R-:W2:Y:S04]  /*11240*/  LDL.LU R44, [R1+0x410] ;  /* 0x00041000012c7983 */ /* 0x000ea80000300800 */
[----:B------:R-:W-:Y:S04]  /*11250*/  STL [R1+0x400], R80 ;  /* 0x0004005001007387 */ /* 0x000fe80000100800 */
[----:B-1----:R-:W2:Y:S04]  /*11260*/  LDL.LU R9, [R1+0x8d0] ;  /* 0x0008d00001097983 */ /* 0x002ea80000300800 */
[----:B------:R-:W2:Y:S01]  /*11270*/  LDL.LU R6, [R1+0x3f4] ;  /* 0x0003f40001067983 */ /* 0x000ea20000300800 */
[----:B------:R-:W-:-:S02]  /*11280*/  ISETP.GT.AND P4, PT, R8, 0x1c, PT ;  /* 0x0000001c0800780c */ /* 0x000fc40003f84270 */
        /* <DEDUP_REMOVED lines=19> */
[C---:B------:R-:W-:Y:S01]  /*113c0*/  IADD3 R79, P5, PT, R3.reuse, R79, RZ ;  /* 0x0000004f034f7210 */ /* 0x040fe20007fbe0ff */
        /* <DEDUP_REMOVED lines=10> */
[----:B------:R-:W-:Y:S04]  /*11470*/  STL [R1+0x15c], R28 ;  /* 0x00015c1c01007387 */ /* 0x000fe80000100800 */
        /* <DEDUP_REMOVED lines=8> */
[----:B------:R-:W-:Y:S01]  /*11500*/  STL [R1+0x410], R44 ;  /* 0x0004102c01007387 */ /* 0x000fe20000100800 */
[----:B------:R-:W-:-:S03]  /*11510*/  @P4 LOP3.LUT R7, R7, R6, RZ, 0x3c, !PT ;  /* 0x0000000607074212 */ /* 0x000fc600078e3cff */
[----:B------:R-:W3:Y:S04]  /*11520*/  LDL.LU R28, [R1+0x420] ;  /* 0x00042000011c7983 */ /* 0x000ee80000300800 */
[----:B------:R-:W3:Y:S04]  /*11530*/  LDL.LU R79, [R1+0x428] ;  /* 0x00042800014f7983 */ /* 0x000ee80000300800 */
        /* <DEDUP_REMOVED lines=9> */
[----:B------:R-:W-:Y:S05]  /*115d0*/  STL [R1+0x40c], R80 ;  /* 0x00040c5001007387 */ /* 0x000fea0000100800 */
[----:B0-----:R-:W-:-:S02]  /*115e0*/  @P1 IMAD.MOV.U32 R6, RZ, RZ, R44 ;  /* 0x000000ffff061224 */ /* 0x001fc400078e002c */
[----:B------:R-:W-:Y:S01]  /*115f0*/  @P1 IMAD.MOV.U32 R7, RZ, RZ, R80 ;  /* 0x000000ffff071224 */ /* 0x000fe200078e0050 */
[----:B------:R-:W-:-:S04]  /*11600*/  PRMT R37, RZ, 0x7610, R37 ;  /* 0x00007610ff257816 */ /* 0x000fc80000000025 */
[----:B------:R0:W4:Y:S02]  /*11610*/  @P1 LDG.E.U8 R21, desc[UR18][R6.64] ;  /* 0x0000001206151981 */ /* 0x000124000c1e1100 */
[----:B0-----:R-:W-:Y:S02]  /*11620*/  @P2 IMAD.MOV.U32 R6, RZ, RZ, R71 ;  /* 0x000000ffff062224 */ /* 0x001fe400078e0047 */
[----:B--2---:R-:W-:-:S04]  /*11630*/  IMAD.X R78, R5, 0x1, R78, P5 ;  /* 0x00000001054e7824 */ /* 0x004fc800028e064e */
[----:B------:R-:W-:Y:S01]  /*11640*/  @P2 IMAD.MOV.U32 R7, RZ, RZ, R78 ;  /* 0x000000ffff072224 */ /* 0x000fe200078e004e */
[----:B---3--:R-:W-:-:S04]  /*11650*/  IADD3 R28, P6, PT, R3, R28, RZ ;  /* 0x0000001c031c7210 */ /* 0x008fc80007fde0ff */
[----:B------:R0:W2:Y:S01]  /*11660*/  @P2 LDG.E.U8 R37, desc[UR18][R6.64] ;  /* 0x0000001206252981 */ /* 0x0000a2000c1e1100 */
[----:B------:R-:W-:Y:S01]  /*11670*/  IADD3 R79, P5, PT, R3, R79, RZ ;  /* 0x0000004f034f7210 */ /* 0x000fe20007fbe0ff */
[----:B0-----:R-:W-:Y:S02]  /*11680*/  IMAD.MOV.U32 R7, RZ, RZ, R28 ;  /* 0x000000ffff077224 */ /* 0x001fe400078e001c */
[----:B------:R0:W-:Y:S04]  /*11690*/  STL [R1+0x110], R88 ;  /* 0x0001105801007387 */ /* 0x0001e80000100800 */
[----:B0-----:R-:W3:Y:S04]  /*116a0*/  LDL.LU R88, [R1+0x8c4] ;  /* 0x0008c40001587983 */ /* 0x001ee80000300800 */
[----:B------:R-:W2:Y:S04]  /*116b0*/  LDL.LU R80, [R1+0x424] ;  /* 0x0004240001507983 */ /* 0x000ea80000300800 */
[----:B------:R-:W3:Y:S04]  /*116c0*/  LDL.LU R44, [R1+0x430] ;  /* 0x00043000012c7983 */ /* 0x000ee80000300800 */
        /* <DEDUP_REMOVED lines=12> */
[----:B--2---:R-:W-:Y:S01]  /*11790*/  IMAD.X R80, R5, 0x1, R80, P5 ;  /* 0x0000000105507824 */ /* 0x004fe200028e0650 */
[----:B---3--:R-:W-:Y:S01]  /*117a0*/  IADD3 R44, P5, PT, R3, R44, RZ ;  /* 0x0000002c032c7210 */ /* 0x008fe20007fbe0ff */
        /* <DEDUP_REMOVED lines=8> */
[----:B------:R-:W-:Y:S02]  /*11830*/  @P1 IMAD.MOV.U32 R7, RZ, RZ, R80 ;  /* 0x000000ffff071224 */ /* 0x000fe400078e0050 */
[----:B0-----:R-:W3:Y:S04]  /*11840*/  LDL.LU R80, [R1+0x43c] ;  /* 0x00043c0001507983 */ /* 0x001ee80000300800 */
[----:B------:R-:W4:Y:S04]  /*11850*/  LDL.LU R79, [R1+0x164] ;  /* 0x00016400014f7983 */ /* 0x000f280000300800 */
        /* <DEDUP_REMOVED lines=13> */
[----:B------:R0:W-:Y:S04]  /*11930*/  STL [R1+0x438], R71 ;  /* 0x0004384701007387 */ /* 0x0001e80000100800 */
[----:B------:R1:W2:Y:S04]  /*11940*/  @P2 LDG.E.U8 R76, desc[UR18][R6.64] ;  /* 0x00000012064c2981 */ /* 0x0002a8000c1e1100 */
[----:B------:R-:W3:Y:S01]  /*11950*/  LDL.LU R6, [R1+0x434] ;  /* 0x0004340001067983 */ /* 0x000ee20000300800 */
[----:B------:R-:W-:Y:S01]  /*11960*/  ISETP.GT.AND P4, PT, R8, 0x25, PT ;  /* 0x000000250800780c */ /* 0x000fe20003f84270 */
[----:B-1----:R-:W-:Y:S01]  /*11970*/  IMAD.MOV.U32 R7, RZ, RZ, R71 ;  /* 0x000000ffff077224 */ /* 0x002fe200078e0047 */
[----:B------:R-:W-:Y:S01]  /*11980*/  IADD3 R78, P5, PT, R3, R78, RZ ;  /* 0x0000004e034e7210 */ /* 0x000fe20007fbe0ff */
[----:B0-----:R-:W4:Y:S04]  /*11990*/  LDL.LU R71, [R1+0x448] ;  /* 0x0004480001477983 */ /* 0x001f280000300800 */
[----:B------:R-:W-:Y:S01]  /*119a0*/  STL [R1+0x440], R78 ;  /* 0x0004404e01007387 */ /* 0x000fe20000100800 */
        /* <DEDUP_REMOVED lines=9> */
[----:B------:R-:W-:Y:S01]  /*11a40*/  ISETP.GT.AND P1, PT, R8, 0x26, PT ;  /* 0x000000260800780c */ /* 0x000fe20003f24270 */
[----:B------:R-:W-:Y:S01]  /*11a50*/  IMAD.X R80, R5, 0x1, R80, P5 ;  /* 0x0000000105507824 */ /* 0x000fe200028e0650 */
[----:B------:R-:W-:-:S04]  /*11a60*/  PRMT R0, RZ, 0x7610, R0 ;  /* 0x00007610ff007816 */ /* 0x000fc80000000000 */
[----:B------:R-:W-:Y:S01]  /*11a70*/  STL [R1+0x43c], R80 ;  /* 0x00043c5001007387 */ /* 0x000fe20000100800 */
[----:B0-----:R-:W-:-:S06]  /*11a80*/  IMAD.MOV.U32 R7, RZ, RZ, R80 ;  /* 0x000000ffff077224 */ /* 0x001fcc00078e0050 */
[----:B------:R-:W-:-:S05]  /*11a90*/  @P1 IMAD.MOV.U32 R6, RZ, RZ, R78 ;  /* 0x000000ffff061224 */ /* 0x000fca00078e004e */
[----:B------:R0:W2:Y:S04]  /*11aa0*/  @P1 LDG.E.U8 R0, desc[UR18][R6.64] ;  /* 0x0000001206001981 */ /* 0x0000a8000c1e1100 */
[----:B---3--:R1:W-:Y:S04]  /*11ab0*/  STL [R1+0xfc], R73 ;  /* 0x0000fc4901007387 */ /* 0x0083e80000100800 */
[----:B-1----:R-:W3:Y:S04]  /*11ac0*/  LDL.LU R73, [R1+0x8b8] ;  /* 0x0008b80001497983 */ /* 0x002ee80000300800 */
[----:B------:R-:W3:Y:S04]  /*11ad0*/  LDL.LU R80, [R1+0x8b4] ;  /* 0x0008b40001507983 */ /* 0x000ee80000300800 */
[----:B------:R-:W3:Y:S01]  /*11ae0*/  LDL.LU R7, [R1+0x160] ;  /* 0x0001600001077983 */ /* 0x000ee20000300800 */
[----:B------:R-:W-:-:S02]  /*11af0*/  ISETP.GT.AND P2, PT, R8, 0x27, PT ;  /* 0x000000270800780c */ /* 0x000fc40003f44270 */
[----:B----4-:R-:W-:Y:S01]  /*11b00*/  IADD3 R79, P5, PT, R3, R79, RZ ;  /* 0x0000004f034f7210 */ /* 0x010fe20007fbe0ff */
[----:B------:R-:W4:Y:S01]  /*11b10*/  LDL.LU R78, [R1+0x44c] ;  /* 0x00044c00014e7983 */ /* 0x000f220000300800 */
[----:B------:R-:W-:-:S09]  /*11b20*/  PRMT R72, RZ, 0x7610, R72 ;  /* 0x00007610ff487816 */ /* 0x000fd20000000048 */
[----:B0-----:R-:W-:Y:S01]  /*11b30*/  @P2 IMAD.MOV.U32 R6, RZ, RZ, R79 ;  /* 0x000000ffff062224 */ /* 0x001fe200078e004f */
[----:B------:R-:W-:Y:S01]  /*11b40*/  IADD3 R71, P6, PT, R3, R71, RZ ;  /* 0x0000004703477210 */ /* 0x000fe20007fde0ff */
[----:B------:R-:W-:Y:S04]  /*11b50*/  STL [R1+0x164], R79 ;  /* 0x0001644f01007387 */ /* 0x000fe80000100800 */
[----:B--2---:R0:W-:Y:S04]  /*11b60*/  STL [R1+0xf8], R0 ;  /* 0x0000f80001007387 */ /* 0x0041e80000100800 */
[----:B0-----:R-:W2:Y:S01]  /*11b70*/  LDL.LU R0, [R1+0x458] ;  /* 0x0004580001007983 */ /* 0x001ea20000300800 */
[----:B---3--:R-:W-:-:S05]  /*11b80*/  IMAD.X R7, R5, 0x1, R7, P5 ;  /* 0x0000000105077824 */ /* 0x008fca00028e0607 */
[----:B------:R0:W3:Y:S04]  /*11b90*/  @P2 LDG.E.U8 R72, desc[UR18][R6.64] ;  /* 0x0000001206482981 */ /* 0x0000e8000c1e1100 */
[----:B------:R0:W-:Y:S04]  /*11ba0*/  STL [R1+0x160], R7 ;  /* 0x0001600701007387 */ /* 0x0001e80000100800 */
[----:B------:R1:W-:Y:S04]  /*11bb0*/  STL [R1+0x448], R71 ;  /* 0x0004484701007387 */ /* 0x0003e80000100800 */
[----:B------:R-:W2:Y:S01]  /*11bc0*/  LDL.LU R6, [R1+0x444] ;  /* 0x0004440001067983 */ /* 0x000ea20000300800 */
[----:B------:R-:W-:Y:S01]  /*11bd0*/  IADD3 R76, P5, PT, R3, R76, RZ ;  /* 0x0000004c034c7210 */ /* 0x000fe20007fbe0ff */
[----:B0-----:R-:W-:-:S02]  /*11be0*/  IMAD.MOV.U32 R7, RZ, RZ, R71 ;  /* 0x000000ffff077224 */ /* 0x001fc400078e0047 */
[----:B-1----:R-:W4:Y:S04]  /*11bf0*/  LDL.LU R71, [R1+0x454] ;  /* 0x0004540001477983 */ /* 0x002f280000300800 */
[----:B------:R-:W-:Y:S04]  /*11c00*/  STL [R1+0x450], R76 ;  /* 0x0004504c01007387 */ /* 0x000fe80000100800 */
[----:B------:R-:W4:Y:S01]  /*11c10*/  LDL.LU R79, [R1+0x460] ;  /* 0x00046000014f7983 */ /* 0x000f220000300800 */
[----:B------:R-:W-:-:S03]  /*11c20*/  ISETP.GT.AND P4, PT, R8, 0x28, PT ;  /* 0x000000280800780c */ /* 0x000fc60003f84270 */
[----:B---3--:R0:W-:Y:S04]  /*11c30*/  STL [R1+0xf4], R72 ;  /* 0x0000f44801007387 */ /* 0x0081e80000100800 */
[----:B0-----:R-:W3:Y:S01]  /*11c40*/  LDL.LU R72, [R1+0x468] ;  /* 0x0004680001487983 */ /* 0x001ee20000300800 */
[----:B--2---:R-:W-:Y:S01]  /*11c50*/  IMAD.X R6, R5, 0x1, R6, P6 ;  /* 0x0000000105067824 */ /* 0x004fe200030e0606 */
[----:B------:R-:W-:-:S04]  /*11c60*/  ISETP.GT.AND P1, PT, R8, 0x29, PT ;  /* 0x000000290800780c */ /* 0x000fc80003f24270 */
[-C--:B------:R-:W-:Y:S01]  /*11c70*/  @P4 LOP3.LUT R7, R7, R6.reuse, RZ, 0x3c, !PT ;  /* 0x0000000607074212 */ /* 0x080fe200078e3cff */
[----:B------:R0:W-:Y:S01]  /*11c80*/  STL [R1+0x444], R6 ;  /* 0x0004440601007387 */ /* 0x0001e20000100800 */
[----:B------:R-:W-:Y:S02]  /*11c90*/  PRMT R20, RZ, 0x7610, R20 ;  /* 0x00007610ff147816 */ /* 0x000fe40000000014 */
[----:B------:R-:W-:Y:S01]  /*11ca0*/  ISETP.GT.AND P2, PT, R8, 0x2a, PT ;  /* 0x0000002a0800780c */ /* 0x000fe20003f44270 */
[----:B----4-:R-:W-:Y:S01]  /*11cb0*/  IMAD.X R78, R5, 0x1, R78, P5 ;  /* 0x00000001054e7824 */ /* 0x010fe200028e064e */
[----:B0-----:R-:W-:-:S04]  /*11cc0*/  @P4 LOP3.LUT R6, R7, R6, RZ, 0x3c, !PT ;  /* 0x0000000607064212 */ /* 0x001fc800078e3cff */
[----:B------:R-:W-:Y:S02]  /*11cd0*/  @P4 LOP3.LUT R7, R7, R6, RZ, 0x3c, !PT ;  /* 0x0000000607074212 */ /* 0x000fe400078e3cff */
[----:B------:R-:W-:Y:S02]  /*11ce0*/  IADD3 R0, P5, PT, R3, R0, RZ ;  /* 0x0000000003007210 */ /* 0x000fe40007fbe0ff */
[----:B------:R-:W-:Y:S01]  /*11cf0*/  PRMT R36, RZ, 0x7610, R36 ;  /* 0x00007610ff247816 */ /* 0x000fe20000000024 */
[----:B------:R0:W2:Y:S02]  /*11d00*/  @P4 LDG.E.U8 R20, desc[UR18][R6.64] ;  /* 0x0000001206144981 */ /* 0x0000a4000c1e1100 */
[----:B------:R-:W-:Y:S01]  /*11d10*/  IMAD.X R71, R5, 0x1, R71, P5 ;  /* 0x0000000105477824 */ /* 0x000fe200028e0647 */
[----:B------:R-:W-:Y:S01]  /*11d20*/  PRMT R53, RZ, 0x7610, R53 ;  /* 0x00007610ff357816 */ /* 0x000fe20000000035 */
[----:B------:R1:W-:Y:S01]  /*11d30*/  STL [R1+0x44c], R78 ;  /* 0x00044c4e01007387 */ /* 0x0003e20000100800 */
[----:B------:R-:W-:Y:S01]  /*11d40*/  IADD3 R79, P6, PT, R3, R79, RZ ;  /* 0x0000004f034f7210 */ /* 0x000fe20007fde0ff */
[----:B0-----:R-:W-:-:S02]  /*11d50*/  @P1 IMAD.MOV.U32 R6, RZ, RZ, R76 ;  /* 0x000000ffff061224 */ /* 0x001fc400078e004c */
[----:B------:R-:W-:Y:S02]  /*11d60*/  @P1 IMAD.MOV.U32 R7, RZ, RZ, R78 ;  /* 0x000000ffff071224 */ /* 0x000fe400078e004e */
[----:B-1----:R-:W4:Y:S04]  /*11d70*/  LDL.LU R78, [R1+0x464] ;  /* 0x00046400014e7983 */ /* 0x002f280000300800 */
[----:B------:R0:W2:Y:S04]  /*11d80*/  @P1 LDG.E.U8 R36, desc[UR18][R6.64] ;  /* 0x0000001206241981 */ /* 0x0000a8000c1e1100 */
[----:B------:R-:W2:Y:S04]  /*11d90*/  LDL.LU R76, [R1+0x470] ;  /* 0x00047000014c7983 */ /* 0x000ea80000300800 */
[----:B------:R1:W-:Y:S01]  /*11da0*/  STL [R1+0x458], R0 ;  /* 0x0004580001007387 */ /* 0x0003e20000100800 */
[----:B0-----:R-:W-:-:S02]  /*11db0*/  @P2 IMAD.MOV.U32 R6, RZ, RZ, R0 ;  /* 0x000000ffff062224 */ /* 0x001fc400078e0000 */
[----:B------:R-:W-:Y:S01]  /*11dc0*/  @P2 IMAD.MOV.U32 R7, RZ, RZ, R71 ;  /* 0x000000ffff072224 */ /* 0x000fe200078e0047 */
[----:B------:R0:W-:Y:S04]  /*11dd0*/  STL [R1+0x454], R71 ;  /* 0x0004544701007387 */ /* 0x0001e80000100800 */
[----:B------:R0:W2:Y:S04]  /*11de0*/  @P2 LDG.E.U8 R53, desc[UR18][R6.64] ;  /* 0x0000001206352981 */ /* 0x0000a8000c1e1100 */
[----:B-1----:R-:W2:Y:S04]  /*11df0*/  LDL.LU R0, [R1+0x478] ;  /* 0x0004780001007983 */ /* 0x002ea80000300800 */
[----:B------:R1:W-:Y:S01]  /*11e00*/  STL [R1+0x460], R79 ;  /* 0x0004604f01007387 */ /* 0x0003e20000100800 */
[----:B0-----:R-:W-:-:S03]  /*11e10*/  IMAD.MOV.U32 R7, RZ, RZ, R79 ;  /* 0x000000ffff077224 */ /* 0x001fc600078e004f */
[----:B------:R-:W2:Y:S01]  /*11e20*/  LDL.LU R71, [R1+0x16c] ;  /* 0x00016c0001477983 */ /* 0x000ea20000300800 */
[----:B---3--:R-:W-:-:S05]  /*11e30*/  IADD3 R72, P5, PT, R3, R72, RZ ;  /* 0x0000004803487210 */ /* 0x008fca0007fbe0ff */
[----:B------:R-:W-:Y:S04]  /*11e40*/  STL [R1+0x468], R72 ;  /* 0x0004684801007387 */ /* 0x000fe80000100800 */
[----:B-1----:R-:W3:Y:S04]  /*11e50*/  LDL.LU R79, [R1+0x8b0] ;  /* 0x0008b000014f7983 */ /* 0x002ee80000300800 */
[----:B------:R-:W2:Y:S01]  /*11e60*/  LDL.LU R6, [R1+0x45c] ;  /* 0x00045c0001067983 */ /* 0x000ea20000300800 */
[C---:B------:R-:W-:Y:S02]  /*11e70*/  ISETP.GT.AND P4, PT, R8.reuse, 0x2b, PT ;  /* 0x0000002b0800780c */ /* 0x040fe40003f84270 */
[----:B------:R-:W-:-:S02]  /*11e80*/  ISETP.GT.AND P1, PT, R8, 0x2c, PT ;  /* 0x0000002c0800780c */ /* 0x000fc40003f24270 */
[----:B------:R-:W-:Y:S02]  /*11e90*/  PRMT R89, RZ, 0x7610, R89 ;  /* 0x00007610ff597816 */ /* 0x000fe40000000059 */
[----:B------:R-:W-:Y:S01]  /*11ea0*/  PRMT R31, RZ, 0x7610, R31 ;  /* 0x00007610ff1f7816 */ /* 0x000fe2000000001f */
[C---:B----4-:R-:W-:Y:S02]  /*11eb0*/  IMAD.X R78, R5.reuse, 0x1, R78, P5 ;  /* 0x00000001054e7824 */ /* 0x050fe400028e064e */
        /* <DEDUP_REMOVED lines=11> */
[----:B------:R-:W3:Y:S01]  /*11f70*/  LDL.LU R7, [R1+0x46c] ;  /* 0x00046c0001077983 */ /* 0x000ee20000300800 */
[----:B------:R-:W-:-:S02]  /*11f80*/  ISETP.GT.AND P2, PT, R8, 0x2d, PT ;  /* 0x0000002d0800780c */ /* 0x000fc40003f44270 */
[C---:B------:R-:W-:Y:S01]  /*11f90*/  IADD3 R76, P5, PT, R3.reuse, R76, RZ ;  /* 0x0000004c034c7210 */ /* 0x040fe20007fbe0ff */
[----:B------:R-:W4:Y:S01]  /*11fa0*/  LDL.LU R72, [R1+0x168] ;  /* 0x0001680001487983 */ /* 0x000f220000300800 */
[----:B------:R-:W-:Y:S02]  /*11fb0*/  PRMT R65, RZ, 0x7610, R65 ;  /* 0x00007610ff417816 */ /* 0x000fe40000000041 */
[----:B------:R-:W-:Y:S01]  /*11fc0*/  IADD3 R0, P6, PT, R3, R0, RZ ;  /* 0x0000000003007210 */ /* 0x000fe20007fde0ff */
[----:B------:R-:W-:Y:S06]  /*11fd0*/  STL [R1+0x470], R76 ;  /* 0x0004704c01007387 */ /* 0x000fec0000100800 */
[----:B0-----:R-:W-:Y:S01]  /*11fe0*/  @P2 IMAD.MOV.U32 R6, RZ, RZ, R76 ;  /* 0x000000ffff062224 */ /* 0x001fe200078e004c */
[----:B--2---:R0:W-:Y:S01]  /*11ff0*/  STL [R1+0xe4], R31 ;  /* 0x0000e41f01007387 */ /* 0x0041e20000100800 */
[----:B---3--:R-:W-:-:S03]  /*12000*/  IMAD.X R7, R5, 0x1, R7, P5 ;  /* 0x0000000105077824 */ /* 0x008fc600028e0607 */
[----:B0-----:R-:W2:Y:S04]  /*12010*/  LDL.LU R31, [R1+0x480] ;  /* 0x00048000011f7983 */ /* 0x001ea80000300800 */
[----:B------:R0:W-:Y:S04]  /*12020*/  STL [R1+0x46c], R7 ;  /* 0x00046c0701007387 */ /* 0x0001e80000100800 */
[----:B------:R0:W3:Y:S04]  /*12030*/  @P2 LDG.E.U8 R65, desc[UR18][R6.64] ;  /* 0x0000001206412981 */ /* 0x0000e8000c1e1100 */
[----:B------:R-:W-:Y:S04]  /*12040*/  STL [R1+0x478], R0 ;  /* 0x0004780001007387 */ /* 0x000fe80000100800 */
[----:B------:R-:W2:Y:S01]  /*12050*/  LDL.LU R6, [R1+0x474] ;  /* 0x0004740001067983 */ /* 0x000ea20000300800 */
[----:B------:R-:W-:Y:S01]  /*12060*/  ISETP.GT.AND P4, PT, R8, 0x2e, PT ;  /* 0x0000002e0800780c */ /* 0x000fe20003f84270 */
[----:B0-----:R-:W-:Y:S01]  /*12070*/  IMAD.MOV.U32 R7, RZ, RZ, R0 ;  /* 0x000000ffff077224 */ /* 0x001fe200078e0000 */
[----:B------:R-:W-:-:S02]  /*12080*/  IADD3 R71, P5, PT, R3, R71, RZ ;  /* 0x0000004703477210 */ /* 0x000fc40007fbe0ff */
[----:B------:R-:W-:Y:S02]  /*12090*/  ISETP.GT.AND P1, PT, R8, 0x2f, PT ;  /* 0x0000002f0800780c */ /* 0x000fe40003f24270 */
[----:B------:R-:W-:Y:S01]  /*120a0*/  PRMT R77, RZ, 0x7610, R77 ;  /* 0x00007610ff4d7816 */ /* 0x000fe2000000004d */
[C---:B----4-:R-:W-:Y:S01]  /*120b0*/  IMAD.X R72, R5.reuse, 0x1, R72, P5 ;  /* 0x0000000105487824 */ /* 0x050fe200028e0648 */
[----:B------:R-:W-:Y:S01]  /*120c0*/  PRMT R17, RZ, 0x7610, R17 ;  /* 0x00007610ff117816 */ /* 0x000fe20000000011 */
[----:B---3--:R0:W-:Y:S01]  /*120d0*/  STL [R1+0xe0], R65 ;  /* 0x0000e04101007387 */ /* 0x0081e20000100800 */
[----:B--2---:R-:W-:-:S03]  /*120e0*/  IMAD.X R6, R5, 0x1, R6, P6 ;  /* 0x0000000105067824 */ /* 0x004fc600030e0606 */
[----:B0-----:R-:W2:Y:S04]  /*120f0*/  LDL.LU R65, [R1+0x47c] ;  /* 0x00047c0001417983 */ /* 0x001ea80000300800 */
[----:B------:R-:W-:Y:S01]  /*12100*/  STL [R1+0x16c], R71 ;  /* 0x00016c4701007387 */ /* 0x000fe20000100800 */
[----:B------:R-:W-:-:S03]  /*12110*/  @P4 LOP3.LUT R7, R7, R6, RZ, 0x3c, !PT ;  /* 0x0000000607074212 */ /* 0x000fc600078e3cff */
[----:B------:R-:W3:Y:S04]  /*12120*/  LDL.LU R76, [R1+0x490] ;  /* 0x00049000014c7983 */ /* 0x000ee80000300800 */
[----:B------:R-:W4:Y:S04]  /*12130*/  LDL.LU R0, [R1+0x498] ;  /* 0x0004980001007983 */ /* 0x000f280000300800 */
        /* <DEDUP_REMOVED lines=10> */
[----:B------:R-:W-:-:S09]  /*121e0*/  PRMT R23, RZ, 0x7610, R23 ;  /* 0x00007610ff177816 */ /* 0x000fd20000000017 */
[----:B0-----:R-:W-:Y:S02]  /*121f0*/  @P2 IMAD.MOV.U32 R6, RZ, RZ, R31 ;  /* 0x000000ffff062224 */ /* 0x001fe400078e001f */
[----:B--2---:R-:W-:-:S04]  /*12200*/  IMAD.X R65, R5, 0x1, R65, P5 ;  /* 0x0000000105417824 */ /* 0x004fc800028e0641 */
[----:B------:R-:W-:Y:S01]  /*12210*/  @P2 IMAD.MOV.U32 R7, RZ, RZ, R65 ;  /* 0x000000ffff072224 */ /* 0x000fe200078e0041 */
[----:B---3--:R-:W-:-:S04]  /*12220*/  IADD3 R76, P6, PT, R3, R76, RZ ;  /* 0x0000004c034c7210 */ /* 0x008fc80007fde0ff */
[----:B------:R0:W2:Y:S01]  /*12230*/  @P2 LDG.E.U8 R23, desc[UR18][R6.64] ;  /* 0x0000001206172981 */ /* 0x0000a2000c1e1100 */
[----:B----4-:R-:W-:Y:S01]  /*12240*/  IADD3 R0, P5, PT, R3, R0, RZ ;  /* 0x0000000003007210 */ /* 0x010fe20007fbe0ff */
[----:B0-----:R-:W-:Y:S02]  /*12250*/  IMAD.MOV.U32 R7, RZ, RZ, R76 ;  /* 0x000000ffff077224 */ /* 0x001fe400078e004c */
[----:B------:R0:W-:Y:S04]  /*12260*/  STL [R1+0xdc], R77 ;  /* 0x0000dc4d01007387 */ /* 0x0001e80000100800 */
[----:B0-----:R-:W3:Y:S04]  /*12270*/  LDL.LU R77, [R1+0x8a8] ;  /* 0x0008a800014d7983 */ /* 0x001ee80000300800 */
[----:B------:R-:W4:Y:S04]  /*12280*/  LDL.LU R71, [R1+0x494] ;  /* 0x0004940001477983 */ /* 0x000f280000300800 */
[----:B------:R-:W-:Y:S04]  /*12290*/  STL [R1+0x480], R31 ;  /* 0x0004801f01007387 */ /* 0x000fe80000100800 */
[----:B------:R0:W-:Y:S04]  /*122a0*/  STL [R1+0xd8], R17 ;  /* 0x0000d81101007387 */ /* 0x0001e80000100800 */
[----:B0-----:R-:W2:Y:S04]  /*122b0*/  LDL.LU R17, [R1+0x4a0] ;  /* 0x0004a00001117983 */ /* 0x001ea80000300800 */
[----:B------:R0:W-:Y:S04]  /*122c0*/  STL [R1+0x47c], R65 ;  /* 0x00047c4101007387 */ /* 0x0001e80000100800 */
[----:B0-----:R-:W3:Y:S04]  /*122d0*/  LDL.LU R65, [R1+0x49c] ;  /* 0x00049c0001417983 */ /* 0x001ee80000300800 */
[----:B------:R0:W-:Y:S04]  /*122e0*/  STL [R1+0x490], R76 ;  /* 0x0004904c01007387 */ /* 0x0001e80000100800 */
[----:B------:R-:W3:Y:S04]  /*122f0*/  LDL.LU R31, [R1+0x4a8] ;  /* 0x0004a800011f7983 */ /* 0x000ee80000300800 */
[----:B------:R-:W-:Y:S04]  /*12300*/  STL [R1+0x498], R0 ;  /* 0x0004980001007387 */ /* 0x000fe80000100800 */
[----:B------:R-:W3:Y:S04]  /*12310*/  LDL.LU R72, [R1+0x4b0] ;  /* 0x0004b00001487983 */ /* 0x000ee80000300800 */
[----:B0-----:R-:W3:Y:S04]  /*12320*/  LDL.LU R76, [R1+0x8a4] ;  /* 0x0008a400014c7983 */ /* 0x001ee80000300800 */
[----:B------:R-:W3:Y:S01]  /*12330*/  LDL.LU R6, [R1+0x48c] ;  /* 0x00048c0001067983 */ /* 0x000ee20000300800 */
[----:B------:R-:W-:-:S02]  /*12340*/  ISETP.GT.AND P4, PT, R8, 0x31, PT ;  /* 0x000000310800780c */ /* 0x000fc40003f84270 */
[C---:B------:R-:W-:Y:S02]  /*12350*/  ISETP.GT.AND P1, PT, R8.reuse, 0x32, PT ;  /* 0x000000320800780c */ /* 0x040fe40003f24270 */
[----:B------:R-:W-:Y:S02]  /*12360*/  PRMT R39, RZ, 0x7610, R39 ;  /* 0x00007610ff277816 */ /* 0x000fe40000000027 */
[----:B------:R-:W-:Y:S02]  /*12370*/  ISETP.GT.AND P2, PT, R8, 0x33, PT ;  /* 0x000000330800780c */ /* 0x000fe40003f44270 */
[----:B------:R-:W-:Y:S02]  /*12380*/  PRMT R58, RZ, 0x7610, R58 ;  /* 0x00007610ff3a7816 */ /* 0x000fe4000000003a */
[----:B------:R-:W-:Y:S01]  /*12390*/  PRMT R91, RZ, 0x7610, R91 ;  /* 0x00007610ff5b7816 */ /* 0x000fe2000000005b */
[----:B----4-:R-:W-:Y:S01]  /*123a0*/  IMAD.X R71, R5, 0x1, R71, P5 ;  /* 0x0000000105477824 */ /* 0x010fe200028e0647 */
[----:B--2---:R-:W-:-:S05]  /*123b0*/  IADD3 R17, P5, PT, R3, R17, RZ ;  /* 0x0000001103117210 */ /* 0x004fca0007fbe0ff */
[C---:B---3--:R-:W-:Y:S02]  /*123c0*/  IMAD.X R65, R5.reuse, 0x1, R65, P5 ;  /* 0x0000000105417824 */ /* 0x048fe400028e0641 */
        /* <DEDUP_REMOVED lines=9> */
[----:B------:R-:W-:Y:S01]  /*12460*/  @P1 IMAD.MOV.U32 R7, RZ, RZ, R71 ;  /* 0x000000ffff071224 */ /* 0x000fe200078e0047 */
[----:B------:R-:W3:Y:S01]  /*12470*/  LDL.LU R0, [R1+0x4ac] ;  /* 0x0004ac0001007983 */ /* 0x000ee20000300800 */
[----:B------:R-:W-:-:S03]  /*12480*/  IADD3 R72, P5, PT, R3, R72, RZ ;  /* 0x0000004803487210 */ /* 0x000fc60007fbe0ff */
[----:B------:R0:W4:Y:S04]  /*12490*/  @P1 LDG.E.U8 R58, desc[UR18][R6.64] ;  /* 0x00000012063a1981 */ /* 0x000128000c1e1100 */
[----:B-1----:R-:W2:Y:S04]  /*124a0*/  LDL.LU R71, [R1+0x4b8] ;  /* 0x0004b80001477983 */ /* 0x002ea80000300800 */
        /* <DEDUP_REMOVED lines=269> */
[----:B------:R-:W2:Y:S04]  /*13580*/  LDL.LU R46, [R1+0x548] ;  /* 0x00054800012e7983 */ /* 0x000ea80000300800 */
[----:B------:R0:W-:Y:S04]  /*13590*/  STL [R1+0x530], R10 ;  /* 0x0005300a01007387 */ /* 0x0001e80000100800 */
[----:B------:R-:W-:Y:S04]  /*135a0*/  STL [R1+0x808], R86 ;  /* 0x0008085601007387 */ /* 0x000fe80000100800 */
[----:B------:R1:W-:Y:S04]  /*135b0*/  STL [R1+0x52c], R63 ;  /* 0x00052c3f01007387 */ /* 0x0003e80000100800 */
[----:B0-----:R-:W3:Y:S04]  /*135c0*/  LDL.LU R10, [R1+0x550] ;  /* 0x00055000010a7983 */ /* 0x001ee80000300800 */
[----:B------:R0:W-:Y:S04]  /*135d0*/  STL [R1+0x538], R30 ;  /* 0x0005381e01007387 */ /* 0x0001e80000100800 */
[----:B-1----:R-:W3:Y:S04]  /*135e0*/  LDL.LU R63, [R1+0x558] ;  /* 0x00055800013f7983 */ /* 0x002ee80000300800 */
[----:B------:R-:W-:Y:S04]  /*135f0*/  STL [R1+0x540], R64 ;  /* 0x0005404001007387 */ /* 0x000fe80000100800 */
[----:B0-----:R-:W3:Y:S04]  /*13600*/  LDL.LU R30, [R1+0x874] ;  /* 0x00087400011e7983 */ /* 0x001ee80000300800 */
[----:B------:R-:W3:Y:S01]  /*13610*/  LDL.LU R6, [R1+0x534] ;  /* 0x0005340001067983 */ /* 0x000ee20000300800 */
[----:B------:R-:W-:-:S02]  /*13620*/  ISETP.GT.AND P4, PT, R8, 0x49, PT ;  /* 0x000000490800780c */ /* 0x000fc40003f84270 */
[----:B------:R-:W-:Y:S02]  /*13630*/  ISETP.GT.AND P1, PT, R8, 0x4a, PT ;  /* 0x0000004a0800780c */ /* 0x000fe40003f24270 */
[----:B------:R-:W-:Y:S02]  /*13640*/  PRMT R40, RZ, 0x7610, R40 ;  /* 0x00007610ff287816 */ /* 0x000fe40000000028 */
[----:B------:R-:W-:Y:S01]  /*13650*/  PRMT R55, RZ, 0x7610, R55 ;  /* 0x00007610ff377816 */ /* 0x000fe20000000037 */
[----:B----4-:R-:W-:Y:S01]  /*13660*/  IMAD.X R66, R5, 0x1, R66, P5 ;  /* 0x0000000105427824 */ /* 0x010fe200028e0642 */
[----:B--2---:R-:W-:Y:S01]  /*13670*/  IADD3 R46, P5, PT, R3, R46, RZ ;  /* 0x0000002e032e7210 */ /* 0x004fe20007fbe0ff */
[----:B---3--:R-:W-:-:S05]  /*13680*/  IMAD.X R6, R5, 0x1, R6, P6 ;  /* 0x0000000105067824 */ /* 0x008fca00030e0606 */
        /* <DEDUP_REMOVED lines=46> */
[----:B------:R-:W2:Y:S04]  /*13970*/  @P1 LDG.E.U8 R4, desc[UR18][R6.64] ;  /* 0x0000001206041981 */ /* 0x000ea8000c1e1100 */
[----:B---3--:R0:W-:Y:S04]  /*13980*/  STL [R1+0x6c], R54 ;  /* 0x00006c3601007387 */ /* 0x0081e80000100800 */
[----:B0-----:R-:W3:Y:S04]  /*13990*/  LDL.LU R54, [R1+0x86c] ;  /* 0x00086c0001367983 */ /* 0x001ee80000300800 */
[----:B------:R-:W3:Y:S04]  /*139a0*/  LDL.LU R66, [R1+0x868] ;  /* 0x0008680001427983 */ /* 0x000ee80000300800 */
[----:B------:R-:W3:Y:S01]  /*139b0*/  LDL.LU R7, [R1+0x55c] ;  /* 0x00055c0001077983 */ /* 0x000ee20000300800 */
[----:B------:R-:W-:-:S02]  /*139c0*/  ISETP.GT.AND P2, PT, R8, 0x4e, PT ;  /* 0x0000004e0800780c */ /* 0x000fc40003f44270 */
[C---:B----4-:R-:W-:Y:S01]  /*139d0*/  IADD3 R64, P5, PT, R3.reuse, R64, RZ ;  /* 0x0000004003407210 */ /* 0x050fe20007fbe0ff */
[----:B------:R-:W4:Y:S01]  /*139e0*/  LDL.LU R63, [R1+0x564] ;  /* 0x00056400013f7983 */ /* 0x000f220000300800 */
[----:B------:R-:W-:Y:S02]  /*139f0*/  PRMT R15, RZ, 0x7610, R15 ;  /* 0x00007610ff0f7816 */ /* 0x000fe4000000000f */
[----:B------:R-:W-:Y:S01]  /*13a00*/  IADD3 R10, P6, PT, R3, R10, RZ ;  /* 0x0000000a030a7210 */ /* 0x000fe20007fde0ff */
[----:B------:R-:W-:Y:S04]  /*13a10*/  STL [R1+0x560], R64 ;  /* 0x0005604001007387 */ /* 0x000fe80000100800 */
[----:B--2---:R0:W-:Y:S02]  /*13a20*/  STL [R1+0x68], R4 ;  /* 0x0000680401007387 */ /* 0x0041e40000100800 */
[----:B------:R-:W-:-:S02]  /*13a30*/  @P2 IMAD.MOV.U32 R6, RZ, RZ, R64 ;  /* 0x000000ffff062224 */ /* 0x000fc400078e0040 */
[----:B0-----:R-:W2:Y:S01]  /*13a40*/  LDL.LU R4, [R1+0x570] ;  /* 0x0005700001047983 */ /* 0x001ea20000300800 */
[----:B---3--:R-:W-:-:S05]  /*13a50*/  IMAD.X R7, R5, 0x1, R7, P5 ;  /* 0x0000000105077824 */ /* 0x008fca00028e0607 */
[----:B------:R0:W-:Y:S04]  /*13a60*/  STL [R1+0x55c], R7 ;  /* 0x00055c0701007387 */ /* 0x0001e80000100800 */
[----:B------:R0:W3:Y:S04]  /*13a70*/  @P2 LDG.E.U8 R15, desc[UR18][R6.64] ;  /* 0x00000012060f2981 */ /* 0x0000e8000c1e1100 */
[----:B------:R1:W-:Y:S04]  /*13a80*/  STL [R1+0x18c], R10 ;  /* 0x00018c0a01007387 */ /* 0x0003e80000100800 */
[----:B------:R-:W2:Y:S01]  /*13a90*/  LDL.LU R6, [R1+0x188] ;  /* 0x0001880001067983 */ /* 0x000ea20000300800 */
[----:B------:R-:W-:Y:S01]  /*13aa0*/  ISETP.GT.AND P4, PT, R8, 0x4f, PT ;  /* 0x0000004f0800780c */ /* 0x000fe20003f84270 */
[----:B0-----:R-:W-:Y:S01]  /*13ab0*/  IMAD.MOV.U32 R7, RZ, RZ, R10 ;  /* 0x000000ffff077224 */ /* 0x001fe200078e000a */
[----:B------:R-:W-:Y:S01]  /*13ac0*/  IADD3 R61, P5, PT, R3, R61, RZ ;  /* 0x0000003d033d7210 */ /* 0x000fe20007fbe0ff */
[----:B-1----:R-:W4:Y:S04]  /*13ad0*/  LDL.LU R10, [R1+0x56c] ;  /* 0x00056c00010a7983 */ /* 0x002f280000300800 */
[----:B------:R-:W-:Y:S04]  /*13ae0*/  STL [R1+0x568], R61 ;  /* 0x0005683d01007387 */ /* 0x000fe80000100800 */
[----:B------:R-:W4:Y:S01]  /*13af0*/  LDL.LU R64, [R1+0x578] ;  /* 0x0005780001407983 */ /* 0x000f220000300800 */
[----:B------:R-:W-:-:S03]  /*13b00*/  PRMT R84, RZ, 0x7610, R84 ;  /* 0x00007610ff547816 */ /* 0x000fc60000000054 */
[----:B---3--:R0:W-:Y:S01]  /*13b10*/  STL [R1+0x5c], R15 ;  /* 0x00005c0f01007387 */ /* 0x0081e20000100800 */
[----:B--2---:R-:W-:-:S03]  /*13b20*/  IMAD.X R6, R5, 0x1, R6, P6 ;  /* 0x0000000105067824 */ /* 0x004fc600030e0606 */
        /* <DEDUP_REMOVED lines=11> */
[----:B------:R1:W-:Y:S01]  /*13be0*/  STL [R1+0x564], R63 ;  /* 0x0005643f01007387 */ /* 0x0003e20000100800 */
        /* <DEDUP_REMOVED lines=11> */
[----:B---3--:R-:W-:Y:S04]  /*13ca0*/  STL [R1+0x80c], R84 ;  /* 0x00080c5401007387 */ /* 0x008fe80000100800 */
[----:B-1----:R-:W2:Y:S04]  /*13cb0*/  LDL.LU R63, [R1+0x57c] ;  /* 0x00057c00013f7983 */ /* 0x002ea80000300800 */
[----:B------:R-:W3:Y:S04]  /*13cc0*/  LDL.LU R61, [R1+0x588] ;  /* 0x00058800013d7983 */ /* 0x000ee80000300800 */
[----:B------:R0:W-:Y:S04]  /*13cd0*/  STL [R1+0x570], R4 ;  /* 0x0005700401007387 */ /* 0x0001e80000100800 */
        /* <DEDUP_REMOVED lines=11> */
[C---:B--2---:R-:W-:Y:S02]  /*13d90*/  IMAD.X R63, R5.reuse, 0x1, R63, P5 ;  /* 0x00000001053f7824 */ /* 0x044fe400028e063f */
[----:B---3--:R-:W-:-:S05]  /*13da0*/  IMAD.X R6, R5, 0x1, R6, P6 ;  /* 0x0000000105067824 */ /* 0x008fca00030e0606 */
        /* <DEDUP_REMOVED lines=8> */
[----:B-1----:R-:W3:Y:S04]  /*13e30*/  LDL.LU R63, [R1+0x860] ;  /* 0x00086000013f7983 */ /* 0x002ee80000300800 */
        /* <DEDUP_REMOVED lines=39> */
[----:B------:R1:W-:Y:S01]  /*140b0*/  STL [R1+0x594], R15 ;  /* 0x0005940f01007387 */ /* 0x0003e20000100800 */
[----:B------:R-:W-:-:S03]  /*140c0*/  PRMT R82, RZ, 0x7610, R82 ;  /* 0x00007610ff527816 */ /* 0x000fc60000000052 */
[----:B-1----:R-:W4:Y:S06]  /*140d0*/  LDL.LU R15, [R1+0x5a4] ;  /* 0x0005a400010f7983 */ /* 0x002f2c0000300800 */
[----:B0-----:R-:W-:Y:S01]  /*140e0*/  @P2 IMAD.MOV.U32 R6, RZ, RZ, R11 ;  /* 0x000000ffff062224 */ /* 0x001fe200078e000b */
[----:B------:R-:W4:Y:S04]  /*140f0*/  LDL.LU R10, [R1+0x5b0] ;  /* 0x0005b000010a7983 */ /* 0x000f280000300800 */
[----:B------:R0:W-:Y:S01]  /*14100*/  STL [R1+0x194], R11 ;  /* 0x0001940b01007387 */ /* 0x0001e20000100800 */
[----:B--2---:R-:W-:-:S04]  /*14110*/  IMAD.X R14, R5, 0x1, R14, P5 ;  /* 0x00000001050e7824 */ /* 0x004fc800028e060e */
[----:B------:R-:W-:Y:S01]  /*14120*/  @P2 IMAD.MOV.U32 R7, RZ, RZ, R14 ;  /* 0x000000ffff072224 */ /* 0x000fe200078e000e */
[----:B---3--:R-:W-:-:S04]  /*14130*/  IADD3 R61, P6, PT, R3, R61, RZ ;  /* 0x0000003d033d7210 */ /* 0x008fc80007fde0ff */
[----:B------:R1:W2:Y:S01]  /*14140*/  @P2 LDG.E.U8 R82, desc[UR18][R6.64] ;  /* 0x0000001206522981 */ /* 0x0002a2000c1e1100 */
[----:B----4-:R-:W-:Y:S01]  /*14150*/  IADD3 R4, P5, PT, R3, R4, RZ ;  /* 0x0000000403047210 */ /* 0x010fe20007fbe0ff */
[----:B-1----:R-:W-:Y:S02]  /*14160*/  IMAD.MOV.U32 R7, RZ, RZ, R61 ;  /* 0x000000ffff077224 */ /* 0x002fe400078e003d */
[----:B------:R-:W-:Y:S04]  /*14170*/  STL [R1+0x810], R84 ;  /* 0x0008105401007387 */ /* 0x000fe80000100800 */
[----:B------:R-:W-:Y:S04]  /*14180*/  STL [R1+0x190], R14 ;  /* 0x0001900e01007387 */ /* 0x000fe80000100800 */
[----:B0-----:R-:W3:Y:S04]  /*14190*/  LDL.LU R11, [R1+0x5ac] ;  /* 0x0005ac00010b7983 */ /* 0x001ee80000300800 */
[----:B------:R-:W-:Y:S04]  /*141a0*/  STL [R1+0x5a0], R61 ;  /* 0x0005a03d01007387 */ /* 0x000fe80000100800 */
[----:B------:R0:W-:Y:S04]  /*141b0*/  STL [R1+0x44], R60 ;  /* 0x0000443c01007387 */ /* 0x0001e80000100800 */
[----:B0-----:R-:W4:Y:S04]  /*141c0*/  LDL.LU R60, [R1+0x5b8] ;  /* 0x0005b800013c7983 */ /* 0x001f280000300800 */
[----:B------:R-:W-:Y:S04]  /*141d0*/  STL [R1+0x5a8], R4 ;  /* 0x0005a80401007387 */ /* 0x000fe80000100800 */
[----:B------:R-:W4:Y:S04]  /*141e0*/  LDL.LU R14, [R1+0x5c0] ;  /* 0x0005c000010e7983 */ /* 0x000f280000300800 */
[----:B------:R-:W4:Y:S04]  /*141f0*/  LDL.LU R61, [R1+0x85c] ;  /* 0x00085c00013d7983 */ /* 0x000f280000300800 */
[----:B------:R-:W4:Y:S01]  /*14200*/  LDL.LU R6, [R1+0x59c] ;  /* 0x00059c0001067983 */ /* 0x000f220000300800 */
[----:B------:R-:W-:-:S02]  /*14210*/  ISETP.GT.AND P4, PT, R8, 0x58, PT ;  /* 0x000000580800780c */ /* 0x000fc40003f84270 */
[C---:B------:R-:W-:Y:S02]  /*14220*/  ISETP.GT.AND P1, PT, R8.reuse, 0x59, PT ;  /* 0x000000590800780c */ /* 0x040fe40003f24270 */
[----:B------:R-:W-:Y:S02]  /*14230*/  PRMT R26, RZ, 0x7610, R26 ;  /* 0x00007610ff1a7816 */ /* 0x000fe4000000001a */
[----:B------:R-:W-:Y:S01]  /*14240*/  ISETP.GT.AND P2, PT, R8, 0x5a, PT ;  /* 0x0000005a0800780c */ /* 0x000fe20003f44270 */
[----:B------:R-:W-:Y:S01]  /*14250*/  IMAD.X R15, R5, 0x1, R15, P5 ;  /* 0x00000001050f7824 */ /* 0x000fe200028e060f */
[----:B------:R-:W-:Y:S02]  /*14260*/  IADD3 R10, P5, PT, R3, R10, RZ ;  /* 0x0000000a030a7210 */ /* 0x000fe40007fbe0ff */
[----:B------:R-:W-:Y:S02]  /*14270*/  PRMT R42, RZ, 0x7610, R42 ;  /* 0x00007610ff2a7816 */ /* 0x000fe4000000002a */
[----:B------:R-:W-:Y:S01]  /*14280*/  PRMT R70, RZ, 0x7610, R70 ;  /* 0x00007610ff467816 */ /* 0x000fe20000000046 */
[----:B--2---:R-:W-:Y:S01]  /*14290*/  STL [R1+0x814], R82 ;  /* 0x0008145201007387 */ /* 0x004fe20000100800 */
[----:B---3--:R-:W-:-:S02]  /*142a0*/  IMAD.X R11, R5, 0x1, R11, P5 ;  /* 0x00000001050b7824 */ /* 0x008fc400028e060b */
[----:B----4-:R-:W-:-:S05]  /*142b0*/  IMAD.X R6, R5, 0x1, R6, P6 ;  /* 0x0000000105067824 */ /* 0x010fca00030e0606 */
        /* <DEDUP_REMOVED lines=26> */
[----:B------:R-:W-:Y:S02]  /*14460*/  ISETP.GT.AND P1, PT, R8, 0x5c, PT ;  /* 0x0000005c0800780c */ /* 0x000fe40003f24270 */
[----:B------:R-:W-:Y:S02]  /*14470*/  PRMT R84, RZ, 0x7610, R84 ;  /* 0x00007610ff547816 */ /* 0x000fe40000000054 */
[----:B------:R-:W-:Y:S01]  /*14480*/  PRMT R48, RZ, 0x7610, R48 ;  /* 0x00007610ff307816 */ /* 0x000fe20000000030 */
[C---:B---3--:R-:W-:Y:S02]  /*14490*/  IMAD.X R4, R5.reuse, 0x1, R4, P5 ;  /* 0x0000000105047824 */ /* 0x048fe400028e0604 */
[----:B--2---:R-:W-:-:S05]  /*144a0*/  IMAD.X R6, R5, 0x1, R6, P6 ;  /* 0x0000000105067824 */ /* 0x004fca00030e0606 */
[-C--:B------:R-:W-:Y:S01]  /*144b0*/  @P4 LOP3.LUT R7, R7, R6.reuse, RZ, 0x3c, !PT ;  /* 0x0000000607074212 */ /* 0x080fe200078e3cff */
[----:B------:R0:W-:Y:S03]  /*144c0*/  STL [R1+0x5b4], R6 ;  /* 0x0005b40601007387 */ /* 0x0001e60000100800 */
[----:B0-----:R-:W-:-:S04]  /*144d0*/  @P4 LOP3.LUT R6, R7, R6, RZ, 0x3c, !PT ;  /* 0x0000000607064212 */ /* 0x001fc800078e3cff */
[----:B------:R-:W-:-:S05]  /*144e0*/  @P4 LOP3.LUT R7, R7, R6, RZ, 0x3c, !PT ;  /* 0x0000000607074212 */ /* 0x000fca00078e3cff */
[----:B------:R0:W2:Y:S02]  /*144f0*/  @P4 LDG.E.U8 R84, desc[UR18][R6.64] ;  /* 0x0000001206544981 */ /* 0x0000a4000c1e1100 */
[----:B0-----:R-:W-:Y:S02]  /*14500*/  @P1 IMAD.MOV.U32 R6, RZ, RZ, R14 ;  /* 0x000000ffff061224 */ /* 0x001fe400078e000e */
[----:B------:R-:W-:-:S05]  /*14510*/  @P1 IMAD.MOV.U32 R7, RZ, RZ, R4 ;  /* 0x000000ffff071224 */ /* 0x000fca00078e0004 */
[----:B------:R-:W3:Y:S01]  /*14520*/  @P1 LDG.E.U8 R48, desc[UR18][R6.64] ;  /* 0x0000001206301981 */ /* 0x000ee2000c1e1100 */
[----:B------:R-:W-:-:S03]  /*14530*/  IADD3 R15, P5, PT, R3, R15, RZ ;  /* 0x0000000f030f7210 */ /* 0x000fc60007fbe0ff */
[----:B------:R0:W-:Y:S04]  /*14540*/  STL [R1+0x5bc], R4 ;  /* 0x0005bc0401007387 */ /* 0x0001e80000100800 */
[----:B--2---:R-:W-:Y:S04]  /*14550*/  STL [R1+0x84c], R84 ;  /* 0x00084c5401007387 */ /* 0x004fe80000100800 */
[----:B0-----:R-:W2:Y:S04]  /*14560*/  LDL.LU R4, [R1+0x854] ;  /* 0x0008540001047983 */ /* 0x001ea80000300800 */
[----:B------:R-:W2:Y:S04]  /*14570*/  LDL.LU R14, [R1+0x198] ;  /* 0x00019800010e7983 */ /* 0x000ea80000300800 */
[----:B---3--:R0:W-:Y:S04]  /*14580*/  STL [R1+0x28], R48 ;  /* 0x0000283001007387 */ /* 0x0081e80000100800 */
[----:B0-----:R-:W3:Y:S04]  /*14590*/  LDL.LU R48, [R1+0x850] ;  /* 0x0008500001307983 */ /* 0x001ee80000300800 */
[----:B------:R0:W-:Y:S04]  /*145a0*/  STL [R1+0x5c8], R15 ;  /* 0x0005c80f01007387 */ /* 0x0001e80000100800 */
[----:B------:R-:W2:Y:S01]  /*145b0*/  LDL.LU R6, [R1+0x5c4] ;  /* 0x0005c40001067983 */ /* 0x000ea20000300800 */
[----:B------:R-:W-:Y:S01]  /*145c0*/  ISETP.GT.AND P2, PT, R8, 0x5d, PT ;  /* 0x0000005d0800780c */ /* 0x000fe20003f44270 */
[----:B------:R-:W-:-:S02]  /*145d0*/  IMAD.MOV.U32 R7, RZ, RZ, R15 ;  /* 0x000000ffff077224 */ /* 0x000fc400078e000f */
[----:B0-----:R-:W3:Y:S01]  /*145e0*/  LDL.LU R15, [R1+0x5d8] ;  /* 0x0005d800010f7983 */ /* 0x001ee20000300800 */
[----:B------:R-:W-:Y:S02]  /*145f0*/  PRMT R84, RZ, 0x7610, R84 ;  /* 0x00007610ff547816 */ /* 0x000fe40000000054 */
[----:B------:R-:W-:Y:S01]  /*14600*/  IADD3 R10, P6, PT, R3, R10, RZ ;  /* 0x0000000a030a7210 */ /* 0x000fe20007fde0ff */
[----:B--2---:R-:W-:-:S06]  /*14610*/  IMAD.X R6, R5, 0x1, R6, P5 ;  /* 0x0000000105067824 */ /* 0x004fcc00028e0606 */
        /* <DEDUP_REMOVED lines=23> */
[----:B------:R-:W-:Y:S02]  /*14790*/  PRMT R68, RZ, 0x7610, R68 ;  /* 0x00007610ff447816 */ /* 0x000fe40000000044 */
[----:B------:R-:W-:Y:S02]  /*147a0*/  IADD3 R15, P5, PT, R3, R15, RZ ;  /* 0x0000000f030f7210 */ /* 0x000fe40007fbe0ff */
[----:B------:R-:W-:Y:S07]  /*147b0*/  STL [R1+0x198], R14 ;  /* 0x0001980e01007387 */ /* 0x000fee0000100800 */
[----:B0-----:R-:W-:-:S02]  /*147c0*/  @P1 IMAD.MOV.U32 R6, RZ, RZ, R11 ;  /* 0x000000ffff061224 */ /* 0x001fc400078e000b */
[----:B------:R-:W-:-:S05]  /*147d0*/  @P1 IMAD.MOV.U32 R7, RZ, RZ, R14 ;  /* 0x000000ffff071224 */ /* 0x000fca00078e000e */
[----:B------:R-:W3:Y:S04]  /*147e0*/  @P1 LDG.E.U8 R68, desc[UR18][R6.64] ;  /* 0x0000001206441981 */ /* 0x000ee8000c1e1100 */
[----:B--2---:R0:W-:Y:S04]  /*147f0*/  STL [R1+0x818], R86 ;  /* 0x0008185601007387 */ /* 0x0041e80000100800 */
[----:B0-----:R-:W2:Y:S04]  /*14800*/  LDL.LU R86, [R1+0x5dc] ;  /* 0x0005dc0001567983 */ /* 0x001ea80000300800 */
[----:B------:R-:W4:Y:S04]  /*14810*/  LDL.LU R14, [R1+0x5e4] ;  /* 0x0005e400010e7983 */ /* 0x000f280000300800 */
[----:B------:R0:W-:Y:S04]  /*14820*/  STL [R1+0x5d8], R15 ;  /* 0x0005d80f01007387 */ /* 0x0001e80000100800 */
[----:B------:R-:W4:Y:S04]  /*14830*/  LDL.LU R11, [R1+0x5f0] ;  /* 0x0005f000010b7983 */ /* 0x000f280000300800 */
[----:B------:R-:W4:Y:S01]  /*14840*/  LDL.LU R7, [R1+0x5d4] ;  /* 0x0005d40001077983 */ /* 0x000f220000300800 */
[----:B------:R-:W-:-:S02]  /*14850*/  ISETP.GT.AND P2, PT, R8, 0x60, PT ;  /* 0x000000600800780c */ /* 0x000fc40003f44270 */
[----:B------:R-:W-:Y:S02]  /*14860*/  ISETP.GT.AND P4, PT, R8, 0x61, PT ;  /* 0x000000610800780c */ /* 0x000fe40003f84270 */
[----:B------:R-:W-:Y:S01]  /*14870*/  IADD3 R84, P6, PT, R3, R84, RZ ;  /* 0x0000005403547210 */ /* 0x000fe20007fde0ff */
[----:B---3--:R1:W-:Y:S01]  /*14880*/  STL [R1+0x81c], R68 ;  /* 0x00081c4401007387 */ /* 0x0083e20000100800 */
[----:B------:R-:W-:-:S07]  /*14890*/  PRMT R29, RZ, 0x7610, R29 ;  /* 0x00007610ff1d7816 */ /* 0x000fce000000001d */
[----:B------:R-:W-:Y:S02]  /*148a0*/  @P2 IMAD.MOV.U32 R6, RZ, RZ, R15 ;  /* 0x000000ffff062224 */ /* 0x000fe400078e000f */
[C---:B--2---:R-:W-:Y:S02]  /*148b0*/  IMAD.X R86, R5.reuse, 0x1, R86, P6 ;  /* 0x0000000105567824 */ /* 0x044fe400030e0656 */
[----:B----4-:R-:W-:Y:S01]  /*148c0*/  IMAD.X R7, R5, 0x1, R7, P5 ;  /* 0x0000000105077824 */ /* 0x010fe200028e0607 */
[----:B------:R-:W-:-:S04]  /*148d0*/  IADD3 R10, P5, PT, R3, R10, RZ ;  /* 0x0000000a030a7210 */ /* 0x000fc80007fbe0ff */
[----:B------:R-:W-:Y:S01]  /*148e0*/  STL [R1+0x5d4], R7 ;  /* 0x0005d40701007387 */ /* 0x000fe20000100800 */
[----:B------:R-:W-:-:S03]  /*148f0*/  IMAD.X R14, R5, 0x1, R14, P5 ;  /* 0x00000001050e7824 */ /* 0x000fc600028e060e */
[----:B0-----:R-:W2:Y:S04]  /*14900*/  LDL.LU R15, [R1+0x5ec] ;  /* 0x0005ec00010f7983 */ /* 0x001ea80000300800 */
[----:B------:R0:W-:Y:S04]  /*14910*/  STL [R1+0x5e0], R84 ;  /* 0x0005e05401007387 */ /* 0x0001e80000100800 */
[----:B-1----:R-:W3:Y:S04]  /*14920*/  LDL.LU R68, [R1+0x5f8] ;  /* 0x0005f80001447983 */ /* 0x002ee80000300800 */
[----:B------:R-:W-:Y:S04]  /*14930*/  STL [R1+0x5e8], R10 ;  /* 0x0005e80a01007387 */ /* 0x000fe80000100800 */
[----:B------:R1:W4:Y:S04]  /*14940*/  @P2 LDG.E.U8 R29, desc[UR18][R6.64] ;  /* 0x00000012061d2981 */ /* 0x000328000c1e1100 */
[----:B------:R-:W-:Y:S04]  /*14950*/  STL [R1+0x5dc], R86 ;  /* 0x0005dc5601007387 */ /* 0x000fe80000100800 */
[----:B------:R0:W-:Y:S01]  /*14960*/  STL [R1+0x5e4], R14 ;  /* 0x0005e40e01007387 */ /* 0x0001e20000100800 */
[----:B-1----:R-:W-:-:S03]  /*14970*/  @P4 IMAD.MOV.U32 R6, RZ, RZ, R84 ;  /* 0x000000ffff064224 */ /* 0x002fc600078e0054 */
[----:B0-----:R-:W4:Y:S01]  /*14980*/  LDL.LU R84, [R1+0x5f4] ;  /* 0x0005f40001547983 */ /* 0x001f220000300800 */
[C---:B------:R-:W-:Y:S01]  /*14990*/  ISETP.GT.AND P1, PT, R8.reuse, 0x62, PT ;  /* 0x000000620800780c */ /* 0x040fe20003f24270 */
[----:B------:R-:W-:Y:S01]  /*149a0*/  @P4 IMAD.MOV.U32 R7, RZ, RZ, R86 ;  /* 0x000000ffff074224 */ /* 0x000fe200078e0056 */
[----:B------:R-:W-:Y:S02]  /*149b0*/  PRMT R45, RZ, 0x7610, R45 ;  /* 0x00007610ff2d7816 */ /* 0x000fe4000000002d */
[----:B------:R-:W-:Y:S02]  /*149c0*/  ISETP.GT.AND P2, PT, R8, 0x63, PT ;  /* 0x000000630800780c */ /* 0x000fe40003f44270 */
[----:B------:R-:W-:Y:S02]  /*149d0*/  PRMT R74, RZ, 0x7610, R74 ;  /* 0x00007610ff4a7816 */ /* 0x000fe4000000004a */
[----:B------:R0:W4:Y:S01]  /*149e0*/  @P4 LDG.E.U8 R45, desc[UR18][R6.64] ;  /* 0x00000012062d4981 */ /* 0x000122000c1e1100 */
[----:B------:R-:W-:-:S02]  /*149f0*/  IADD3 R11, P4, PT, R3, R11, RZ ;  /* 0x0000000b030b7210 */ /* 0x000fc40007f9e0ff */
[----:B------:R-:W-:Y:S02]  /*14a00*/  ISETP.GT.AND P5, PT, R8, 0x64, PT ;  /* 0x000000640800780c */ /* 0x000fe40003fa4270 */
[----:B0-----:R-:W-:Y:S02]  /*14a10*/  @P1 IMAD.MOV.U32 R6, RZ, RZ, R10 ;  /* 0x000000ffff061224 */ /* 0x001fe400078e000a */
[----:B------:R-:W-:Y:S01]  /*14a20*/  @P1 IMAD.MOV.U32 R7, RZ, RZ, R14 ;  /* 0x000000ffff071224 */ /* 0x000fe200078e000e */
[----:B------:R-:W-:Y:S01]  /*14a30*/  PRMT R82, RZ, 0x7610, R82 ;  /* 0x00007610ff527816 */ /* 0x000fe20000000052 */
[----:B------:R-:W4:Y:S04]  /*14a40*/  LDL.LU R14, [R1+0x5fc] ;  /* 0x0005fc00010e7983 */ /* 0x000f280000300800 */
[----:B------:R0:W4:Y:S01]  /*14a50*/  @P1 LDG.E.U8 R74, desc[UR18][R6.64] ;  /* 0x00000012064a1981 */ /* 0x000122000c1e1100 */
[----:B------:R-:W-:-:S03]  /*14a60*/  PRMT R9, RZ, 0x7610, R9 ;  /* 0x00007610ff097816 */ /* 0x000fc60000000009 */
[----:B------:R-:W4:Y:S01]  /*14a70*/  LDL.LU R10, [R1+0x600] ;  /* 0x00060000010a7983 */ /* 0x000f220000300800 */
[----:B0-----:R-:W-:Y:S02]  /*14a80*/  @P2 IMAD.MOV.U32 R6, RZ, RZ, R11 ;  /* 0x000000ffff062224 */ /* 0x001fe400078e000b */
[----:B--2---:R-:W-:-:S04]  /*14a90*/  IMAD.X R15, R5, 0x1, R15, P4 ;  /* 0x00000001050f7824 */ /* 0x004fc800020e060f */
[----:B------:R-:W-:Y:S01]  /*14aa0*/  @P2 IMAD.MOV.U32 R7, RZ, RZ, R15 ;  /* 0x000000ffff072224 */ /* 0x000fe200078e000f */
[----:B---3--:R-:W-:-:S04]  /*14ab0*/  IADD3 R68, P1, PT, R3, R68, RZ ;  /* 0x0000004403447210 */ /* 0x008fc80007f3e0ff */
[----:B------:R0:W2:Y:S02]  /*14ac0*/  @P2 LDG.E.U8 R82, desc[UR18][R6.64] ;  /* 0x0000001206522981 */ /* 0x0000a4000c1e1100 */
[----:B0-----:R-:W-:Y:S02]  /*14ad0*/  @P5 IMAD.MOV.U32 R6, RZ, RZ, R68 ;  /* 0x000000ffff065224 */ /* 0x001fe400078e0044 */
[----:B----4-:R-:W-:-:S04]  /*14ae0*/  IMAD.X R84, R5, 0x1, R84, P1 ;  /* 0x0000000105547824 */ /* 0x010fc800008e0654 */
[----:B------:R-:W-:-:S05]  /*14af0*/  @P5 IMAD.MOV.U32 R7, RZ, RZ, R84 ;  /* 0x000000ffff075224 */ /* 0x000fca00078e0054 */
[----:B------:R0:W3:Y:S04]  /*14b00*/  @P5 LDG.E.U8 R9, desc[UR18][R6.64] ;  /* 0x0000001206095981 */ /* 0x0000e8000c1e1100 */
[----:B------:R-:W-:Y:S04]  /*14b10*/  STL [R1+0x5f0], R11 ;  /* 0x0005f00b01007387 */ /* 0x000fe80000100800 */
[----:B------:R1:W-:Y:S04]  /*14b20*/  STL [R1+0x5ec], R15 ;  /* 0x0005ec0f01007387 */ /* 0x0003e80000100800 */
[----:B-1----:R-:W4:Y:S04]  /*14b30*/  LDL.LU R15, [R1+0x484] ;  /* 0x00048400010f7983 */ /* 0x002f280000300800 */
[----:B------:R-:W2:Y:S01]  /*14b40*/  LDL.LU R11, [R1+0x488] ;  /* 0x00048800010b7983 */ /* 0x000ea20000300800 */
[----:B------:R-:W-:-:S02]  /*14b50*/  ISETP.GT.AND P2, PT, R8, 0x65, PT ;  /* 0x000000650800780c */ /* 0x000fc40003f44270 */
[----:B------:R-:W-:Y:S01]  /*14b60*/  IADD3 R10, P1, PT, R3, R10, RZ ;  /* 0x0000000a030a7210 */ /* 0x000fe20007f3e0ff */
[----:B------:R-:W-:Y:S04]  /*14b70*/  STL [R1+0x5f8], R68 ;  /* 0x0005f84401007387 */ /* 0x000fe80000100800 */
[----:B------:R-:W-:Y:S01]  /*14b80*/  STL [R1+0x5f4], R84 ;  /* 0x0005f45401007387 */ /* 0x000fe20000100800 */
[----:B------:R-:W-:Y:S01]  /*14b90*/  IMAD.X R14, R5, 0x1, R14, P1 ;  /* 0x00000001050e7824 */ /* 0x000fe200008e060e */
[----:B------:R-:W-:-:S04]  /*14ba0*/  PRMT R92, RZ, 0x7610, R92 ;  /* 0x00007610ff5c7816 */ /* 0x000fc8000000005c */
[----:B0-----:R-:W-:Y:S02]  /*14bb0*/  @P2 IMAD.MOV.U32 R6, RZ, RZ, R10 ;  /* 0x000000ffff062224 */ /* 0x001fe400078e000a */
[----:B------:R-:W-:-:S05]  /*14bc0*/  @P2 IMAD.MOV.U32 R7, RZ, RZ, R14 ;  /* 0x000000ffff072224 */ /* 0x000fca00078e000e */
[----:B------:R0:W4:Y:S04]  /*14bd0*/  @P2 LDG.E.U8 R92, desc[UR18][R6.64] ;  /* 0x00000012065c2981 */ /* 0x000128000c1e1100 */
[----:B---3--:R1:W-:Y:S04]  /*14be0*/  STL [R1+0x4], R9 ;  /* 0x0000040901007387 */ /* 0x0083e80000100800 */
[----:B-1----:R-:W3:Y:S04]  /*14bf0*/  LDL.LU R9, [R1+0x1a4] ;  /* 0x0001a40001097983 */ /* 0x002ee80000300800 */
[----:B------:R-:W-:Y:S04]  /*14c00*/  STL [R1+0x600], R10 ;  /* 0x0006000a01007387 */ /* 0x000fe80000100800 */
[----:B------:R1:W-:Y:S04]  /*14c10*/  STL [R1+0x5fc], R14 ;  /* 0x0005fc0e01007387 */ /* 0x0003e80000100800 */
[----:B-1----:R-:W3:Y:S01]  /*14c20*/  LDL.LU R14, [R1+0x1a0] ;  /* 0x0001a000010e7983 */ /* 0x002ee20000300800 */
[----:B------:R-:W-:-:S02]  /*14c30*/  ISETP.GT.AND P2, PT, R8, 0x66, PT ;  /* 0x000000660800780c */ /* 0x000fc40003f44270 */
[----:B--2---:R-:W-:Y:S01]  /*14c40*/  IADD3 R11, P1, PT, R3, R11, RZ ;  /* 0x0000000b030b7210 */ /* 0x004fe20007f3e0ff */
[----:B------:R-:W2:Y:S01]  /*14c50*/  LDL.LU R10, [R1+0x608] ;  /* 0x00060800010a7983 */ /* 0x000ea20000300800 */
[----:B------:R-:W-:-:S03]  /*14c60*/  PRMT R90, RZ, 0x7610, R90 ;  /* 0x00007610ff5a7816 */ /* 0x000fc6000000005a */
[----:B----4-:R-:W-:-:S06]  /*14c70*/  IMAD.X R15, R5, 0x1, R15, P1 ;  /* 0x00000001050f7824 */ /* 0x010fcc00008e060f */
[----:B0-----:R-:W-:Y:S02]  /*14c80*/  @P2 IMAD.MOV.U32 R6, RZ, RZ, R11 ;  /* 0x000000ffff062224 */ /* 0x001fe400078e000b */
[----:B------:R-:W-:-:S05]  /*14c90*/  @P2 IMAD.MOV.U32 R7, RZ, RZ, R15 ;  /* 0x000000ffff072224 */ /* 0x000fca00078e000f */
[----:B------:R0:W4:Y:S01]  /*14ca0*/  @P2 LDG.E.U8 R90, desc[UR18][R6.64] ;  /* 0x00000012065a2981 */ /* 0x000122000c1e1100 */
[----:B------:R-:W-:Y:S02]  /*14cb0*/  ISETP.GT.AND P2, PT, R8, 0x67, PT ;  /* 0x000000670800780c */ /* 0x000fe40003f44270 */
[----:B------:R-:W-:Y:S01]  /*14cc0*/  PRMT R88, RZ, 0x7610, R88 ;  /* 0x00007610ff587816 */ /* 0x000fe20000000058 */
[----:B------:R-:W-:Y:S04]  /*14cd0*/  STL [R1+0x834], R92 ;  /* 0x0008345c01007387 */ /* 0x000fe80000100800 */
[----:B------:R1:W-:Y:S04]  /*14ce0*/  STL [R1+0x488], R11 ;  /* 0x0004880b01007387 */ /* 0x0003e80000100800 */
[----:B------:R0:W-:Y:S04]  /*14cf0*/  STL [R1+0x484], R15 ;  /* 0x0004840f01007387 */ /* 0x0001e80000100800 */
[----:B-1----:R-:W2:Y:S04]  /*14d00*/  LDL.LU R11, [R1+0x604] ;  /* 0x00060400010b7983 */ /* 0x002ea80000300800 */
[----:B------:R-:W2:Y:S04]  /*14d10*/  LDL.LU R68, [R1+0x60c] ;  /* 0x00060c0001447983 */ /* 0x000ea80000300800 */
[----:B0-----:R-:W2:Y:S01]  /*14d20*/  LDL.LU R15, [R1+0x610] ;  /* 0x00061000010f7983 */ /* 0x001ea20000300800 */
[----:B---3--:R-:W-:-:S05]  /*14d30*/  IADD3 R9, P1, PT, R3, R9, RZ ;  /* 0x0000000903097210 */ /* 0x008fca0007f3e0ff */
[----:B------:R-:W-:Y:S02]  /*14d40*/  @P2 IMAD.MOV.U32 R6, RZ, RZ, R9 ;  /* 0x000000ffff062224 */ /* 0x000fe400078e0009 */
[----:B------:R-:W-:-:S04]  /*14d50*/  IMAD.X R14, R5, 0x1, R14, P1 ;  /* 0x00000001050e7824 */ /* 0x000fc800008e060e */
[----:B------:R-:W-:-:S05]  /*14d60*/  @P2 IMAD.MOV.U32 R7, RZ, RZ, R14 ;  /* 0x000000ffff072224 */ /* 0x000fca00078e000e */
[----:B------:R0:W3:Y:S01]  /*14d70*/  @P2 LDG.E.U8 R88, desc[UR18][R6.64] ;  /* 0x0000001206582981 */ /* 0x0000e2000c1e1100 */
[----:B------:R-:W-:-:S03]  /*14d80*/  ISETP.GT.AND P2, PT, R8, 0x68, PT ;  /* 0x000000680800780c */ /* 0x000fc60003f44270 */
[----:B----4-:R-:W-:Y:S04]  /*14d90*/  STL [R1+0x820], R90 ;  /* 0x0008205a01007387 */ /* 0x010fe80000100800 */
[----:B------:R-:W-:Y:S04]  /*14da0*/  STL [R1+0x1a4], R9 ;  /* 0x0001a40901007387 */ /* 0x000fe80000100800 */
[----:B------:R1:W-:Y:S01]  /*14db0*/  STL [R1+0x1a0], R14 ;  /* 0x0001a00e01007387 */ /* 0x0003e20000100800 */
[----:B--2---:R-:W-:-:S03]  /*14dc0*/  IADD3 R10, P1, PT, R3, R10, RZ ;  /* 0x0000000a030a7210 */ /* 0x004fc60007f3e0ff */
[----:B-1----:R-:W2:Y:S04]  /*14dd0*/  LDL.LU R14, [R1+0x614] ;  /* 0x00061400010e7983 */ /* 0x002ea80000300800 */
[----:B------:R-:W4:Y:S01]  /*14de0*/  LDL.LU R9, [R1+0x618] ;  /* 0x0006180001097983 */ /* 0x000f220000300800 */
[----:B------:R-:W-:Y:S01]  /*14df0*/  IMAD.X R11, R5, 0x1, R11, P1 ;  /* 0x00000001050b7824 */ /* 0x000fe200008e060b */
[----:B------:R-:W-:Y:S01]  /*14e00*/  PRMT R28, RZ, 0x7610, R28 ;  /* 0x00007610ff1c7816 */ /* 0x000fe2000000001c */
[----:B0-----:R-:W-:Y:S02]  /*14e10*/  @P2 IMAD.MOV.U32 R6, RZ, RZ, R10 ;  /* 0x000000ffff062224 */ /* 0x001fe400078e000a */
[----:B------:R-:W-:Y:S01]  /*14e20*/  @P2 IMAD.MOV.U32 R7, RZ, RZ, R11 ;  /* 0x000000ffff072224 */ /* 0x000fe200078e000b */
[----:B------:R-:W-:-:S04]  /*14e30*/  IADD3 R15, P1, PT, R3, R15, RZ ;  /* 0x0000000f030f7210 */ /* 0x000fc80007f3e0ff */
[----:B------:R0:W2:Y:S01]  /*14e40*/  @P2 LDG.E.U8 R28, desc[UR18][R6.64] ;  /* 0x00000012061c2981 */ /* 0x0000a2000c1e1100 */
[----:B------:R-:W-:Y:S01]  /*14e50*/  ISETP.GT.AND P2, PT, R8, 0x69, PT ;  /* 0x000000690800780c */ /* 0x000fe20003f44270 */
[----:B------:R-:W-:-:S12]  /*14e60*/  IMAD.X R68, R5, 0x1, R68, P1 ;  /* 0x0000000105447824 */ /* 0x000fd800008e0644 */
[----:B0-----:R-:W-:Y:S02]  /*14e70*/  @P2 IMAD.MOV.U32 R7, RZ, RZ, R68 ;  /* 0x000000ffff072224 */ /* 0x001fe400078e0044 */
[----:B------:R-:W-:Y:S01]  /*14e80*/  @P2 IMAD.MOV.U32 R6, RZ, RZ, R15 ;  /* 0x000000ffff062224 */ /* 0x000fe200078e000f */
[----:B---3--:R-:W-:Y:S04]  /*14e90*/  STL [R1+0x824], R88 ;  /* 0x0008245801007387 */ /* 0x008fe80000100800 */
[----:B------:R-:W-:Y:S04]  /*14ea0*/  STL [R1+0x608], R10 ;  /* 0x0006080a01007387 */ /* 0x000fe80000100800 */
[----:B------:R0:W-:Y:S04]  /*14eb0*/  STL [R1+0x604], R11 ;  /* 0x0006040b01007387 */ /* 0x0001e80000100800 */
[----:B0-----:R-:W3:Y:S04]  /*14ec0*/  LDL.LU R11, [R1+0x61c] ;  /* 0x00061c00010b7983 */ /* 0x001ee80000300800 */
[----:B------:R-:W3:Y:S04]  /*14ed0*/  LDL.LU R10, [R1+0x620] ;  /* 0x00062000010a7983 */ /* 0x000ee80000300800 */
[----:B------:R-:W-:Y:S04]  /*14ee0*/  STL [R1+0x610], R15 ;  /* 0x0006100f01007387 */ /* 0x000fe80000100800 */
[----:B------:R0:W-:Y:S04]  /*14ef0*/  STL [R1+0x60c], R68 ;  /* 0x00060c4401007387 */ /* 0x0001e80000100800 */
[----:B0-----:R-:W3:Y:S04]  /*14f00*/  LDL.LU R68, [R1+0x624] ;  /* 0x0006240001447983 */ /* 0x001ee80000300800 */
[----:B------:R-:W3:Y:S01]  /*14f10*/  LDL.LU R15, [R1+0x628] ;  /* 0x00062800010f7983 */ /* 0x000ee20000300800 */
[----:B------:R-:W-:-:S06]  /*14f20*/  PRMT R44, RZ, 0x7610, R44 ;  /* 0x00007610ff2c7816 */ /* 0x000fcc000000002c */
[----:B------:R0:W3:Y:S01]  /*14f30*/  @P2 LDG.E.U8 R44, desc[UR18][R6.64] ;  /* 0x00000012062c2981 */ /* 0x0000e2000c1e1100 */
[----:B------:R-:W-:Y:S02]  /*14f40*/  ISETP.GT.AND P2, PT, R8, 0x6a, PT ;  /* 0x0000006a0800780c */ /* 0x000fe40003f44270 */
[----:B----4-:R-:W-:Y:S02]  /*14f50*/  IADD3 R9, P1, PT, R3, R9, RZ ;  /* 0x0000000903097210 */ /* 0x010fe40007f3e0ff */
[----:B------:R-:W-:-:S03]  /*14f60*/  PRMT R73, RZ, 0x7610, R73 ;  /* 0x00007610ff497816 */ /* 0x000fc60000000049 */
[----:B--2---:R-:W-:-:S06]  /*14f70*/  IMAD.X R14, R5, 0x1, R14, P1 ;  /* 0x00000001050e7824 */ /* 0x004fcc00008e060e */
[----:B0-----:R-:W-:Y:S02]  /*14f80*/  @P2 IMAD.MOV.U32 R6, RZ, RZ, R9 ;  /* 0x000000ffff062224 */ /* 0x001fe400078e0009 */
[----:B------:R-:W-:-:S05]  /*14f90*/  @P2 IMAD.MOV.U32 R7, RZ, RZ, R14 ;  /* 0x000000ffff072224 */ /* 0x000fca00078e000e */
[----:B------:R0:W2:Y:S01]  /*14fa0*/  @P2 LDG.E.U8 R73, desc[UR18][R6.64] ;  /* 0x0000001206492981 */ /* 0x0000a2000c1e1100 */
[----:B------:R-:W-:Y:S02]  /*14fb0*/  ISETP.GT.AND P2, PT, R8, 0x6b, PT ;  /* 0x0000006b0800780c */ /* 0x000fe40003f44270 */
[----:B------:R-:W-:Y:S01]  /*14fc0*/  PRMT R80, RZ, 0x7610, R80 ;  /* 0x00007610ff507816 */ /* 0x000fe20000000050 */
[----:B------:R-:W-:Y:S04]  /*14fd0*/  STL [R1+0x618], R9 ;  /* 0x0006180901007387 */ /* 0x000fe80000100800 */
[----:B------:R1:W-:Y:S01]  /*14fe0*/  STL [R1+0x614], R14 ;  /* 0x0006140e01007387 */ /* 0x0003e20000100800 */
[----:B------:R-:W-:-:S03]  /*14ff0*/  PRMT R79, RZ, 0x7610, R79 ;  /* 0x00007610ff4f7816 */ /* 0x000fc6000000004f */
[----:B-1----:R-:W4:Y:S04]  /*15000*/  LDL.LU R14, [R1+0x62c] ;  /* 0x00062c00010e7983 */ /* 0x002f280000300800 */
[----:B------:R-:W2:Y:S01]  /*15010*/  LDL.LU R9, [R1+0x630] ;  /* 0x0006300001097983 */ /* 0x000ea20000300800 */
[----:B---3--:R-:W-:-:S05]  /*15020*/  IADD3 R10, P1, PT, R3, R10, RZ ;  /* 0x0000000a030a7210 */ /* 0x008fca0007f3e0ff */
[----:B------:R-:W-:Y:S02]  /*15030*/  IMAD.X R11, R5, 0x1, R11, P1 ;  /* 0x00000001050b7824 */ /* 0x000fe400008e060b */
[----:B0-----:R-:W-:Y:S02]  /*15040*/  @P2 IMAD.MOV.U32 R6, RZ, RZ, R10 ;  /* 0x000000ffff062224 */ /* 0x001fe400078e000a */
[----:B------:R-:W-:-:S05]  /*15050*/  @P2 IMAD.MOV.U32 R7, RZ, RZ, R11 ;  /* 0x000000ffff072224 */ /* 0x000fca00078e000b */
[----:B------:R0:W3:Y:S01]  /*15060*/  @P2 LDG.E.U8 R80, desc[UR18][R6.64] ;  /* 0x0000001206502981 */ /* 0x0000e2000c1e1100 */
[----:B------:R-:W-:Y:S02]  /*15070*/  ISETP.GT.AND P2, PT, R8, 0x6c, PT ;  /* 0x0000006c0800780c */ /* 0x000fe40003f44270 */
[----:B------:R-:W-:-:S05]  /*15080*/  IADD3 R15, P1, PT, R3, R15, RZ ;  /* 0x0000000f030f7210 */ /* 0x000fca0007f3e0ff */
[----:B------:R-:W-:-:S06]  /*15090*/  IMAD.X R68, R5, 0x1, R68, P1 ;  /* 0x0000000105447824 */ /* 0x000fcc00008e0644 */
[----:B0-----:R-:W-:Y:S02]  /*150a0*/  @P2 IMAD.MOV.U32 R6, RZ, RZ, R15 ;  /* 0x000000ffff062224 */ /* 0x001fe400078e000f */
[----:B------:R-:W-:-:S05]  /*150b0*/  @P2 IMAD.MOV.U32 R7, RZ, RZ, R68 ;  /* 0x000000ffff072224 */ /* 0x000fca00078e0044 */
[----:B------:R0:W3:Y:S04]  /*150c0*/  @P2 LDG.E.U8 R79, desc[UR18][R6.64] ;  /* 0x00000012064f2981 */ /* 0x0000e8000c1e1100 */
[----:B------:R-:W-:Y:S04]  /*150d0*/  STL [R1+0x620], R10 ;  /* 0x0006200a01007387 */ /* 0x000fe80000100800 */
[----:B------:R1:W-:Y:S04]  /*150e0*/  STL [R1+0x61c], R11 ;  /* 0x00061c0b01007387 */ /* 0x0003e80000100800 */
[----:B-1----:R-:W3:Y:S04]  /*150f0*/  LDL.LU R11, [R1+0x1a8] ;  /* 0x0001a800010b7983 */ /* 0x002ee80000300800 */
[----:B------:R-:W3:Y:S01]  /*15100*/  LDL.LU R10, [R1+0x1ac] ;  /* 0x0001ac00010a7983 */ /* 0x000ee20000300800 */
[----:B------:R-:W-:-:S03]  /*15110*/  ISETP.GT.AND P2, PT, R8, 0x6d, PT ;  /* 0x0000006d0800780c */ /* 0x000fc60003f44270 */
[----:B------:R1:W-:Y:S01]  /*15120*/  STL [R1+0x628], R15 ;  /* 0x0006280f01007387 */ /* 0x0003e20000100800 */
[----:B------:R-:W-:-:S03]  /*15130*/  PRMT R78, RZ, 0x7610, R78 ;  /* 0x00007610ff4e7816 */ /* 0x000fc6000000004e */
[----:B------:R0:W-:Y:S01]  /*15140*/  STL [R1+0x624], R68 ;  /* 0x0006244401007387 */ /* 0x0001e20000100800 */
[----:B--2---:R-:W-:-:S03]  /*15150*/  IADD3 R9, P1, PT, R3, R9, RZ ;  /* 0x0000000903097210 */ /* 0x004fc60007f3e0ff */
[----:B-1----:R-:W2:Y:S02]  /*15160*/  LDL.LU R15, [R1+0x1b4] ;  /* 0x0001b400010f7983 */ /* 0x002ea40000300800 */
[----:B----4-:R-:W-:Y:S02]  /*15170*/  IMAD.X R14, R5, 0x1, R14, P1 ;  /* 0x00000001050e7824 */ /* 0x010fe400008e060e */
[----:B0-----:R-:W-:Y:S02]  /*15180*/  @P2 IMAD.MOV.U32 R6, RZ, RZ, R9 ;  /* 0x000000ffff062224 */ /* 0x001fe400078e0009 */
[----:B------:R-:W-:-:S05]  /*15190*/  @P2 IMAD.MOV.U32 R7, RZ, RZ, R14 ;  /* 0x000000ffff072224 */ /* 0x000fca00078e000e */
[----:B------:R0:W4:Y:S01]  /*151a0*/  @P2 LDG.E.U8 R78, desc[UR18][R6.64] ;  /* 0x00000012064e2981 */ /* 0x000122000c1e1100 */
[----:B------:R-:W-:Y:S02]  /*151b0*/  ISETP.GT.AND P2, PT, R8, 0x6e, PT ;  /* 0x0000006e0800780c */ /* 0x000fe40003f44270 */
[----:B------:R-:W-:Y:S01]  /*151c0*/  PRMT R77, RZ, 0x7610, R77 ;  /* 0x00007610ff4d7816 */ /* 0x000fe2000000004d */
[----:B---3--:R-:W-:Y:S04]  /*151d0*/  STL [R1+0x844], R79 ;  /* 0x0008444f01007387 */ /* 0x008fe80000100800 */
[----:B------:R1:W-:Y:S04]  /*151e0*/  STL [R1+0x630], R9 ;  /* 0x0006300901007387 */ /* 0x0003e80000100800 */
[----:B------:R-:W-:Y:S04]  /*151f0*/  STL [R1+0x62c], R14 ;  /* 0x00062c0e01007387 */ /* 0x000fe80000100800 */
[----:B------:R-:W3:Y:S01]  /*15200*/  LDL.LU R68, [R1+0x1b0] ;  /* 0x0001b00001447983 */ /* 0x000ee20000300800 */
[----:B------:R-:W-:-:S03]  /*15210*/  PRMT R76, RZ, 0x7610, R76 ;  /* 0x00007610ff4c7816 */ /* 0x000fc6000000004c */
[----:B-1----:R-:W3:Y:S01]  /*15220*/  LDL.LU R9, [R1+0x638] ;  /* 0x0006380001097983 */ /* 0x002ee20000300800 */
[----:B------:R-:W-:-:S05]  /*15230*/  IADD3 R10, P1, PT, R3, R10, RZ ;  /* 0x0000000a030a7210 */ /* 0x000fca0007f3e0ff */
[----:B------:R-:W-:Y:S02]  /*15240*/  IMAD.X R11, R5, 0x1, R11, P1 ;  /* 0x00000001050b7824 */ /* 0x000fe400008e060b */
[----:B0-----:R-:W-:Y:S02]  /*15250*/  @P2 IMAD.MOV.U32 R6, RZ, RZ, R10 ;  /* 0x000000ffff062224 */ /* 0x001fe400078e000a */
[----:B------:R-:W-:-:S05]  /*15260*/  @P2 IMAD.MOV.U32 R7, RZ, RZ, R11 ;  /* 0x000000ffff072224 */ /* 0x000fca00078e000b */
[----:B------:R0:W3:Y:S01]  /*15270*/  @P2 LDG.E.U8 R77, desc[UR18][R6.64] ;  /* 0x00000012064d2981 */ /* 0x0000e2000c1e1100 */
[----:B------:R-:W-:Y:S02]  /*15280*/  ISETP.GT.AND P2, PT, R8, 0x6f, PT ;  /* 0x0000006f0800780c */ /* 0x000fe40003f44270 */
[----:B--2---:R-:W-:Y:S01]  /*15290*/  IADD3 R15, P1, PT, R3, R15, RZ ;  /* 0x0000000f030f7210 */ /* 0x004fe20007f3e0ff */
[----:B----4-:R-:W-:Y:S10]  /*152a0*/  STL [R1+0x838], R78 ;  /* 0x0008384e01007387 */ /* 0x010ff40000100800 */
[----:B0-----:R-:W-:Y:S01]  /*152b0*/  @P2 IMAD.MOV.U32 R6, RZ, RZ, R15 ;  /* 0x000000ffff062224 */ /* 0x001fe200078e000f */
[----:B------:R0:W-:Y:S04]  /*152c0*/  STL [R1+0x1ac], R10 ;  /* 0x0001ac0a01007387 */ /* 0x0001e80000100800 */
[----:B------:R1:W-:Y:S04]  /*152d0*/  STL [R1+0x1a8], R11 ;  /* 0x0001a80b01007387 */ /* 0x0003e80000100800 */
[----:B0-----:R-:W2:Y:S04]  /*152e0*/  LDL.LU R10, [R1+0x634] ;  /* 0x00063400010a7983 */ /* 0x001ea80000300800 */
[----:B------:R-:W4:Y:S04]  /*152f0*/  LDL.LU R14, [R1+0x63c] ;  /* 0x00063c00010e7983 */ /* 0x000f280000300800 */
[----:B-1----:R-:W4:Y:S01]  /*15300*/  LDL.LU R11, [R1+0x640] ;  /* 0x00064000010b7983 */ /* 0x002f220000300800 */
[----:B---3--:R-:W-:-:S04]  /*15310*/  IMAD.X R68, R5, 0x1, R68, P1 ;  /* 0x0000000105447824 */ /* 0x008fc800008e0644 */
[----:B------:R-:W-:-:S05]  /*15320*/  @P2 IMAD.MOV.U32 R7, RZ, RZ, R68 ;  /* 0x000000ffff072224 */ /* 0x000fca00078e0044 */
[----:B------:R0:W3:Y:S04]  /*15330*/  @P2 LDG.E.U8 R76, desc[UR18][R6.64] ;  /* 0x00000012064c2981 */ /* 0x0000e8000c1e1100 */
[----:B------:R-:W-:Y:S04]  /*15340*/  STL [R1+0x828], R77 ;  /* 0x0008284d01007387 */ /* 0x000fe80000100800 */
[----:B------:R-:W-:Y:S04]  /*15350*/  STL [R1+0x1b4], R15 ;  /* 0x0001b40f01007387 */ /* 0x000fe80000100800 */
[----:B------:R1:W-:Y:S04]  /*15360*/  STL [R1+0x1b0], R68 ;  /* 0x0001b04401007387 */ /* 0x0003e80000100800 */
[----:B-1----:R-:W3:Y:S04]  /*15370*/  LDL.LU R68, [R1+0x644] ;  /* 0x0006440001447983 */ /* 0x002ee80000300800 */
[----:B------:R-:W3:Y:S01]  /*15380*/  LDL.LU R15, [R1+0x648] ;  /* 0x00064800010f7983 */ /* 0x000ee20000300800 */
[----:B------:R-:W-:-:S02]  /*15390*/  ISETP.GT.AND P2, PT, R8, 0x70, PT ;  /* 0x000000700800780c */ /* 0x000fc40003f44270 */
[----:B------:R-:W-:Y:S02]  /*153a0*/  IADD3 R9, P1, PT, R3, R9, RZ ;  /* 0x0000000903097210 */ /* 0x000fe40007f3e0ff */
[----:B------:R-:W-:-:S03]  /*153b0*/  PRMT R31, RZ, 0x7610, R31 ;  /* 0x00007610ff1f7816 */ /* 0x000fc6000000001f */
[----:B--2---:R-:W-:-:S06]  /*153c0*/  IMAD.X R10, R5, 0x1, R10, P1 ;  /* 0x00000001050a7824 */ /* 0x004fcc00008e060a */
[----:B0-----:R-:W-:Y:S02]  /*153d0*/  @P2 IMAD.MOV.U32 R6, RZ, RZ, R9 ;  /* 0x000000ffff062224 */ /* 0x001fe400078e0009 */
[----:B------:R-:W-:-:S05]  /*153e0*/  @P2 IMAD.MOV.U32 R7, RZ, RZ, R10 ;  /* 0x000000ffff072224 */ /* 0x000fca00078e000a */
[----:B------:R0:W2:Y:S01]  /*153f0*/  @P2 LDG.E.U8 R31, desc[UR18][R6.64] ;  /* 0x00000012061f2981 */ /* 0x0000a2000c1e1100 */
[----:B------:R-:W-:Y:S02]  /*15400*/  ISETP.GT.AND P2, PT, R8, 0x71, PT ;  /* 0x000000710800780c */ /* 0x000fe40003f44270 */
[----:B----4-:R-:W-:Y:S02]  /*15410*/  IADD3 R11, P1, PT, R3, R11, RZ ;  /* 0x0000000b030b7210 */ /* 0x010fe40007f3e0ff */
[----:B------:R-:W-:-:S03]  /*15420*/  PRMT R47, RZ, 0x7610, R47 ;  /* 0x00007610ff2f7816 */ /* 0x000fc6000000002f */
[----:B------:R-:W-:-:S06]  /*15430*/  IMAD.X R14, R5, 0x1, R14, P1 ;  /* 0x00000001050e7824 */ /* 0x000fcc00008e060e */
[----:B0-----:R-:W-:Y:S02]  /*15440*/  @P2 IMAD.MOV.U32 R6, RZ, RZ, R11 ;  /* 0x000000ffff062224 */ /* 0x001fe400078e000b */
[----:B------:R-:W-:-:S05]  /*15450*/  @P2 IMAD.MOV.U32 R7, RZ, RZ, R14 ;  /* 0x000000ffff072224 */ /* 0x000fca00078e000e */
[----:B------:R0:W4:Y:S01]  /*15460*/  @P2 LDG.E.U8 R47, desc[UR18][R6.64] ;  /* 0x00000012062f2981 */ /* 0x000122000c1e1100 */
[----:B------:R-:W-:Y:S02]  /*15470*/  ISETP.GT.AND P2, PT, R8, RZ, PT ;  /* 0x000000ff0800720c */ /* 0x000fe40003f44270 */
[----:B------:R-:W-:Y:S02]  /*15480*/  IADD3 R0, P1, PT, R3, R0, RZ ;  /* 0x0000000003007210 */ /* 0x000fe40007f3e0ff */
[----:B------:R-:W-:-:S03]  /*15490*/  PRMT R17, RZ, 0x7610, R17 ;  /* 0x00007610ff117816 */ /* 0x000fc60000000011 */
[----:B------:R-:W-:-:S06]  /*154a0*/  IMAD.X R2, R5, 0x1, R2, P1 ;  /* 0x0000000105027824 */ /* 0x000fcc00008e0602 */
[----:B0-----:R-:W-:Y:S02]  /*154b0*/  @P2 IMAD.MOV.U32 R6, RZ, RZ, R0 ;  /* 0x000000ffff062224 */ /* 0x001fe400078e0000 */
[----:B------:R-:W-:-:S05]  /*154c0*/  @P2 IMAD.MOV.U32 R7, RZ, RZ, R2 ;  /* 0x000000ffff072224 */ /* 0x000fca00078e0002 */
[----:B------:R0:W2:Y:S01]  /*154d0*/  @P2 LDG.E.U8 R17, desc[UR18][R6.64] ;  /* 0x0000001206112981 */ /* 0x0000a2000c1e1100 */
[----:B------:R-:W-:-:S03]  /*154e0*/  ISETP.GT.AND P2, PT, R8, 0x72, PT ;  /* 0x000000720800780c */ /* 0x000fc60003f44270 */
[----:B---3--:R-:W-:Y:S04]  /*154f0*/  STL [R1+0x82c], R76 ;  /* 0x00082c4c01007387 */ /* 0x008fe80000100800 */
[----:B------:R-:W-:Y:S04]  /*15500*/  STL [R1+0x638], R9 ;  /* 0x0006380901007387 */ /* 0x000fe80000100800 */
[----:B------:R1:W-:Y:S04]  /*15510*/  STL [R1+0x634], R10 ;  /* 0x0006340a01007387 */ /* 0x0003e80000100800 */
[----:B-1----:R-:W3:Y:S04]  /*15520*/  LDL.LU R10, [R1+0x64c] ;  /* 0x00064c00010a7983 */ /* 0x002ee80000300800 */
[----:B------:R-:W2:Y:S04]  /*15530*/  LDL.LU R9, [R1+0x650] ;  /* 0x0006500001097983 */ /* 0x000ea80000300800 */
[----:B------:R-:W-:Y:S04]  /*15540*/  STL [R1+0x640], R11 ;  /* 0x0006400b01007387 */ /* 0x000fe80000100800 */
[----:B------:R1:W-:Y:S04]  /*15550*/  STL [R1+0x63c], R14 ;  /* 0x00063c0e01007387 */ /* 0x0003e80000100800 */
[----:B-1----:R-:W4:Y:S04]  /*15560*/  LDL.LU R14, [R1+0x654] ;  /* 0x00065400010e7983 */ /* 0x002f280000300800 */
[----:B------:R-:W4:Y:S01]  /*15570*/  LDL.LU R11, [R1+0x658] ;  /* 0x00065800010b7983 */ /* 0x000f220000300800 */
[----:B------:R-:W-:-:S03]  /*15580*/  IADD3 R15, P1, PT, R3, R15, RZ ;  /* 0x0000000f030f7210 */ /* 0x000fc60007f3e0ff */
[----:B------:R-:W-:Y:S02]  /*15590*/  STL [R1+0x83c], R0 ;  /* 0x00083c0001007387 */ /* 0x000fe40000100800 */
[----:B------:R-:W-:Y:S02]  /*155a0*/  IMAD.X R68, R5, 0x1, R68, P1 ;  /* 0x0000000105447824 */ /* 0x000fe400008e0644 */
[----:B------:R-:W-:Y:S01]  /*155b0*/  STL [R1+0x830], R2 ;  /* 0x0008300201007387 */ /* 0x000fe20000100800 */
[----:B0-----:R-:W-:-:S03]  /*155c0*/  @P2 IMAD.MOV.U32 R6, RZ, RZ, R15 ;  /* 0x000000ffff062224 */ /* 0x001fc600078e000f */
[----:B------:R0:W-:Y:S04]  /*155d0*/  STL [R1+0x648], R15 ;  /* 0x0006480f01007387 */ /* 0x0001e80000100800 */
[----:B------:R-:W-:Y:S04]  /*155e0*/  STL [R1+0x644], R68 ;  /* 0x0006444401007387 */ /* 0x000fe80000100800 */
[----:B0-----:R-:W4:Y:S04]  /*155f0*/  LDL.LU R15, [R1+0x65c] ;  /* 0x00065c00010f7983 */ /* 0x001f280000300800 */
[----:B------:R-:W4:Y:S01]  /*15600*/  LDL.LU R0, [R1+0x660] ;  /* 0x0006600001007983 */ /* 0x000f220000300800 */
[----:B------:R-:W-:Y:S01]  /*15610*/  PRMT R65, RZ, 0x7610, R65 ;  /* 0x00007610ff417816 */ /* 0x000fe20000000041 */
[----:B------:R-:W-:-:S05]  /*15620*/  @P2 IMAD.MOV.U32 R7, RZ, RZ, R68 ;  /* 0x000000ffff072224 */ /* 0x000fca00078e0044 */
[----:B------:R0:W4:Y:S01]  /*15630*/  @P2 LDG.E.U8 R65, desc[UR18][R6.64] ;  /* 0x0000001206412981 */ /* 0x000122000c1e1100 */
[----:B------:R-:W-:Y:S02]  /*15640*/  ISETP.GT.AND P2, PT, R8, 0x73, PT ;  /* 0x000000730800780c */ /* 0x000fe40003f44270 */
[----:B------:R-:W-:Y:S02]  /*15650*/  PRMT R75, RZ, 0x7610, R75 ;  /* 0x00007610ff4b7816 */ /* 0x000fe4000000004b */
[----:B------:R-:W-:Y:S02]  /*15660*/  PRMT R72, RZ, 0x7610, R72 ;  /* 0x00007610ff487816 */ /* 0x000fe40000000048 */
[----:B------:R-:W-:Y:S02]  /*15670*/  PRMT R71, RZ, 0x7610, R71 ;  /* 0x00007610ff477816 */ /* 0x000fe40000000047 */
[----:B--2---:R-:W-:-:S05]  /*15680*/  IADD3 R9, P1, PT, R3, R9, RZ ;  /* 0x0000000903097210 */ /* 0x004fca0007f3e0ff */
[----:B---3--:R-:W-:Y:S02]  /*15690*/  IMAD.X R10, R5, 0x1, R10, P1 ;  /* 0x00000001050a7824 */ /* 0x008fe400008e060a */
[----:B0-----:R-:W-:Y:S02]  /*156a0*/  @P2 IMAD.MOV.U32 R6, RZ, RZ, R9 ;  /* 0x000000ffff062224 */ /* 0x001fe400078e0009 */
[----:B------:R-:W-:-:S05]  /*156b0*/  @P2 IMAD.MOV.U32 R7, RZ, RZ, R10 ;  /* 0x000000ffff072224 */ /* 0x000fca00078e000a */
[----:B------:R0:W2:Y:S01]  /*156c0*/  @P2 LDG.E.U8 R75, desc[UR18][R6.64] ;  /* 0x00000012064b2981 */ /* 0x0000a2000c1e1100 */
[----:B------:R-:W-:Y:S02]  /*156d0*/  ISETP.GT.AND P2, PT, R8, 0x74, PT ;  /* 0x000000740800780c */ /* 0x000fe40003f44270 */
[----:B----4-:R-:W-:-:S05]  /*156e0*/  IADD3 R11, P1, PT, R3, R11, RZ ;  /* 0x0000000b030b7210 */ /* 0x010fca0007f3e0ff */
[----:B------:R-:W-:-:S06]  /*156f0*/  IMAD.X R14, R5, 0x1, R14, P1 ;  /* 0x00000001050e7824 */ /* 0x000fcc00008e060e */
[----:B0-----:R-:W-:Y:S02]  /*15700*/  @P2 IMAD.MOV.U32 R6, RZ, RZ, R11 ;  /* 0x000000ffff062224 */ /* 0x001fe400078e000b */
[----:B------:R-:W-:-:S05]  /*15710*/  @P2 IMAD.MOV.U32 R7, RZ, RZ, R14 ;  /* 0x000000ffff072224 */ /* 0x000fca00078e000e */
[----:B------:R0:W3:Y:S01]  /*15720*/  @P2 LDG.E.U8 R72, desc[UR18][R6.64] ;  /* 0x0000001206482981 */ /* 0x0000e2000c1e1100 */
[----:B------:R-:W-:-:S03]  /*15730*/  ISETP.GT.AND P2, PT, R8, 0x75, PT ;  /* 0x000000750800780c */ /* 0x000fc60003f44270 */
[----:B------:R-:W-:Y:S04]  /*15740*/  STL [R1+0x650], R9 ;  /* 0x0006500901007387 */ /* 0x000fe80000100800 */
[----:B------:R1:W-:Y:S01]  /*15750*/  STL [R1+0x64c], R10 ;  /* 0x00064c0a01007387 */ /* 0x0003e20000100800 */
[----:B------:R-:W-:-:S05]  /*15760*/  IADD3 R0, P1, PT, R3, R0, RZ ;  /* 0x0000000003007210 */ /* 0x000fca0007f3e0ff */
[----:B------:R-:W-:Y:S01]  /*15770*/  IMAD.X R15, R5, 0x1, R15, P1 ;  /* 0x00000001050f7824 */ /* 0x000fe200008e060f */
[----:B-1----:R-:W4:Y:S01]  /*15780*/  LDL.LU R10, [R1+0x1b8] ;  /* 0x0001b800010a7983 */ /* 0x002f220000300800 */
[----:B0-----:R-:W-:-:S03]  /*15790*/  @P2 IMAD.MOV.U32 R6, RZ, RZ, R0 ;  /* 0x000000ffff062224 */ /* 0x001fc600078e0000 */
[----:B------:R-:W2:Y:S01]  /*157a0*/  LDL.LU R9, [R1+0x1bc] ;  /* 0x0001bc0001097983 */ /* 0x000ea20000300800 */
[----:B------:R-:W-:-:S05]  /*157b0*/  @P2 IMAD.MOV.U32 R7, RZ, RZ, R15 ;  /* 0x000000ffff072224 */ /* 0x000fca00078e000f */
[----:B------:R-:W4:Y:S04]  /*157c0*/  @P2 LDG.E.U8 R71, desc[UR18][R6.64] ;  /* 0x0000001206472981 */ /* 0x000f28000c1e1100 */
[----:B------:R-:W-:Y:S04]  /*157d0*/  STL [R1+0x658], R11 ;  /* 0x0006580b01007387 */ /* 0x000fe80000100800 */
[----:B------:R0:W-:Y:S04]  /*157e0*/  STL [R1+0x654], R14 ;  /* 0x0006540e01007387 */ /* 0x0001e80000100800 */
[----:B0-----:R-:W4:Y:S04]  /*157f0*/  LDL.LU R14, [R1+0x1c0] ;  /* 0x0001c000010e7983 */ /* 0x001f280000300800 */
[----:B------:R-:W4:Y:S04]  /*15800*/  LDL.LU R2, [R1+0x1c4] ;  /* 0x0001c40001027983 */ /* 0x000f280000300800 */
[----:B------:R-:W4:Y:S01]  /*15810*/  LDL.LU R11, [R1+0x664] ;  /* 0x00066400010b7983 */ /* 0x000f220000300800 */
[----:B------:R-:W-:-:S03]  /*15820*/  ISETP.GT.AND P2, PT, R8, 0x76, PT ;  /* 0x000000760800780c */ /* 0x000fc60003f44270 */
[----:B---3--:R-:W-:Y:S04]  /*15830*/  STL [R1+0x848], R72 ;  /* 0x0008484801007387 */ /* 0x008fe80000100800 */
[----:B------:R0:W-:Y:S04]  /*15840*/  STL [R1+0x660], R0 ;  /* 0x0006600001007387 */ /* 0x0001e80000100800 */
[----:B------:R-:W-:Y:S04]  /*15850*/  STL [R1+0x65c], R15 ;  /* 0x00065c0f01007387 */ /* 0x000fe80000100800 */
[----:B0-----:R-:W3:Y:S01]  /*15860*/  LDL.LU R0, [R1+0x668] ;  /* 0x0006680001007983 */ /* 0x001ee20000300800 */
[----:B--2---:R-:W-:-:S05]  /*15870*/  IADD3 R9, P1, PT, R3, R9, RZ ;  /* 0x0000000903097210 */ /* 0x004fca0007f3e0ff */
[----:B----4-:R-:W-:Y:S01]  /*15880*/  IMAD.X R10, R5, 0x1, R10, P1 ;  /* 0x00000001050a7824 */ /* 0x010fe200008e060a */
[----:B------:R-:W-:Y:S01]  /*15890*/  STL [R1+0x840], R71 ;  /* 0x0008404701007387 */ /* 0x000fe20000100800 */
[----:B------:R-:W-:Y:S02]  /*158a0*/  @P2 IMAD.MOV.U32 R6, RZ, RZ, R9 ;  /* 0x000000ffff062224 */ /* 0x000fe400078e0009 */
[----:B------:R-:W-:Y:S01]  /*158b0*/  @P2 IMAD.MOV.U32 R7, RZ, RZ, R10 ;  /* 0x000000ffff072224 */ /* 0x000fe200078e000a */
[----:B------:R-:W-:Y:S04]  /*158c0*/  STL [R1+0x1bc], R9 ;  /* 0x0001bc0901007387 */ /* 0x000fe80000100800 */
[----:B------:R0:W-:Y:S04]  /*158d0*/  STL [R1+0x1b8], R10 ;  /* 0x0001b80a01007387 */ /* 0x0001e80000100800 */
[----:B0-----:R-:W2:Y:S04]  /*158e0*/  LDL.LU R10, [R1+0x66c] ;  /* 0x00066c00010a7983 */ /* 0x001ea80000300800 */
[----:B------:R-:W4:Y:S01]  /*158f0*/  LDL.LU R9, [R1+0x670] ;  /* 0x0006700001097983 */ /* 0x000f220000300800 */
[----:B------:R-:W-:-:S02]  /*15900*/  PRMT R69, RZ, 0x7610, R69 ;  /* 0x00007610ff457816 */ /* 0x000fc40000000045 */
[----:B------:R-:W-:-:S04]  /*15910*/  IADD3 R2, P1, PT, R3, R2, RZ ;  /* 0x0000000203027210 */ /* 0x000fc80007f3e0ff */
[----:B------:R0:W2:Y:S01]  /*15920*/  @P2 LDG.E.U8 R69, desc[UR18][R6.64] ;  /* 0x0000001206452981 */ /* 0x0000a2000c1e1100 */
[----:B------:R-:W-:Y:S01]  /*15930*/  ISETP.GT.AND P2, PT, R8, 0x77, PT ;  /* 0x000000770800780c */ /* 0x000fe20003f44270 */
[----:B------:R-:W-:Y:S02]  /*15940*/  IMAD.X R14, R5, 0x1, R14, P1 ;  /* 0x00000001050e7824 */ /* 0x000fe400008e060e */
[----:B------:R-:W-:Y:S04]  /*15950*/  STL [R1+0x1c4], R2 ;  /* 0x0001c40201007387 */ /* 0x000fe80000100800 */
[----:B------:R1:W-:Y:S06]  /*15960*/  STL [R1+0x1c0], R14 ;  /* 0x0001c00e01007387 */ /* 0x0003ec0000100800 */
[----:B0-----:R-:W-:-:S02]  /*15970*/  @P2 IMAD.MOV.U32 R7, RZ, RZ, R14 ;  /* 0x000000ffff072224 */ /* 0x001fc400078e000e */
[----:B------:R-:W-:Y:S01]  /*15980*/  @P2 IMAD.MOV.U32 R6, RZ, RZ, R2 ;  /* 0x000000ffff062224 */ /* 0x000fe200078e0002 */
[----:B-1----:R-:W2:Y:S04]  /*15990*/  LDL.LU R14, [R1+0x674] ;  /* 0x00067400010e7983 */ /* 0x002ea80000300800 */
[----:B------:R-:W2:Y:S01]  /*159a0*/  LDL.LU R2, [R1+0x678] ;  /* 0x0006780001027983 */ /* 0x000ea20000300800 */
[----:B------:R-:W-:-:S06]  /*159b0*/  PRMT R67, RZ, 0x7610, R67 ;  /* 0x00007610ff437816 */ /* 0x000fcc0000000043 */
[----:B------:R0:W2:Y:S01]  /*159c0*/  @P2 LDG.E.U8 R67, desc[UR18][R6.64] ;  /* 0x0000001206432981 */ /* 0x0000a2000c1e1100 */
[----:B------:R-:W-:Y:S02]  /*159d0*/  ISETP.GT.AND P2, PT, R8, 0x78, PT ;  /* 0x000000780800780c */ /* 0x000fe40003f44270 */
[----:B------:R-:W-:Y:S02]  /*159e0*/  PRMT R30, RZ, 0x7610, R30 ;  /* 0x00007610ff1e7816 */ /* 0x000fe4000000001e */
[----:B---3--:R-:W-:-:S05]  /*159f0*/  IADD3 R0, P1, PT, R3, R0, RZ ;  /* 0x0000000003007210 */ /* 0x008fca0007f3e0ff */
[----:B------:R-:W-:Y:S01]  /*15a00*/  IMAD.X R11, R5, 0x1, R11, P1 ;  /* 0x00000001050b7824 */ /* 0x000fe200008e060b */
[----:B------:R-:W-:Y:S04]  /*15a10*/  STL [R1+0x668], R0 ;  /* 0x0006680001007387 */ /* 0x000fe80000100800 */
[----:B------:R1:W-:Y:S04]  /*15a20*/  STL [R1+0x664], R11 ;  /* 0x0006640b01007387 */ /* 0x0003e80000100800 */
[----:B------:R-:W3:Y:S04]  /*15a30*/  LDL.LU R68, [R1+0x67c] ;  /* 0x00067c0001447983 */ /* 0x000ee80000300800 */
[----:B------:R-:W3:Y:S01]  /*15a40*/  LDL.LU R15, [R1+0x680] ;  /* 0x00068000010f7983 */ /* 0x000ee20000300800 */
[----:B0-----:R-:W-:-:S02]  /*15a50*/  @P2 IMAD.MOV.U32 R6, RZ, RZ, R0 ;  /* 0x000000ffff062224 */ /* 0x001fc400078e0000 */
[----:B------:R-:W-:Y:S02]  /*15a60*/  @P2 IMAD.MOV.U32 R7, RZ, RZ, R11 ;  /* 0x000000ffff072224 */ /* 0x000fe400078e000b */
[----:B-1----:R-:W3:Y:S04]  /*15a70*/  LDL.LU R11, [R1+0x684] ;  /* 0x00068400010b7983 */ /* 0x002ee80000300800 */
[----:B------:R-:W3:Y:S04]  /*15a80*/  LDL.LU R0, [R1+0x688] ;  /* 0x0006880001007983 */ /* 0x000ee80000300800 */
[----:B------:R0:W3:Y:S01]  /*15a90*/  @P2 LDG.E.U8 R30, desc[UR18][R6.64] ;  /* 0x00000012061e2981 */ /* 0x0000e2000c1e1100 */
[----:B------:R-:W-:-:S02]  /*15aa0*/  ISETP.GT.AND P2, PT, R8, 0x79, PT ;  /* 0x000000790800780c */ /* 0x000fc40003f44270 */
[----:B----4-:R-:W-:-:S05]  /*15ab0*/  IADD3 R9, P1, PT, R3, R9, RZ ;  /* 0x0000000903097210 */ /* 0x010fca0007f3e0ff */
[----:B--2---:R-:W-:Y:S01]  /*15ac0*/  IMAD.X R10, R5, 0x1, R10, P1 ;  /* 0x00000001050a7824 */ /* 0x004fe200008e060a */
[----:B------:R-:W-:Y:S05]  /*15ad0*/  STL [R1+0x670], R9 ;  /* 0x0006700901007387 */ /* 0x000fea0000100800 */
[----:B0-----:R-:W-:Y:S01]  /*15ae0*/  @P2 IMAD.MOV.U32 R7, RZ, RZ, R10 ;  /* 0x000000ffff072224 */ /* 0x001fe200078e000a */
[----:B------:R0:W-:Y:S01]  /*15af0*/  STL [R1+0x66c], R10 ;  /* 0x00066c0a01007387 */ /* 0x0001e20000100800 */
[----:B------:R-:W-:-:S03]  /*15b00*/  @P2 IMAD.MOV.U32 R6, RZ, RZ, R9 ;  /* 0x000000ffff062224 */ /* 0x000fc600078e0009 */
[----:B0-----:R-:W2:Y:S04]  /*15b10*/  LDL.LU R10, [R1+0x68c] ;  /* 0x00068c00010a7983 */ /* 0x001ea80000300800 */
[----:B------:R-:W4:Y:S01]  /*15b20*/  LDL.LU R9, [R1+0x690] ;  /* 0x0006900001097983 */ /* 0x000f220000300800 */
[----:B------:R-:W-:-:S06]  /*15b30*/  PRMT R46, RZ, 0x7610, R46 ;  /* 0x00007610ff2e7816 */ /* 0x000fcc000000002e */
[----:B------:R0:W2:Y:S01]  /*15b40*/  @P2 LDG.E.U8 R46, desc[UR18][R6.64] ;  /* 0x00000012062e2981 */ /* 0x0000a2000c1e1100 */
[----:B------:R-:W-:Y:S02]  /*15b50*/  ISETP.GT.AND P2, PT, R8, 0x7a, PT ;  /* 0x0000007a0800780c */ /* 0x000fe40003f44270 */
[----:B------:R-:W-:Y:S02]  /*15b60*/  IADD3 R2, P1, PT, R3, R2, RZ ;  /* 0x0000000203027210 */ /* 0x000fe40007f3e0ff */
[----:B------:R-:W-:-:S03]  /*15b70*/  PRMT R54, RZ, 0x7610, R54 ;  /* 0x00007610ff367816 */ /* 0x000fc60000000036 */
[----:B------:R-:W-:-:S06]  /*15b80*/  IMAD.X R14, R5, 0x1, R14, P1 ;  /* 0x00000001050e7824 */ /* 0x000fcc00008e060e */
[----:B0-----:R-:W-:Y:S02]  /*15b90*/  @P2 IMAD.MOV.U32 R6, RZ, RZ, R2 ;  /* 0x000000ffff062224 */ /* 0x001fe400078e0002 */
[----:B------:R-:W-:-:S05]  /*15ba0*/  @P2 IMAD.MOV.U32 R7, RZ, RZ, R14 ;  /* 0x000000ffff072224 */ /* 0x000fca00078e000e */
[----:B------:R0:W2:Y:S01]  /*15bb0*/  @P2 LDG.E.U8 R54, desc[UR18][R6.64] ;  /* 0x0000001206362981 */ /* 0x0000a2000c1e1100 */
[----:B------:R-:W-:-:S03]  /*15bc0*/  ISETP.GT.AND P2, PT, R8, 0x7b, PT ;  /* 0x0000007b0800780c */ /* 0x000fc60003f44270 */
[----:B------:R-:W-:Y:S04]  /*15bd0*/  STL [R1+0x678], R2 ;  /* 0x0006780201007387 */ /* 0x000fe80000100800 */
[----:B------:R1:W-:Y:S01]  /*15be0*/  STL [R1+0x674], R14 ;  /* 0x0006740e01007387 */ /* 0x0003e20000100800 */
[----:B------:R-:W-:-:S03]  /*15bf0*/  PRMT R66, RZ, 0x7610, R66 ;  /* 0x00007610ff427816 */ /* 0x000fc60000000042 */
[----:B-1----:R-:W2:Y:S04]  /*15c00*/  LDL.LU R14, [R1+0x1c8] ;  /* 0x0001c800010e7983 */ /* 0x002ea80000300800 */
[----:B------:R-:W2:Y:S01]  /*15c10*/  LDL.LU R2, [R1+0x1cc] ;  /* 0x0001cc0001027983 */ /* 0x000ea20000300800 */
[----:B------:R-:W-:Y:S02]  /*15c20*/  PRMT R64, RZ, 0x7610, R64 ;  /* 0x00007610ff407816 */ /* 0x000fe40000000040 */
        /* <DEDUP_REMOVED lines=9> */
[----:B------:R-:W-:Y:S01]  /*15cc0*/  @P2 IMAD.MOV.U32 R7, RZ, RZ, R11 ;  /* 0x000000ffff072224 */ /* 0x000fe200078e000b */
[----:B------:R-:W-:Y:S04]  /*15cd0*/  STL [R1+0x680], R15 ;  /* 0x0006800f01007387 */ /* 0x000fe80000100800 */
[----:B------:R0:W3:Y:S01]  /*15ce0*/  @P2 LDG.E.U8 R64, desc[UR18][R6.64] ;  /* 0x0000001206402981 */ /* 0x0000e2000c1e1100 */
[----:B------:R-:W-:-:S03]  /*15cf0*/  ISETP.GT.AND P2, PT, R8, 0x7d, PT ;  /* 0x0000007d0800780c */ /* 0x000fc60003f44270 */
[----:B------:R-:W-:Y:S01]  /*15d00*/  STL [R1+0x67c], R68 ;  /* 0x00067c4401007387 */ /* 0x000fe20000100800 */
[----:B----4-:R-:W-:-:S03]  /*15d10*/  IADD3 R9, P1, PT, R3, R9, RZ ;  /* 0x0000000903097210 */ /* 0x010fc60007f3e0ff */
[----:B------:R-:W-:Y:S04]  /*15d20*/  STL [R1+0x688], R0 ;  /* 0x0006880001007387 */ /* 0x000fe80000100800 */
[----:B------:R1:W-:Y:S01]  /*15d30*/  STL [R1+0x684], R11 ;  /* 0x0006840b01007387 */ /* 0x0003e20000100800 */
[----:B--2---:R-:W-:-:S03]  /*15d40*/  IMAD.X R10, R5, 0x1, R10, P1 ;  /* 0x00000001050a7824 */ /* 0x004fc600008e060a */
[----:B-1----:R-:W2:Y:S04]  /*15d50*/  LDL.LU R11, [R1+0x1d0] ;  /* 0x0001d000010b7983 */ /* 0x002ea80000300800 */
[----:B------:R-:W4:Y:S01]  /*15d60*/  LDL.LU R0, [R1+0x1d4] ;  /* 0x0001d40001007983 */ /* 0x000f220000300800 */
[----:B0-----:R-:W-:-:S03]  /*15d70*/  @P2 IMAD.MOV.U32 R7, RZ, RZ, R10 ;  /* 0x000000ffff072224 */ /* 0x001fc600078e000a */
[----:B------:R-:W-:Y:S01]  /*15d80*/  STL [R1+0x690], R9 ;  /* 0x0006900901007387 */ /* 0x000fe20000100800 */
[----:B------:R-:W-:-:S03]  /*15d90*/  @P2 IMAD.MOV.U32 R6, RZ, RZ, R9 ;  /* 0x000000ffff062224 */ /* 0x000fc600078e0009 */
[----:B------:R0:W-:Y:S04]  /*15da0*/  STL [R1+0x68c], R10 ;  /* 0x00068c0a01007387 */ /* 0x0001e80000100800 */
[----:B0-----:R-:W3:Y:S04]  /*15db0*/  LDL.LU R10, [R1+0x1f8] ;  /* 0x0001f800010a7983 */ /* 0x001ee80000300800 */
[----:B------:R-:W3:Y:S01]  /*15dc0*/  LDL.LU R9, [R1+0x20c] ;  /* 0x00020c0001097983 */ /* 0x000ee20000300800 */
[----:B------:R-:W-:-:S06]  /*15dd0*/  PRMT R63, RZ, 0x7610, R63 ;  /* 0x00007610ff3f7816 */ /* 0x000fcc000000003f */
[----:B------:R0:W3:Y:S01]  /*15de0*/  @P2 LDG.E.U8 R63, desc[UR18][R6.64] ;  /* 0x00000012063f2981 */ /* 0x0000e2000c1e1100 */
[----:B------:R-:W-:Y:S02]  /*15df0*/  ISETP.GT.AND P2, PT, R8, 0x7e, PT ;  /* 0x0000007e0800780c */ /* 0x000fe40003f44270 */
[----:B------:R-:W-:-:S05]  /*15e00*/  IADD3 R2, P1, PT, R3, R2, RZ ;  /* 0x0000000203027210 */ /* 0x000fca0007f3e0ff */
[----:B------:R1:W-:Y:S06]  /*15e10*/  STL [R1+0x1cc], R2 ;  /* 0x0001cc0201007387 */ /* 0x0003ec0000100800 */
[----:B0-----:R-:W-:Y:S02]  /*15e20*/  @P2 IMAD.MOV.U32 R6, RZ, RZ, R2 ;  /* 0x000000ffff062224 */ /* 0x001fe400078e0002 */
[----:B-1----:R-:W0:Y:S01]  /*15e30*/  S2R R2, SR_TID.X ;  /* 0x0000000000027919 */ /* 0x002e220000002100 */
[----:B------:R-:W-:Y:S01]  /*15e40*/  IMAD.X R14, R5, 0x1, R14, P1 ;  /* 0x00000001050e7824 */ /* 0x000fe200008e060e */
[----:B------:R-:W-:-:S03]  /*15e50*/  PRMT R61, RZ, 0x7610, R61 ;  /* 0x00007610ff3d7816 */ /* 0x000fc6000000003d */
[----:B------:R-:W-:Y:S01]  /*15e60*/  @P2 IMAD.MOV.U32 R7, RZ, RZ, R14 ;  /* 0x000000ffff072224 */ /* 0x000fe200078e000e */
[----:B------:R-:W-:-:S04]  /*15e70*/  ISETP.GT.AND P4, PT, R8, 0x7f, PT ;  /* 0x0000007f0800780c */ /* 0x000fc80003f84270 */
[----:B------:R1:W3:Y:S04]  /*15e80*/  @P2 LDG.E.U8 R61, desc[UR18][R6.64] ;  /* 0x00000012063d2981 */ /* 0x0002e8000c1e1100 */
[----:B------:R1:W-:Y:S01]  /*15e90*/  STL [R1+0x1c8], R14 ;  /* 0x0001c80e01007387 */ /* 0x0003e20000100800 */
[----:B------:R-:W-:-:S03]  /*15ea0*/  SHF.R.S32.HI R88, RZ, 0x1f, R4 ;  /* 0x0000001fff587819 */ /* 0x000fc60000011404 */
[----:B------:R-:W3:Y:S01]  /*15eb0*/  LDL.LU R15, [R1+0x1d8] ;  /* 0x0001d800010f7983 */ /* 0x000ee20000300800 */
[----:B------:R-:W-:-:S03]  /*15ec0*/  IMAD.MOV.U32 R84, RZ, RZ, R12 ;  /* 0x000000ffff547224 */ /* 0x000fc600078e000c */
[----:B-1----:R-:W3:Y:S01]  /*15ed0*/  LDL.LU R14, [R1+0x1dc] ;  /* 0x0001dc00010e7983 */ /* 0x002ee20000300800 */
[----:B0-----:R-:W-:-:S04]  /*15ee0*/  LOP3.LUT R2, R2, 0x7f, RZ, 0xc0, !PT ;  /* 0x0000007f02027812 */ /* 0x001fc800078ec0ff */
[----:B------:R-:W-:Y:S02]  /*15ef0*/  ISETP.GE.AND P1, PT, R2, R8, PT ;  /* 0x000000080200720c */ /* 0x000fe40003f26270 */
[----:B----4-:R-:W-:-:S05]  /*15f00*/  IADD3 R0, P2, PT, R3, R0, RZ ;  /* 0x0000000003007210 */ /* 0x010fca0007f5e0ff */
[----:B--2---:R-:W-:Y:S01]  /*15f10*/  IMAD.X R11, R5, 0x1, R11, P2 ;  /* 0x00000001050b7824 */ /* 0x004fe200010e060b */
[----:B------:R0:W-:Y:S01]  /*15f20*/  STL [R1+0x1d4], R0 ;  /* 0x0001d40001007387 */ /* 0x0001e20000100800 */
[----:B------:R-:W-:-:S03]  /*15f30*/  @P4 IMAD.MOV.U32 R6, RZ, RZ, R0 ;  /* 0x000000ffff064224 */ /* 0x000fc600078e0000 */
[----:B------:R1:W-:Y:S04]  /*15f40*/  STL [R1+0x1d0], R11 ;  /* 0x0001d00b01007387 */ /* 0x0003e80000100800 */
[----:B------:R-:W2:Y:S04]  /*15f50*/  LDL.LU R12, [R1+0x234] ;  /* 0x00023400010c7983 */ /* 0x000ea80000300800 */
[----:B0-----:R-:W4:Y:S01]  /*15f60*/  LDL.LU R0, [R1+0x238] ;  /* 0x0002380001007983 */ /* 0x001f220000300800 */
[----:B---3--:R-:W-:-:S05]  /*15f70*/  IADD3 R9, P2, PT, R4, R9, RZ ;  /* 0x0000000904097210 */ /* 0x008fca0007f5e0ff */
[----:B------:R-:W-:Y:S01]  /*15f80*/  IMAD.X R10, R88, 0x1, R10, P2 ;  /* 0x00000001580a7824 */ /* 0x000fe200010e060a */
[----:B------:R0:W-:Y:S01]  /*15f90*/  STL [R1+0x20c], R9 ;  /* 0x00020c0901007387 */ /* 0x0001e20000100800 */
[----:B------:R-:W-:Y:S02]  /*15fa0*/  @P4 IMAD.MOV.U32 R7, RZ, RZ, R11 ;  /* 0x000000ffff074224 */ /* 0x000fe400078e000b */
[----:B------:R-:W-:Y:S01]  /*15fb0*/  @!P1 IMAD.MOV.U32 R8, RZ, RZ, R9 ;  /* 0x000000ffff089224 */ /* 0x000fe200078e0009 */
[----:B------:R3:W-:Y:S04]  /*15fc0*/  STL [R1+0x1f8], R10 ;  /* 0x0001f80a01007387 */ /* 0x0007e80000100800 */
[----:B-1----:R-:W2:Y:S01]  /*15fd0*/  LDL.LU R11, [R1+0x274] ;  /* 0x00027400010b7983 */ /* 0x002ea20000300800 */
[----:B0-----:R-:W-:-:S03]  /*15fe0*/  @!P1 IMAD.MOV.U32 R9, RZ, RZ, R10 ;  /* 0x000000ffff099224 */ /* 0x001fc600078e000a */
[----:B---3--:R-:W3:Y:S01]  /*15ff0*/  LDL.LU R10, [R1+0x278] ;  /* 0x00027800010a7983 */ /* 0x008ee20000300800 */
[----:B------:R-:W-:-:S06]  /*16000*/  PRMT R60, RZ, 0x7610, R60 ;  /* 0x00007610ff3c7816 */ /* 0x000fcc000000003c */
[----:B------:R0:W3:Y:S01]  /*16010*/  @P4 LDG.E.U8 R60, desc[UR18][R6.64] ;  /* 0x00000012063c4981 */ /* 0x0000e2000c1e1100 */
[----:B------:R-:W-:Y:S01]  /*16020*/  BAR.SYNC.DEFER_BLOCKING 0x0 ;  /* 0x0000000000007b1d */ /* 0x000fe20000010000 */
[----:B0-----:R-:W-:Y:S02]  /*16030*/  PRMT R6, RZ, 0x7610, R6 ;  /* 0x00007610ff067816 */ /* 0x001fe40000000006 */
[----:B------:R-:W-:Y:S02]  /*16040*/  PRMT R48, RZ, 0x7610, R48 ;  /* 0x00007610ff307816 */ /* 0x000fe40000000030 */
[----:B------:R-:W-:-:S05]  /*16050*/  IADD3 R14, P2, PT, R4, R14, RZ ;  /* 0x0000000e040e7210 */ /* 0x000fca0007f5e0ff */
[----:B------:R-:W-:Y:S01]  /*16060*/  IMAD.X R15, R88, 0x1, R15, P2 ;  /* 0x00000001580f7824 */ /* 0x000fe200010e060f */
[----:B------:R0:W3:Y:S04]  /*16070*/  @!P1 LDG.E.U8 R6, desc[UR18][R8.64] ;  /* 0x0000001208069981 */ /* 0x0000e8000c1e1100 */
[----:B------:R-:W-:Y:S04]  /*16080*/  STL [R1+0x1dc], R14 ;  /* 0x0001dc0e01007387 */ /* 0x000fe80000100800 */
[----:B------:R1:W-:Y:S01]  /*16090*/  STL [R1+0x1d8], R15 ;  /* 0x0001d80f01007387 */ /* 0x0003e20000100800 */
[----:B0-----:R-:W-:-:S02]  /*160a0*/  @!P1 IMAD.MOV.U32 R8, RZ, RZ, R14 ;  /* 0x000000ffff089224 */ /* 0x001fc400078e000e */
[----:B------:R-:W-:-:S05]  /*160b0*/  @!P1 IMAD.MOV.U32 R9, RZ, RZ, R15 ;  /* 0x000000ffff099224 */ /* 0x000fca00078e000f */
[----:B------:R0:W3:Y:S04]  /*160c0*/  @!P1 LDG.E.U8 R48, desc[UR18][R8.64] ;  /* 0x0000001208309981 */ /* 0x0000e8000c1e1100 */
[----:B-1----:R-:W3:Y:S04]  /*160d0*/  LDL.LU R15, [R1+0x2b4] ;  /* 0x0002b400010f7983 */ /* 0x002ee80000300800 */
[----:B------:R-:W3:Y:S01]  /*160e0*/  LDL.LU R14, [R1+0x2b8] ;  /* 0x0002b800010e7983 */ /* 0x000ee20000300800 */
[----:B----4-:R-:W-:-:S05]  /*160f0*/  IADD3 R0, P2, PT, R4, R0, RZ ;  /* 0x0000000004007210 */ /* 0x010fca0007f5e0ff */
[----:B--2---:R-:W-:Y:S01]  /*16100*/  IMAD.X R12, R88, 0x1, R12, P2 ;  /* 0x00000001580c7824 */ /* 0x004fe200010e060c */
[----:B------:R-:W-:Y:S01]  /*16110*/  STL [R1+0x238], R0 ;  /* 0x0002380001007387 */ /* 0x000fe20000100800 */
[----:B0-----:R-:W-:Y:S02]  /*16120*/  @!P1 IMAD.MOV.U32 R8, RZ, RZ, R0 ;  /* 0x000000ffff089224 */ /* 0x001fe400078e0000 */
[----:B------:R-:W-:Y:S01]  /*16130*/  @!P1 IMAD.MOV.U32 R9, RZ, RZ, R12 ;  /* 0x000000ffff099224 */ /* 0x000fe200078e000c */
[----:B------:R0:W-:Y:S04]  /*16140*/  STL [R1+0x234], R12 ;  /* 0x0002340c01007387 */ /* 0x0001e80000100800 */
[----:B0-----:R-:W2:Y:S01]  /*16150*/  LDL.LU R12, [R1+0x2f4] ;  /* 0x0002f400010c7983 */ /* 0x001ea20000300800 */
[----:B---3--:R-:W-:-:S03]  /*16160*/  IADD3 R10, P2, PT, R4, R10, RZ ;  /* 0x0000000a040a7210 */ /* 0x008fc60007f5e0ff */
[----:B------:R-:W3:Y:S02]  /*16170*/  LDL.LU R0, [R1+0x2f8] ;  /* 0x0002f80001007983 */ /* 0x000ee40000300800 */
[----:B------:R-:W-:Y:S02]  /*16180*/  IMAD.X R11, R88, 0x1, R11, P2 ;  /* 0x00000001580b7824 */ /* 0x000fe400010e060b */
[----:B------:R0:W-:Y:S04]  /*16190*/  STL [R1+0x278], R10 ;  /* 0x0002780a01007387 */ /* 0x0001e80000100800 */
[----:B------:R1:W-:Y:S04]  /*161a0*/  STL [R1+0x274], R11 ;  /* 0x0002740b01007387 */ /* 0x0003e80000100800 */
[----:B------:R-:W4:Y:S04]  /*161b0*/  LDL.LU R71, [R1+0x334] ;  /* 0x0003340001477983 */ /* 0x000f280000300800 */
[----:B------:R-:W4:Y:S01]  /*161c0*/  LDL.LU R68, [R1+0x338] ;  /* 0x0003380001447983 */ /* 0x000f220000300800 */
[----:B------:R-:W-:-:S06]  /*161d0*/  PRMT R7, RZ, 0x7610, R7 ;  /* 0x00007610ff077816 */ /* 0x000fcc0000000007 */
[----:B------:R0:W4:Y:S02]  /*161e0*/  @!P1 LDG.E.U8 R7, desc[UR18][R8.64] ;  /* 0x0000001208079981 */ /* 0x000124000c1e1100 */
[----:B0-----:R-:W-:Y:S02]  /*161f0*/  PRMT R8, RZ, 0x7610, R8 ;  /* 0x00007610ff087816 */ /* 0x001fe40000000008 */
[----:B------:R-:W-:-:S04]  /*16200*/  PRMT R9, RZ, 0x7610, R9 ;  /* 0x00007610ff097816 */ /* 0x000fc80000000009 */
[----:B------:R0:W4:Y:S01]  /*16210*/  @!P1 LDG.E.U8 R8, desc[UR18][R10.64] ;  /* 0x000000120a089981 */ /* 0x000122000c1e1100 */
[----:B------:R-:W-:Y:S01]  /*16220*/  IMAD.MOV.U32 R86, RZ, RZ, R13 ;  /* 0x000000ffff567224 */ /* 0x000fe200078e000d */
[----:B------:R-:W-:-:S05]  /*16230*/  IADD3 R14, P2, PT, R4, R14, RZ ;  /* 0x0000000e040e7210 */ /* 0x000fca0007f5e0ff */
[----:B------:R-:W-:Y:S01]  /*16240*/  IMAD.X R15, R88, 0x1, R15, P2 ;  /* 0x00000001580f7824 */ /* 0x000fe200010e060f */
[----:B------:R-:W-:Y:S01]  /*16250*/  STL [R1+0x2b8], R14 ;  /* 0x0002b80e01007387 */ /* 0x000fe20000100800 */
[----:B0-----:R-:W-:Y:S02]  /*16260*/  @!P1 IMAD.MOV.U32 R10, RZ, RZ, R14 ;  /* 0x000000ffff0a9224 */ /* 0x001fe400078e000e */
[----:B-1----:R-:W-:Y:S01]  /*16270*/  @!P1 IMAD.MOV.U32 R11, RZ, RZ, R15 ;  /* 0x000000ffff0b9224 */ /* 0x002fe200078e000f */
[----:B------:R0:W-:Y:S04]  /*16280*/  STL [R1+0x2b4], R15 ;  /* 0x0002b40f01007387 */ /* 0x0001e80000100800 */
[----:B------:R1:W4:Y:S04]  /*16290*/  @!P1 LDG.E.U8 R9, desc[UR18][R10.64] ;  /* 0x000000120a099981 */ /* 0x000328000c1e1100 */
[----:B0-----:R-:W4:Y:S04]  /*162a0*/  LDL.LU R15, [R1+0x374] ;  /* 0x00037400010f7983 */ /* 0x001f280000300800 */
[----:B------:R-:W4:Y:S01]  /*162b0*/  LDL.LU R14, [R1+0x378] ;  /* 0x00037800010e7983 */ /* 0x000f220000300800 */
[----:B-1----:R-:W-:-:S02]  /*162c0*/  PRMT R10, RZ, 0x7610, R10 ;  /* 0x00007610ff0a7816 */ /* 0x002fc4000000000a */
[----:B---3--:R-:W-:-:S05]  /*162d0*/  IADD3 R0, P2, PT, R4, R0, RZ ;  /* 0x0000000004007210 */ /* 0x008fca0007f5e0ff */
[----:B--2---:R-:W-:Y:S01]  /*162e0*/  IMAD.X R12, R88, 0x1, R12, P2 ;  /* 0x00000001580c7824 */ /* 0x004fe200010e060c */
[----:B------:R-:W-:Y:S03]  /*162f0*/  STL [R1+0x2f8], R0 ;  /* 0x0002f80001007387 */ /* 0x000fe60000100800 */
[----:B------:R-:W-:Y:S01]  /*16300*/  @!P1 IMAD.MOV.U32 R13, RZ, RZ, R12 ;  /* 0x000000ffff0d9224 */ /* 0x000fe200078e000c */
[----:B------:R0:W-:Y:S04]  /*16310*/  STL [R1+0x2f4], R12 ;  /* 0x0002f40c01007387 */ /* 0x0001e80000100800 */
[----:B------:R-:W2:Y:S01]  /*16320*/  LDL.LU R72, [R1+0x3b4] ;  /* 0x0003b40001487983 */ /* 0x000ea20000300800 */
[----:B----4-:R-:W-:Y:S01]  /*16330*/  IADD3 R68, P2, PT, R4, R68, RZ ;  /* 0x0000004404447210 */ /* 0x010fe20007f5e0ff */
[----:B0-----:R-:W-:-:S02]  /*16340*/  @!P1 IMAD.MOV.U32 R12, RZ, RZ, R0 ;  /* 0x000000ffff0c9224 */ /* 0x001fc400078e0000 */
[----:B------:R-:W3:Y:S02]  /*16350*/  LDL.LU R0, [R1+0x3b8] ;  /* 0x0003b80001007983 */ /* 0x000ee40000300800 */
[----:B------:R-:W-:Y:S02]  /*16360*/  IMAD.X R71, R88, 0x1, R71, P2 ;  /* 0x0000000158477824 */ /* 0x000fe400010e0647 */
[----:B------:R-:W-:Y:S04]  /*16370*/  STL [R1+0x338], R68 ;  /* 0x0003384401007387 */ /* 0x000fe80000100800 */
[----:B------:R0:W4:Y:S04]  /*16380*/  @!P1 LDG.E.U8 R10, desc[UR18][R12.64] ;  /* 0x000000120c0a9981 */ /* 0x000128000c1e1100 */
[----:B------:R1:W-:Y:S04]  /*16390*/  STL [R1+0x334], R71 ;  /* 0x0003344701007387 */ /* 0x0003e80000100800 */
[----:B------:R-:W4:Y:S01]  /*163a0*/  LDL.LU R76, [R1+0x1e0] ;  /* 0x0001e000014c7983 */ /* 0x000f220000300800 */
[----:B0-----:R-:W-:-:S03]  /*163b0*/  @!P1 IMAD.MOV.U32 R13, RZ, RZ, R71 ;  /* 0x000000ffff0d9224 */ /* 0x001fc600078e0047 */
[----:B-1----:R-:W4:Y:S01]  /*163c0*/  LDL.LU R71, [R1+0x1e4] ;  /* 0x0001e40001477983 */ /* 0x002f220000300800 */
[----:B------:R-:W-:Y:S01]  /*163d0*/  PRMT R11, RZ, 0x7610, R11 ;  /* 0x00007610ff0b7816 */ /* 0x000fe2000000000b */
[----:B------:R-:W-:-:S05]  /*163e0*/  @!P1 IMAD.MOV.U32 R12, RZ, RZ, R68 ;  /* 0x000000ffff0c9224 */ /* 0x000fca00078e0044 */
[----:B------:R0:W4:Y:S02]  /*163f0*/  @!P1 LDG.E.U8 R11, desc[UR18][R12.64] ;  /* 0x000000120c0b9981 */ /* 0x000124000c1e1100 */
[----:B0-----:R-:W-:Y:S02]  /*16400*/  PRMT R12, RZ, 0x7610, R12 ;  /* 0x00007610ff0c7816 */ /* 0x001fe4000000000c */
[----:B------:R-:W-:-:S05]  /*16410*/  IADD3 R14, P2, PT, R4, R14, RZ ;  /* 0x0000000e040e7210 */ /* 0x000fca0007f5e0ff */
[----:B------:R-:W-:Y:S01]  /*16420*/  IMAD.X R15, R88, 0x1, R15, P2 ;  /* 0x00000001580f7824 */ /* 0x000fe200010e060f */
[----:B------:R0:W-:Y:S04]  /*16430*/  STL [R1+0x378], R14 ;  /* 0x0003780e01007387 */ /* 0x0001e80000100800 */
[----:B------:R1:W-:Y:S04]  /*16440*/  STL [R1+0x374], R15 ;  /* 0x0003740f01007387 */ /* 0x0003e80000100800 */
[----:B------:R-:W4:Y:S04]  /*16450*/  LDL.LU R77, [R1+0x23c] ;  /* 0x00023c00014d7983 */ /* 0x000f280000300800 */
[----:B------:R-:W4:Y:S04]  /*16460*/  LDL.LU R68, [R1+0x240] ;  /* 0x0002400001447983 */ /* 0x000f280000300800 */
[----:B------:R0:W4:Y:S04]  /*16470*/  @!P1 LDG.E.U8 R12, desc[UR18][R14.64] ;  /* 0x000000120e0c9981 */ /* 0x000128000c1e1100 */
[----:B------:R-:W-:Y:S04]  /*16480*/  STS.U8 [R2+UR9+0x4000], R17 ;  /* 0x0040001102007988 */ /* 0x000fe80008000009 */
[----:B------:R-:W-:Y:S01]  /*16490*/  STS.U8 [R2+UR9+0x4400], R16 ;  /* 0x0044001002007988 */ /* 0x000fe20008000009 */
[----:B---3--:R-:W-:-:S05]  /*164a0*/  IADD3 R0, P2, PT, R4, R0, RZ ;  /* 0x0000000004007210 */ /* 0x008fca0007f5e0ff */
[----:B--2---:R-:W-:Y:S01]  /*164b0*/  IMAD.X R72, R88, 0x1, R72, P2 ;  /* 0x0000000158487824 */ /* 0x004fe200010e0648 */
[----:B------:R-:W-:Y:S01]  /*164c0*/  STL [R1+0x3b8], R0 ;  /* 0x0003b80001007387 */ /* 0x000fe20000100800 */
[----:B0-----:R-:W-:Y:S02]  /*164d0*/  @!P1 IMAD.MOV.U32 R14, RZ, RZ, R0 ;  /* 0x000000ffff0e9224 */ /* 0x001fe400078e0000 */
[----:B-1----:R-:W-:Y:S01]  /*164e0*/  @!P1 IMAD.MOV.U32 R15, RZ, RZ, R72 ;  /* 0x000000ffff0f9224 */ /* 0x002fe200078e0048 */
[----:B------:R0:W-:Y:S04]  /*164f0*/  STL [R1+0x3b4], R72 ;  /* 0x0003b44801007387 */ /* 0x0001e80000100800 */
[----:B0-----:R-:W2:Y:S01]  /*16500*/  LDL.LU R72, [R1+0x27c] ;  /* 0x00027c0001487983 */ /* 0x001ea20000300800 */
[----:B----4-:R-:W-:-:S03]  /*16510*/  IADD3 R71, P2, PT, R4, R71, RZ ;  /* 0x0000004704477210 */ /* 0x010fc60007f5e0ff */
[----:B------:R-:W3:Y:S02]  /*16520*/  LDL.LU R0, [R1+0x280] ;  /* 0x0002800001007983 */ /* 0x000ee40000300800 */
[----:B------:R-:W-:Y:S02]  /*16530*/  IMAD.X R76, R88, 0x1, R76, P2 ;  /* 0x00000001584c7824 */ /* 0x000fe400010e064c */
[----:B------:R-:W-:Y:S01]  /*16540*/  STL [R1+0x1e4], R71 ;  /* 0x0001e44701007387 */ /* 0x000fe20000100800 */
[----:B------:R-:W-:Y:S02]  /*16550*/  @!P1 IMAD.MOV.U32 R16, RZ, RZ, R71 ;  /* 0x000000ffff109224 */ /* 0x000fe400078e0047 */
[----:B------:R-:W-:Y:S01]  /*16560*/  @!P1 IMAD.MOV.U32 R17, RZ, RZ, R76 ;  /* 0x000000ffff119224 */ /* 0x000fe200078e004c */
[----:B------:R0:W-:Y:S04]  /*16570*/  STL [R1+0x1e0], R76 ;  /* 0x0001e04c01007387 */ /* 0x0001e80000100800 */
[----:B0-----:R-:W4:Y:S04]  /*16580*/  LDL.LU R76, [R1+0x2bc] ;  /* 0x0002bc00014c7983 */ /* 0x001f280000300800 */
[----:B------:R-:W4:Y:S01]  /*16590*/  LDL.LU R71, [R1+0x2c0] ;  /* 0x0002c00001477983 */ /* 0x000f220000300800 */
[----:B------:R-:W-:-:S06]  /*165a0*/  PRMT R13, RZ, 0x7610, R13 ;  /* 0x00007610ff0d7816 */ /* 0x000fcc000000000d */
[----:B------:R0:W4:Y:S02]  /*165b0*/  @!P1 LDG.E.U8 R13, desc[UR18][R14.64] ;  /* 0x000000120e0d9981 */ /* 0x000124000c1e1100 */
[----:B0-----:R-:W-:Y:S02]  /*165c0*/  PRMT R14, RZ, 0x7610, R14 ;  /* 0x00007610ff0e7816 */ /* 0x001fe4000000000e */
[----:B------:R-:W-:-:S04]  /*165d0*/  PRMT R15, RZ, 0x7610, R15 ;  /* 0x00007610ff0f7816 */ /* 0x000fc8000000000f */
[----:B------:R0:W4:Y:S01]  /*165e0*/  @!P1 LDG.E.U8 R14, desc[UR18][R16.64] ;  /* 0x00000012100e9981 */ /* 0x000122000c1e1100 */
[----:B------:R-:W-:-:S05]  /*165f0*/  IADD3 R68, P2, PT, R4, R68, RZ ;  /* 0x0000004404447210 */ /* 0x000fca0007f5e0ff */
[----:B------:R-:W-:Y:S01]  /*16600*/  IMAD.X R77, R88, 0x1, R77, P2 ;  /* 0x00000001584d7824 */ /* 0x000fe200010e064d */
[----:B------:R-:W-:Y:S01]  /*16610*/  STL [R1+0x240], R68 ;  /* 0x0002404401007387 */ /* 0x000fe20000100800 */
[----:B0-----:R-:W-:Y:S02]  /*16620*/  @!P1 IMAD.MOV.U32 R16, RZ, RZ, R68 ;  /* 0x000000ffff109224 */ /* 0x001fe400078e0044 */
[----:B------:R-:W-:Y:S01]  /*16630*/  @!P1 IMAD.MOV.U32 R17, RZ, RZ, R77 ;  /* 0x000000ffff119224 */ /* 0x000fe200078e004d */
[----:B------:R0:W-:Y:S04]  /*16640*/  STL [R1+0x23c], R77 ;  /* 0x00023c4d01007387 */ /* 0x0001e80000100800 */
[----:B------:R-:W-:Y:S04]  /*16650*/  STS.U8 [R2+UR9+0x4800], R19 ;  /* 0x0048001302007988 */ /* 0x000fe80008000009 */
[----:B------:R1:W4:Y:S04]  /*16660*/  @!P1 LDG.E.U8 R15, desc[UR18][R16.64] ;  /* 0x00000012100f9981 */ /* 0x000328000c1e1100 */
[----:B0-----:R-:W4:Y:S04]  /*16670*/  LDL.LU R77, [R1+0x2fc] ;  /* 0x0002fc00014d7983 */ /* 0x001f280000300800 */
[----:B------:R-:W4:Y:S01]  /*16680*/  LDL.LU R68, [R1+0x300] ;  /* 0x0003000001447983 */ /* 0x000f220000300800 */
[----:B-1----:R-:W-:-:S03]  /*16690*/  PRMT R16, RZ, 0x7610, R16 ;  /* 0x00007610ff107816 */ /* 0x002fc60000000010 */
[----:B------:R0:W-:Y:S01]  /*166a0*/  STS.U8 [R2+UR9+0x4c00], R18 ;  /* 0x004c001202007988 */ /* 0x0001e20008000009 */
[----:B---3--:R-:W-:-:S05]  /*166b0*/  IADD3 R0, P2, PT, R4, R0, RZ ;  /* 0x0000000004007210 */ /* 0x008fca0007f5e0ff */
[----:B--2---:R-:W-:Y:S01]  /*166c0*/  IMAD.X R72, R88, 0x1, R72, P2 ;  /* 0x0000000158487824 */ /* 0x004fe200010e0648 */
[----:B------:R-:W-:Y:S01]  /*166d0*/  STL [R1+0x280], R0 ;  /* 0x0002800001007387 */ /* 0x000fe20000100800 */
[----:B0-----:R-:W-:Y:S02]  /*166e0*/  @!P1 IMAD.MOV.U32 R18, RZ, RZ, R0 ;  /* 0x000000ffff129224 */ /* 0x001fe400078e0000 */
[----:B------:R-:W-:Y:S01]  /*166f0*/  @!P1 IMAD.MOV.U32 R19, RZ, RZ, R72 ;  /* 0x000000ffff139224 */ /* 0x000fe200078e0048 */
[----:B------:R0:W-:Y:S04]  /*16700*/  STL [R1+0x27c], R72 ;  /* 0x00027c4801007387 */ /* 0x0001e80000100800 */
[----:B------:R1:W2:Y:S04]  /*16710*/  @!P1 LDG.E.U8 R16, desc[UR18][R18.64] ;  /* 0x0000001212109981 */ /* 0x0002a8000c1e1100 */
[----:B0-----:R-:W3:Y:S01]  /*16720*/  LDL.LU R72, [R1+0x33c] ;  /* 0x00033c0001487983 */ /* 0x001ee20000300800 */
[----:B----4-:R-:W-:-:S03]  /*16730*/  IADD3 R71, P2, PT, R4, R71, RZ ;  /* 0x0000004704477210 */ /* 0x010fc60007f5e0ff */
[----:B------:R-:W4:Y:S02]  /*16740*/  LDL.LU R0, [R1+0x340] ;  /* 0x0003400001007983 */ /* 0x000f240000300800 */
[----:B------:R-:W-:Y:S02]  /*16750*/  IMAD.X R76, R88, 0x1, R76, P2 ;  /* 0x00000001584c7824 */ /* 0x000fe400010e064c */
[----:B------:R-:W-:Y:S01]  /*16760*/  STL [R1+0x2c0], R71 ;  /* 0x0002c04701007387 */ /* 0x000fe20000100800 */
[----:B-1----:R-:W-:Y:S02]  /*16770*/  @!P1 IMAD.MOV.U32 R18, RZ, RZ, R71 ;  /* 0x000000ffff129224 */ /* 0x002fe400078e0047 */
[----:B------:R-:W-:Y:S01]  /*16780*/  @!P1 IMAD.MOV.U32 R19, RZ, RZ, R76 ;  /* 0x000000ffff139224 */ /* 0x000fe200078e004c */
[----:B------:R0:W-:Y:S04]  /*16790*/  STL [R1+0x2bc], R76 ;  /* 0x0002bc4c01007387 */ /* 0x0001e80000100800 */
[----:B0-----:R-:W2:Y:S04]  /*167a0*/  LDL.LU R76, [R1+0x37c] ;  /* 0x00037c00014c7983 */ /* 0x001ea80000300800 */
[----:B------:R-:W2:Y:S01]  /*167b0*/  LDL.LU R71, [R1+0x380] ;  /* 0x0003800001477983 */ /* 0x000ea20000300800 */
[----:B------:R-:W-:-:S03]  /*167c0*/  PRMT R17, RZ, 0x7610, R17 ;  /* 0x00007610ff117816 */ /* 0x000fc60000000011 */
[----:B------:R-:W-:Y:S04]  /*167d0*/  STS.U8 [R2+UR9+0x5000], R21 ;  /* 0x0050001502007988 */ /* 0x000fe80008000009 */
[----:B------:R0:W2:Y:S04]  /*167e0*/  @!P1 LDG.E.U8 R17, desc[UR18][R18.64] ;  /* 0x0000001212119981 */ /* 0x0000a8000c1e1100 */
[----:B------:R1:W-:Y:S01]  /*167f0*/  STS.U8 [R2+UR9+0x5400], R20 ;  /* 0x0054001402007988 */ /* 0x0003e20008000009 */
[----:B0-----:R-:W-:Y:S02]  /*16800*/  PRMT R18, RZ, 0x7610, R18 ;  /* 0x00007610ff127816 */ /* 0x001fe40000000012 */
[----:B------:R-:W-:-:S05]  /*16810*/  IADD3 R68, P2, PT, R4, R68, RZ ;  /* 0x0000004404447210 */ /* 0x000fca0007f5e0ff */
[----:B------:R-:W-:Y:S01]  /*16820*/  IMAD.X R77, R88, 0x1, R77, P2 ;  /* 0x00000001584d7824 */ /* 0x000fe200010e064d */
[----:B------:R0:W-:Y:S01]  /*16830*/  STL [R1+0x300], R68 ;  /* 0x0003004401007387 */ /* 0x0001e20000100800 */
[----:B-1----:R-:W-:Y:S02]  /*16840*/  @!P1 IMAD.MOV.U32 R20, RZ, RZ, R68 ;  /* 0x000000ffff149224 */ /* 0x002fe400078e0044 */
[----:B------:R-:W-:Y:S01]  /*16850*/  @!P1 IMAD.MOV.U32 R21, RZ, RZ, R77 ;  /* 0x000000ffff159224 */ /* 0x000fe200078e004d */
[----:B------:R-:W-:Y:S04]  /*16860*/  STL [R1+0x2fc], R77 ;  /* 0x0002fc4d01007387 */ /* 0x000fe80000100800 */
[----:B------:R1:W2:Y:S04]  /*16870*/  @!P1 LDG.E.U8 R18, desc[UR18][R20.64] ;  /* 0x0000001214129981 */ /* 0x0002a8000c1e1100 */
[----:B0-----:R-:W2:Y:S04]  /*16880*/  LDL.LU R68, [R1+0x3c0] ;  /* 0x0003c00001447983 */ /* 0x001ea80000300800 */
[----:B------:R-:W-:Y:S04]  /*16890*/  STS.U8 [R2+UR9+0x5800], R23 ;  /* 0x0058001702007988 */ /* 0x000fe80008000009 */
[----:B------:R-:W-:Y:S01]  /*168a0*/  STS.U8 [R2+UR9+0x5c00], R22 ;  /* 0x005c001602007988 */ /* 0x000fe20008000009 */
[----:B----4-:R-:W-:-:S05]  /*168b0*/  IADD3 R0, P2, PT, R4, R0, RZ ;  /* 0x0000000004007210 */ /* 0x010fca0007f5e0ff */
[----:B---3--:R-:W-:Y:S01]  /*168c0*/  IMAD.X R72, R88, 0x1, R72, P2 ;  /* 0x0000000158487824 */ /* 0x008fe200010e0648 */
[----:B------:R-:W-:Y:S03]  /*168d0*/  STL [R1+0x340], R0 ;  /* 0x0003400001007387 */ /* 0x000fe60000100800 */
[----:B-1----:R-:W-:Y:S01]  /*168e0*/  @!P1 IMAD.MOV.U32 R21, RZ, RZ, R72 ;  /* 0x000000ffff159224 */ /* 0x002fe200078e0048 */
[----:B------:R0:W-:Y:S01]  /*168f0*/  STL [R1+0x33c], R72 ;  /* 0x00033c4801007387 */ /* 0x0001e20000100800 */
[----:B------:R-:W-:-:S03]  /*16900*/  @!P1 IMAD.MOV.U32 R20, RZ, RZ, R0 ;  /* 0x000000ffff149224 */ /* 0x000fc600078e0000 */
[----:B0-----:R-:W3:Y:S01]  /*16910*/  LDL.LU R72, [R1+0x3bc] ;  /* 0x0003bc0001487983 */ /* 0x001ee20000300800 */
[----:B--2---:R-:W-:-:S03]  /*16920*/  IADD3 R71, P2, PT, R4, R71, RZ ;  /* 0x0000004704477210 */ /* 0x004fc60007f5e0ff */
[----:B------:R-:W2:Y:S02]  /*16930*/  LDL.LU R77, [R1+0x1e8] ;  /* 0x0001e800014d7983 */ /* 0x000ea40000300800 */
[----:B------:R-:W-:Y:S02]  /*16940*/  IMAD.X R76, R88, 0x1, R76, P2 ;  /* 0x00000001584c7824 */ /* 0x000fe400010e064c */
[----:B------:R-:W4:Y:S01]  /*16950*/  LDL.LU R0, [R1+0x1ec] ;  /* 0x0001ec0001007983 */ /* 0x000f220000300800 */
[----:B------:R-:W-:Y:S02]  /*16960*/  @!P1 IMAD.MOV.U32 R22, RZ, RZ, R71 ;  /* 0x000000ffff169224 */ /* 0x000fe400078e0047 */
[----:B------:R-:W-:Y:S01]  /*16970*/  @!P1 IMAD.MOV.U32 R23, RZ, RZ, R76 ;  /* 0x000000ffff179224 */ /* 0x000fe200078e004c */
[----:B------:R-:W-:Y:S04]  /*16980*/  STL [R1+0x380], R71 ;  /* 0x0003804701007387 */ /* 0x000fe80000100800 */
[----:B------:R0:W-:Y:S04]  /*16990*/  STL [R1+0x37c], R76 ;  /* 0x00037c4c01007387 */ /* 0x0001e80000100800 */
[----:B0-----:R-:W2:Y:S04]  /*169a0*/  LDL.LU R76, [R1+0x244] ;  /* 0x00024400014c7983 */ /* 0x001ea80000300800 */
[----:B------:R-:W2:Y:S01]  /*169b0*/  LDL.LU R71, [R1+0x248] ;  /* 0x0002480001477983 */ /* 0x000ea20000300800 */
[----:B------:R-:W-:-:S06]  /*169c0*/  PRMT R19, RZ, 0x7610, R19 ;  /* 0x00007610ff137816 */ /* 0x000fcc0000000013 */
[----:B------:R0:W2:Y:S02]  /*169d0*/  @!P1 LDG.E.U8 R19, desc[UR18][R20.64] ;  /* 0x0000001214139981 */ /* 0x0000a4000c1e1100 */
[----:B0-----:R-:W-:Y:S02]  /*169e0*/  PRMT R20, RZ, 0x7610, R20 ;  /* 0x00007610ff147816 */ /* 0x001fe40000000014 */
[----:B------:R-:W-:-:S04]  /*169f0*/  IADD3 R68, P2, PT, R4, R68, RZ ;  /* 0x0000004404447210 */ /* 0x000fc80007f5e0ff */
[----:B------:R0:W2:Y:S01]  /*16a00*/  @!P1 LDG.E.U8 R20, desc[UR18][R22.64] ;  /* 0x0000001216149981 */ /* 0x0000a2000c1e1100 */
[----:B------:R-:W-:-:S03]  /*16a10*/  PRMT R21, RZ, 0x7610, R21 ;  /* 0x00007610ff157816 */ /* 0x000fc60000000015 */
[----:B------:R-:W-:Y:S01]  /*16a20*/  STL [R1+0x3c0], R68 ;  /* 0x0003c04401007387 */ /* 0x000fe20000100800 */
[----:B0-----:R-:W-:-:S03]  /*16a30*/  @!P1 IMAD.MOV.U32 R22, RZ, RZ, R68 ;  /* 0x000000ffff169224 */ /* 0x001fc600078e0044 */
[----:B------:R-:W-:Y:S04]  /*16a40*/  STS.U8 [R2+UR9+0x6000], R25 ;  /* 0x0060001902007988 */ /* 0x000fe80008000009 */
[----:B------:R-:W-:Y:S01]  /*16a50*/  STS.U8 [R2+UR9+0x6400], R24 ;  /* 0x0064001802007988 */ /* 0x000fe20008000009 */
[----:B---3--:R-:W-:-:S04]  /*16a60*/  IMAD.X R72, R88, 0x1, R72, P2 ;  /* 0x0000000158487824 */ /* 0x008fc800010e0648 */
[----:B------:R-:W-:Y:S01]  /*16a70*/  @!P1 IMAD.MOV.U32 R23, RZ, RZ, R72 ;  /* 0x000000ffff179224 */ /* 0x000fe200078e0048 */
[----:B------:R0:W-:Y:S01]  /*16a80*/  STL [R1+0x3bc], R72 ;  /* 0x0003bc4801007387 */ /* 0x0001e20000100800 */
[----:B----4-:R-:W-:-:S03]  /*16a90*/  IADD3 R0, P2, PT, R4, R0, RZ ;  /* 0x0000000004007210 */ /* 0x010fc60007f5e0ff */
[----:B------:R1:W3:Y:S02]  /*16aa0*/  @!P1 LDG.E.U8 R21, desc[UR18][R22.64] ;  /* 0x0000001216159981 */ /* 0x0002e4000c1e1100 */
[----:B--2---:R-:W-:Y:S02]  /*16ab0*/  IMAD.X R77, R88, 0x1, R77, P2 ;  /* 0x00000001584d7824 */ /* 0x004fe400010e064d */
[----:B0-----:R-:W2:Y:S04]  /*16ac0*/  LDL.LU R72, [R1+0x284] ;  /* 0x0002840001487983 */ /* 0x001ea80000300800 */
[----:B------:R-:W4:Y:S01]  /*16ad0*/  LDL.LU R68, [R1+0x288] ;  /* 0x0002880001447983 */ /* 0x000f220000300800 */
[----:B-1----:R-:W-:Y:S01]  /*16ae0*/  PRMT R22, RZ, 0x7610, R22 ;  /* 0x00007610ff167816 */ /* 0x002fe20000000016 */
[----:B------:R-:W-:-:S02]  /*16af0*/  @!P1 IMAD.MOV.U32 R24, RZ, RZ, R0 ;  /* 0x000000ffff189224 */ /* 0x000fc400078e0000 */
[----:B------:R0:W-:Y:S01]  /*16b00*/  STL [R1+0x1ec], R0 ;  /* 0x0001ec0001007387 */ /* 0x0001e20000100800 */
[----:B------:R-:W-:Y:S01]  /*16b10*/  @!P1 IMAD.MOV.U32 R25, RZ, RZ, R77 ;  /* 0x000000ffff199224 */ /* 0x000fe200078e004d */
[----:B------:R-:W-:Y:S02]  /*16b20*/  IADD3 R71, P2, PT, R4, R71, RZ ;  /* 0x0000004704477210 */ /* 0x000fe40007f5e0ff */
[----:B------:R-:W-:Y:S03]  /*16b30*/  STL [R1+0x1e8], R77 ;  /* 0x0001e84d01007387 */ /* 0x000fe60000100800 */
[----:B------:R-:W-:Y:S01]  /*16b40*/  IMAD.X R76, R88, 0x1, R76, P2 ;  /* 0x00000001584c7824 */ /* 0x000fe200010e064c */
[----:B0-----:R-:W3:Y:S04]  /*16b50*/  LDL.LU R0, [R1+0x2c8] ;  /* 0x0002c80001007983 */ /* 0x001ee80000300800 */
[----:B------:R0:W3:Y:S04]  /*16b60*/  @!P1 LDG.E.U8 R22, desc[UR18][R24.64] ;  /* 0x0000001218169981 */ /* 0x0000e8000c1e1100 */
[----:B------:R-:W-:Y:S04]  /*16b70*/  STL [R1+0x248], R71 ;  /* 0x0002484701007387 */ /* 0x000fe80000100800 */
[----:B------:R1:W-:Y:S01]  /*16b80*/  STL [R1+0x244], R76 ;  /* 0x0002444c01007387 */ /* 0x0003e20000100800 */
[----:B0-----:R-:W-:-:S03]  /*16b90*/  @!P1 IMAD.MOV.U32 R25, RZ, RZ, R76 ;  /* 0x000000ffff199224 */ /* 0x001fc600078e004c */
[----:B-1----:R-:W3:Y:S01]  /*16ba0*/  LDL.LU R76, [R1+0x2c4] ;  /* 0x0002c400014c7983 */ /* 0x002ee20000300800 */
[----:B------:R-:W-:Y:S01]  /*16bb0*/  PRMT R23, RZ, 0x7610, R23 ;  /* 0x00007610ff177816 */ /* 0x000fe20000000017 */
[----:B------:R-:W-:Y:S02]  /*16bc0*/  @!P1 IMAD.MOV.U32 R24, RZ, RZ, R71 ;  /* 0x000000ffff189224 */ /* 0x000fe400078e0047 */
[----:B------:R-:W3:Y:S04]  /*16bd0*/  LDL.LU R71, [R1+0x308] ;  /* 0x0003080001477983 */ /* 0x000ee80000300800 */
[----:B------:R-:W-:Y:S04]  /*16be0*/  STS.U8 [R2+UR9+0x6800], R27 ;  /* 0x0068001b02007988 */ /* 0x000fe80008000009 */
[----:B------:R0:W3:Y:S04]  /*16bf0*/  @!P1 LDG.E.U8 R23, desc[UR18][R24.64] ;  /* 0x0000001218179981 */ /* 0x0000e8000c1e1100 */
[----:B------:R1:W-:Y:S01]  /*16c00*/  STS.U8 [R2+UR9+0x6c00], R26 ;  /* 0x006c001a02007988 */ /* 0x0003e20008000009 */
[----:B0-----:R-:W-:-:S02]  /*16c10*/  PRMT R24, RZ, 0x7610, R24 ;  /* 0x00007610ff187816 */ /* 0x001fc40000000018 */
[----:B----4-:R-:W-:-:S05]  /*16c20*/  IADD3 R68, P2, PT, R4, R68, RZ ;  /* 0x0000004404447210 */ /* 0x010fca0007f5e0ff */
[----:B--2---:R-:W-:Y:S01]  /*16c30*/  IMAD.X R72, R88, 0x1, R72, P2 ;  /* 0x0000000158487824 */ /* 0x004fe200010e0648 */
[----:B------:R-:W-:Y:S01]  /*16c40*/  STL [R1+0x288], R68 ;  /* 0x0002884401007387 */ /* 0x000fe20000100800 */
[----:B-1----:R-:W-:Y:S02]  /*16c50*/  @!P1 IMAD.MOV.U32 R26, RZ, RZ, R68 ;  /* 0x000000ffff1a9224 */ /* 0x002fe400078e0044 */
[----:B------:R-:W-:Y:S01]  /*16c60*/  @!P1 IMAD.MOV.U32 R27, RZ, RZ, R72 ;  /* 0x000000ffff1b9224 */ /* 0x000fe200078e0048 */
[----:B------:R0:W-:Y:S04]  /*16c70*/  STL [R1+0x284], R72 ;  /* 0x0002844801007387 */ /* 0x0001e80000100800 */
[----:B------:R-:W2:Y:S01]  /*16c80*/  LDL.LU R77, [R1+0x304] ;  /* 0x00030400014d7983 */ /* 0x000ea20000300800 */
[----:B---3--:R-:W-:-:S03]  /*16c90*/  IADD3 R0, P2, PT, R4, R0, RZ ;  /* 0x0000000004007210 */ /* 0x008fc60007f5e0ff */
[----:B------:R1:W3:Y:S04]  /*16ca0*/  @!P1 LDG.E.U8 R24, desc[UR18][R26.64] ;  /* 0x000000121a189981 */ /* 0x0002e8000c1e1100 */
[----:B0-----:R-:W4:Y:S04]  /*16cb0*/  LDL.LU R72, [R1+0x344] ;  /* 0x0003440001487983 */ /* 0x001f280000300800 */
[----:B------:R-:W3:Y:S01]  /*16cc0*/  LDL.LU R68, [R1+0x348] ;  /* 0x0003480001447983 */ /* 0x000ee20000300800 */
[----:B-1----:R-:W-:-:S03]  /*16cd0*/  @!P1 IMAD.MOV.U32 R26, RZ, RZ, R0 ;  /* 0x000000ffff1a9224 */ /* 0x002fc600078e0000 */
[----:B------:R-:W-:Y:S01]  /*16ce0*/  STL [R1+0x2c8], R0 ;  /* 0x0002c80001007387 */ /* 0x000fe20000100800 */
[----:B------:R-:W-:-:S04]  /*16cf0*/  IMAD.X R76, R88, 0x1, R76, P2 ;  /* 0x00000001584c7824 */ /* 0x000fc800010e064c */
[----:B------:R-:W-:Y:S01]  /*16d00*/  @!P1 IMAD.MOV.U32 R27, RZ, RZ, R76 ;  /* 0x000000ffff1b9224 */ /* 0x000fe200078e004c */
[----:B------:R0:W-:Y:S04]  /*16d10*/  STL [R1+0x2c4], R76 ;  /* 0x0002c44c01007387 */ /* 0x0001e80000100800 */
[----:B0-----:R-:W4:Y:S04]  /*16d20*/  LDL.LU R76, [R1+0x384] ;  /* 0x00038400014c7983 */ /* 0x001f280000300800 */
[----:B------:R-:W4:Y:S01]  /*16d30*/  LDL.LU R0, [R1+0x388] ;  /* 0x0003880001007983 */ /* 0x000f220000300800 */
[----:B------:R-:W-:-:S02]  /*16d40*/  IADD3 R71, P2, PT, R4, R71, RZ ;  /* 0x0000004704477210 */ /* 0x000fc40007f5e0ff */
[----:B------:R-:W-:Y:S01]  /*16d50*/  PRMT R25, RZ, 0x7610, R25 ;  /* 0x00007610ff197816 */ /* 0x000fe20000000019 */
[----:B------:R-:W-:Y:S04]  /*16d60*/  STS.U8 [R2+UR9+0x7000], R29 ;  /* 0x0070001d02007988 */ /* 0x000fe80008000009 */
[----:B------:R0:W-:Y:S04]  /*16d70*/  STS.U8 [R2+UR9+0x7400], R28 ;  /* 0x0074001c02007988 */ /* 0x0001e80008000009 */
[----:B------:R1:W-:Y:S04]  /*16d80*/  STL [R1+0x308], R71 ;  /* 0x0003084701007387 */ /* 0x0003e80000100800 */
[----:B------:R1:W4:Y:S01]  /*16d90*/  @!P1 LDG.E.U8 R25, desc[UR18][R26.64] ;  /* 0x000000121a199981 */ /* 0x000322000c1e1100 */
[----:B0-----:R-:W-:Y:S01]  /*16da0*/  @!P1 IMAD.MOV.U32 R28, RZ, RZ, R71 ;  /* 0x000000ffff1c9224 */ /* 0x001fe200078e0047 */
[----:B-1----:R-:W-:-:S02]  /*16db0*/  PRMT R26, RZ, 0x7610, R26 ;  /* 0x00007610ff1a7816 */ /* 0x002fc4000000001a */
[----:B------:R-:W-:Y:S04]  /*16dc0*/  STS.U8 [R2+UR9+0x7800], R31 ;  /* 0x0078001f02007988 */ /* 0x000fe80008000009 */
[----:B------:R-:W-:Y:S01]  /*16dd0*/  STS.U8 [R2+UR9+0x7c00], R30 ;  /* 0x007c001e02007988 */ /* 0x000fe20008000009 */
[----:B--2---:R-:W-:-:S05]  /*16de0*/  IMAD.X R77, R88, 0x1, R77, P2 ;  /* 0x00000001584d7824 */ /* 0x004fca00010e064d */
[----:B------:R0:W-:Y:S01]  /*16df0*/  STL [R1+0x304], R77 ;  /* 0x0003044d01007387 */ /* 0x0001e20000100800 */
[----:B---3--:R-:W-:-:S03]  /*16e00*/  IADD3 R68, P2, PT, R4, R68, RZ ;  /* 0x0000004404447210 */ /* 0x008fc60007f5e0ff */
[----:B------:R-:W2:Y:S01]  /*16e10*/  LDL.LU R71, [R1+0x3c4] ;  /* 0x0003c40001477983 */ /* 0x000ea20000300800 */
[----:B------:R-:W-:Y:S02]  /*16e20*/  @!P1 IMAD.MOV.U32 R29, RZ, RZ, R77 ;  /* 0x000000ffff1d9224 */ /* 0x000fe400078e004d */
[----:B----4-:R-:W-:Y:S01]  /*16e30*/  IMAD.X R72, R88, 0x1, R72, P2 ;  /* 0x0000000158487824 */ /* 0x010fe200010e0648 */
[----:B------:R-:W-:Y:S04]  /*16e40*/  STL [R1+0x348], R68 ;  /* 0x0003484401007387 */ /* 0x000fe80000100800 */
[----:B------:R1:W-:Y:S04]  /*16e50*/  STL [R1+0x344], R72 ;  /* 0x0003444801007387 */ /* 0x0003e80000100800 */
[----:B0-----:R-:W3:Y:S04]  /*16e60*/  LDL.LU R77, [R1+0x1f4] ;  /* 0x0001f400014d7983 */ /* 0x001ee80000300800 */
[----:B------:R0:W4:Y:S01]  /*16e70*/  @!P1 LDG.E.U8 R26, desc[UR18][R28.64] ;  /* 0x000000121c1a9981 */ /* 0x000122000c1e1100 */
[----:B------:R-:W-:Y:S01]  /*16e80*/  IADD3 R0, P2, PT, R4, R0, RZ ;  /* 0x0000000004007210 */ /* 0x000fe20007f5e0ff */
[----:B0-----:R-:W-:-:S02]  /*16e90*/  @!P1 IMAD.MOV.U32 R29, RZ, RZ, R72 ;  /* 0x000000ffff1d9224 */ /* 0x001fc400078e0048 */
[----:B-1----:R-:W4:Y:S02]  /*16ea0*/  LDL.LU R72, [R1+0x210] ;  /* 0x0002100001487983 */ /* 0x002f240000300800 */
[----:B------:R-:W-:Y:S02]  /*16eb0*/  IMAD.X R76, R88, 0x1, R76, P2 ;  /* 0x00000001584c7824 */ /* 0x000fe400010e064c */
[----:B------:R-:W-:Y:S01]  /*16ec0*/  STL [R1+0x388], R0 ;  /* 0x0003880001007387 */ /* 0x000fe20000100800 */
[----:B------:R-:W-:Y:S02]  /*16ed0*/  @!P1 IMAD.MOV.U32 R30, RZ, RZ, R0 ;  /* 0x000000ffff1e9224 */ /* 0x000fe400078e0000 */
[----:B------:R-:W-:Y:S01]  /*16ee0*/  @!P1 IMAD.MOV.U32 R31, RZ, RZ, R76 ;  /* 0x000000ffff1f9224 */ /* 0x000fe200078e004c */
[----:B------:R0:W-:Y:S04]  /*16ef0*/  STL [R1+0x384], R76 ;  /* 0x0003844c01007387 */ /* 0x0001e80000100800 */
[----:B------:R-:W4:Y:S04]  /*16f00*/  LDL.LU R78, [R1+0x1f0] ;  /* 0x0001f000014e7983 */ /* 0x000f280000300800 */
[----:B0-----:R-:W4:Y:S04]  /*16f10*/  LDL.LU R76, [R1+0x24c] ;  /* 0x00024c00014c7983 */ /* 0x001f280000300800 */
[----:B------:R-:W4:Y:S01]  /*16f20*/  LDL.LU R0, [R1+0x250] ;  /* 0x0002500001007983 */ /* 0x000f220000300800 */
[----:B------:R-:W-:-:S02]  /*16f30*/  @!P1 IMAD.MOV.U32 R28, RZ, RZ, R68 ;  /* 0x000000ffff1c9224 */ /* 0x000fc400078e0044 */
[----:B------:R-:W0:Y:S01]  /*16f40*/  S2R R68, SR_TID.X ;  /* 0x0000000000447919 */ /* 0x000e220000002100 */
[----:B------:R-:W-:-:S06]  /*16f50*/  PRMT R27, RZ, 0x7610, R27 ;  /* 0x00007610ff1b7816 */ /* 0x000fcc000000001b */
[----:B------:R1:W4:Y:S02]  /*16f60*/  @!P1 LDG.E.U8 R27, desc[UR18][R28.64] ;  /* 0x000000121c1b9981 */ /* 0x000324000c1e1100 */
[----:B-1----:R-:W-:Y:S02]  /*16f70*/  PRMT R28, RZ, 0x7610, R28 ;  /* 0x00007610ff1c7816 */ /* 0x002fe4000000001c */
[----:B------:R-:W-:-:S04]  /*16f80*/  PRMT R29, RZ, 0x7610, R29 ;  /* 0x00007610ff1d7816 */ /* 0x000fc8000000001d */
[----:B------:R1:W4:Y:S01]  /*16f90*/  @!P1 LDG.E.U8 R28, desc[UR18][R30.64] ;  /* 0x000000121e1c9981 */ /* 0x000322000c1e1100 */
[----:B0-----:R-:W-:-:S04]  /*16fa0*/  LOP3.LUT R68, R68, 0x7f, RZ, 0xc0, !PT ;  /* 0x0000007f44447812 */ /* 0x001fc800078ec0ff */
[----:B------:R-:W-:-:S05]  /*16fb0*/  LOP3.LUT R68, R68, 0x10, RZ, 0x3c, !PT ;  /* 0x0000001044447812 */ /* 0x000fca00078e3cff */
[----:B------:R-:W-:Y:S04]  /*16fc0*/  STS.U8 [R68+UR9+0x4080], R33 ;  /* 0x0040802144007988 */ /* 0x000fe80008000009 */
[----:B------:R-:W-:Y:S01]  /*16fd0*/  STS.U8 [R68+UR9+0x4480], R32 ;  /* 0x0044802044007988 */ /* 0x000fe20008000009 */
[----:B--2---:R-:W-:-:S05]  /*16fe0*/  IADD3 R71, P2, PT, R4, R71, RZ ;  /* 0x0000004704477210 */ /* 0x004fca0007f5e0ff */
[----:B------:R-:W-:Y:S01]  /*16ff0*/  STL [R1+0x3c4], R71 ;  /* 0x0003c44701007387 */ /* 0x000fe20000100800 */
[----:B-1----:R-:W-:Y:S02]  /*17000*/  @!P1 IMAD.MOV.U32 R30, RZ, RZ, R71 ;  /* 0x000000ffff1e9224 */ /* 0x002fe400078e0047 */
[----:B---3--:R-:W-:-:S04]  /*17010*/  IMAD.X R77, R88, 0x1, R77, P2 ;  /* 0x00000001584d7824 */ /* 0x008fc800010e064d */
[----:B------:R-:W-:Y:S01]  /*17020*/  @!P1 IMAD.MOV.U32 R31, RZ, RZ, R77 ;  /* 0x000000ffff1f9224 */ /* 0x000fe200078e004d */
[----:B------:R0:W-:Y:S04]  /*17030*/  STL [R1+0x1f4], R77 ;  /* 0x0001f44d01007387 */ /* 0x0001e80000100800 */
[----:B------:R1:W2:Y:S04]  /*17040*/  @!P1 LDG.E.U8 R29, desc[UR18][R30.64] ;  /* 0x000000121e1d9981 */ /* 0x0002a8000c1e1100 */
[----:B0-----:R-:W3:Y:S04]  /*17050*/  LDL.LU R77, [R1+0x28c] ;  /* 0x00028c00014d7983 */ /* 0x001ee80000300800 */
[----:B------:R-:W2:Y:S01]  /*17060*/  LDL.LU R71, [R1+0x290] ;  /* 0x0002900001477983 */ /* 0x000ea20000300800 */
[----:B----4-:R-:W-:-:S02]  /*17070*/  IADD3 R72, P2, PT, R4, R72, RZ ;  /* 0x0000004804487210 */ /* 0x010fc40007f5e0ff */
[----:B-1----:R-:W-:-:S03]  /*17080*/  PRMT R30, RZ, 0x7610, R30 ;  /* 0x00007610ff1e7816 */ /* 0x002fc6000000001e */
[----:B------:R0:W-:Y:S01]  /*17090*/  STL [R1+0x210], R72 ;  /* 0x0002104801007387 */ /* 0x0001e20000100800 */
[----:B------:R-:W-:Y:S02]  /*170a0*/  @!P1 IMAD.MOV.U32 R32, RZ, RZ, R72 ;  /* 0x000000ffff209224 */ /* 0x000fe400078e0048 */
[----:B------:R-:W-:-:S04]  /*170b0*/  IMAD.X R78, R88, 0x1, R78, P2 ;  /* 0x00000001584e7824 */ /* 0x000fc800010e064e */
[----:B------:R-:W-:Y:S01]  /*170c0*/  @!P1 IMAD.MOV.U32 R33, RZ, RZ, R78 ;  /* 0x000000ffff219224 */ /* 0x000fe200078e004e */
[----:B------:R-:W-:Y:S04]  /*170d0*/  STL [R1+0x1f0], R78 ;  /* 0x0001f04e01007387 */ /* 0x000fe80000100800 */
[----:B0-----:R-:W4:Y:S01]  /*170e0*/  LDL.LU R72, [R1+0x2d0] ;  /* 0x0002d00001487983 */ /* 0x001f220000300800 */
[----:B------:R-:W-:-:S03]  /*170f0*/  IADD3 R0, P2, PT, R4, R0, RZ ;  /* 0x0000000004007210 */ /* 0x000fc60007f5e0ff */
[----:B------:R0:W4:Y:S02]  /*17100*/  @!P1 LDG.E.U8 R30, desc[UR18][R32.64] ;  /* 0x00000012201e9981 */ /* 0x000124000c1e1100 */
[----:B------:R-:W-:Y:S02]  /*17110*/  IMAD.X R76, R88, 0x1, R76, P2 ;  /* 0x00000001584c7824 */ /* 0x000fe400010e064c */
[----:B------:R-:W-:Y:S04]  /*17120*/  STL [R1+0x250], R0 ;  /* 0x0002500001007387 */ /* 0x000fe80000100800 */
[----:B------:R1:W-:Y:S01]  /*17130*/  STL [R1+0x24c], R76 ;  /* 0x00024c4c01007387 */ /* 0x0003e20000100800 */
[----:B0-----:R-:W-:-:S03]  /*17140*/  @!P1 IMAD.MOV.U32 R33, RZ, RZ, R76 ;  /* 0x000000ffff219224 */ /* 0x001fc600078e004c */
[----:B-1----:R-:W4:Y:S01]  /*17150*/  LDL.LU R76, [R1+0x2cc] ;  /* 0x0002cc00014c7983 */ /* 0x002f220000300800 */
[----:B------:R-:W-:Y:S01]  /*17160*/  PRMT R31, RZ, 0x7610, R31 ;  /* 0x00007610ff1f7816 */ /* 0x000fe2000000001f */
[----:B------:R-:W-:Y:S02]  /*17170*/  @!P1 IMAD.MOV.U32 R32, RZ, RZ, R0 ;  /* 0x000000ffff209224 */ /* 0x000fe400078e0000 */
[----:B------:R-:W4:Y:S04]  /*17180*/  LDL.LU R0, [R1+0x310] ;  /* 0x0003100001007983 */ /* 0x000f280000300800 */
[----:B------:R-:W-:Y:S04]  /*17190*/  STS.U8 [R68+UR9+0x4880], R35 ;  /* 0x0048802344007988 */ /* 0x000fe80008000009 */
[----:B------:R0:W4:Y:S04]  /*171a0*/  @!P1 LDG.E.U8 R31, desc[UR18][R32.64] ;  /* 0x00000012201f9981 */ /* 0x000128000c1e1100 */
[----:B------:R1:W-:Y:S01]  /*171b0*/  STS.U8 [R68+UR9+0x4c80], R34 ;  /* 0x004c802244007988 */ /* 0x0003e20008000009 */
[----:B0-----:R-:W-:-:S02]  /*171c0*/  PRMT R32, RZ, 0x7610, R32 ;  /* 0x00007610ff207816 */ /* 0x001fc40000000020 */
[----:B--2---:R-:W-:-:S05]  /*171d0*/  IADD3 R71, P2, PT, R4, R71, RZ ;  /* 0x0000004704477210 */ /* 0x004fca0007f5e0ff */
[----:B---3--:R-:W-:Y:S01]  /*171e0*/  IMAD.X R77, R88, 0x1, R77, P2 ;  /* 0x00000001584d7824 */ /* 0x008fe200010e064d */
[----:B------:R-:W-:Y:S01]  /*171f0*/  STL [R1+0x290], R71 ;  /* 0x0002904701007387 */ /* 0x000fe20000100800 */
[----:B-1----:R-:W-:Y:S02]  /*17200*/  @!P1 IMAD.MOV.U32 R34, RZ, RZ, R71 ;  /* 0x000000ffff229224 */ /* 0x002fe400078e0047 */
[----:B------:R-:W-:Y:S01]  /*17210*/  @!P1 IMAD.MOV.U32 R35, RZ, RZ, R77 ;  /* 0x000000ffff239224 */ /* 0x000fe200078e004d */
[----:B------:R0:W-:Y:S04]  /*17220*/  STL [R1+0x28c], R77 ;  /* 0x00028c4d01007387 */ /* 0x0001e80000100800 */
[----:B------:R1:W2:Y:S04]  /*17230*/  @!P1 LDG.E.U8 R32, desc[UR18][R34.64] ;  /* 0x0000001222209981 */ /* 0x0002a8000c1e1100 */
[----:B0-----:R-:W3:Y:S01]  /*17240*/  LDL.LU R77, [R1+0x30c] ;  /* 0x00030c00014d7983 */ /* 0x001ee20000300800 */
[----:B----4-:R-:W-:-:S03]  /*17250*/  IADD3 R72, P2, PT, R4, R72, RZ ;  /* 0x0000004804487210 */ /* 0x010fc60007f5e0ff */
[----:B------:R-:W4:Y:S04]  /*17260*/  LDL.LU R78, [R1+0x34c] ;  /* 0x00034c00014e7983 */ /* 0x000f280000300800 */
[----:B------:R-:W2:Y:S01]  /*17270*/  LDL.LU R71, [R1+0x350] ;  /* 0x0003500001477983 */ /* 0x000ea20000300800 */
        /* <DEDUP_REMOVED lines=10> */
[----:B------:R-:W-:Y:S04]  /*17320*/  STL [R1+0x310], R0 ;  /* 0x0003100001007387 */ /* 0x000fe80000100800 */
[----:B------:R0:W-:Y:S04]  /*17330*/  STS.U8 [R68+UR9+0x5480], R36 ;  /* 0x0054802444007988 */ /* 0x0001e80008000009 */
[----:B------:R1:W4:Y:S01]  /*17340*/  @!P1 LDG.E.U8 R33, desc[UR18][R34.64] ;  /* 0x0000001222219981 */ /* 0x000322000c1e1100 */
[----:B0-----:R-:W-:Y:S01]  /*17350*/  @!P1 IMAD.MOV.U32 R36, RZ, RZ, R0 ;  /* 0x000000ffff249224 */ /* 0x001fe200078e0000 */
[----:B-1----:R-:W-:-:S02]  /*17360*/  PRMT R34, RZ, 0x7610, R34 ;  /* 0x00007610ff227816 */ /* 0x002fc40000000022 */
[----:B------:R-:W-:Y:S01]  /*17370*/  STS.U8 [R68+UR9+0x5880], R39 ;  /* 0x0058802744007988 */ /* 0x000fe20008000009 */
[----:B---3--:R-:W-:-:S04]  /*17380*/  IMAD.X R77, R88, 0x1, R77, P2 ;  /* 0x00000001584d7824 */ /* 0x008fc800010e064d */
[----:B------:R-:W-:Y:S01]  /*17390*/  @!P1 IMAD.MOV.U32 R37, RZ, RZ, R77 ;  /* 0x000000ffff259224 */ /* 0x000fe200078e004d */
[----:B------:R0:W-:Y:S01]  /*173a0*/  STL [R1+0x30c], R77 ;  /* 0x00030c4d01007387 */ /* 0x0001e20000100800 */
[----:B--2---:R-:W-:-:S03]  /*173b0*/  IADD3 R71, P2, PT, R4, R71, RZ ;  /* 0x0000004704477210 */ /* 0x004fc60007f5e0ff */
[----:B------:R1:W2:Y:S02]  /*173c0*/  @!P1 LDG.E.U8 R34, desc[UR18][R36.64] ;  /* 0x0000001224229981 */ /* 0x0002a4000c1e1100 */
[----:B----4-:R-:W-:Y:S02]  /*173d0*/  IMAD.X R78, R88, 0x1, R78, P2 ;  /* 0x00000001584e7824 */ /* 0x010fe400010e064e */
[----:B0-----:R-:W3:Y:S04]  /*173e0*/  LDL.LU R77, [R1+0x1fc] ;  /* 0x0001fc00014d7983 */ /* 0x001ee80000300800 */
[----:B------:R-:W4:Y:S01]  /*173f0*/  LDL.LU R0, [R1+0x3c8] ;  /* 0x0003c80001007983 */ /* 0x000f220000300800 */
[----:B-1----:R-:W-:-:S03]  /*17400*/  @!P1 IMAD.MOV.U32 R36, RZ, RZ, R71 ;  /* 0x000000ffff249224 */ /* 0x002fc600078e0047 */
[----:B------:R0:W-:Y:S04]  /*17410*/  STL [R1+0x350], R71 ;  /* 0x0003504701007387 */ /* 0x0001e80000100800 */
[----:B------:R-:W-:Y:S04]  /*17420*/  STL [R1+0x34c], R78 ;  /* 0x00034c4e01007387 */ /* 0x000fe80000100800 */
[----:B0-----:R-:W2:Y:S01]  /*17430*/  LDL.LU R71, [R1+0x218] ;  /* 0x0002180001477983 */ /* 0x001ea20000300800 */
[----:B------:R-:W-:-:S05]  /*17440*/  IADD3 R72, P2, PT, R4, R72, RZ ;  /* 0x0000004804487210 */ /* 0x000fca0007f5e0ff */
[----:B------:R-:W-:Y:S01]  /*17450*/  IMAD.X R76, R88, 0x1, R76, P2 ;  /* 0x00000001584c7824 */ /* 0x000fe200010e064c */
[----:B------:R-:W-:Y:S03]  /*17460*/  STL [R1+0x390], R72 ;  /* 0x0003904801007387 */ /* 0x000fe60000100800 */
[----:B------:R-:W-:Y:S01]  /*17470*/  @!P1 IMAD.MOV.U32 R39, RZ, RZ, R76 ;  /* 0x000000ffff279224 */ /* 0x000fe200078e004c */
[----:B------:R0:W-:Y:S04]  /*17480*/  STL [R1+0x38c], R76 ;  /* 0x00038c4c01007387 */ /* 0x0001e80000100800 */
[----:B0-----:R-:W2:Y:S01]  /*17490*/  LDL.LU R76, [R1+0x214] ;  /* 0x00021400014c7983 */ /* 0x001ea20000300800 */
[----:B------:R-:W-:Y:S01]  /*174a0*/  PRMT R35, RZ, 0x7610, R35 ;  /* 0x00007610ff237816 */ /* 0x000fe20000000023 */
[----:B------:R-:W-:-:S02]  /*174b0*/  @!P1 IMAD.MOV.U32 R37, RZ, RZ, R78 ;  /* 0x000000ffff259224 */ /* 0x000fc400078e004e */
[----:B------:R0:W-:Y:S04]  /*174c0*/  STS.U8 [R68+UR9+0x5c80], R38 ;  /* 0x005c802644007988 */ /* 0x0001e80008000009 */
[----:B------:R1:W2:Y:S01]  /*174d0*/  @!P1 LDG.E.U8 R35, desc[UR18][R36.64] ;  /* 0x0000001224239981 */ /* 0x0002a2000c1e1100 */
[----:B0-----:R-:W-:-:S03]  /*174e0*/  @!P1 IMAD.MOV.U32 R38, RZ, RZ, R72 ;  /* 0x000000ffff269224 */ /* 0x001fc600078e0048 */
[----:B------:R-:W2:Y:S01]  /*174f0*/  LDL.LU R72, [R1+0x258] ;  /* 0x0002580001487983 */ /* 0x000ea20000300800 */
[----:B-1----:R-:W-:-:S06]  /*17500*/  PRMT R36, RZ, 0x7610, R36 ;  /* 0x00007610ff247816 */ /* 0x002fcc0000000024 */
[----:B------:R0:W2:Y:S04]  /*17510*/  @!P1 LDG.E.U8 R36, desc[UR18][R38.64] ;  /* 0x0000001226249981 */ /* 0x0000a8000c1e1100 */
[----:B------:R-:W-:Y:S04]  /*17520*/  STS.U8 [R68+UR9+0x6080], R41 ;  /* 0x0060802944007988 */ /* 0x000fe80008000009 */
[----:B------:R-:W-:Y:S01]  /*17530*/  STS.U8 [R68+UR9+0x6480], R40 ;  /* 0x0064802844007988 */ /* 0x000fe20008000009 */
[----:B----4-:R-:W-:-:S05]  /*17540*/  IADD3 R0, P2, PT, R4, R0, RZ ;  /* 0x0000000004007210 */ /* 0x010fca0007f5e0ff */
[----:B---3--:R-:W-:Y:S01]  /*17550*/  IMAD.X R77, R88, 0x1, R77, P2 ;  /* 0x00000001584d7824 */ /* 0x008fe200010e064d */
[----:B------:R-:W-:Y:S03]  /*17560*/  STL [R1+0x3c8], R0 ;  /* 0x0003c80001007387 */ /* 0x000fe60000100800 */
[----:B0-----:R-:W-:Y:S01]  /*17570*/  @!P1 IMAD.MOV.U32 R39, RZ, RZ, R77 ;  /* 0x000000ffff279224 */ /* 0x001fe200078e004d */
[----:B------:R0:W-:Y:S01]  /*17580*/  STL [R1+0x1fc], R77 ;  /* 0x0001fc4d01007387 */ /* 0x0001e20000100800 */
[----:B--2---:R-:W-:Y:S01]  /*17590*/  IADD3 R71, P2, PT, R4, R71, RZ ;  /* 0x0000004704477210 */ /* 0x004fe20007f5e0ff */
[----:B------:R-:W-:Y:S02]  /*175a0*/  @!P1 IMAD.MOV.U32 R38, RZ, RZ, R0 ;  /* 0x000000ffff269224 */ /* 0x000fe400078e0000 */
[----:B0-----:R-:W2:Y:S04]  /*175b0*/  LDL.LU R77, [R1+0x254] ;  /* 0x00025400014d7983 */ /* 0x001ea80000300800 */
[----:B------:R-:W3:Y:S04]  /*175c0*/  LDL.LU R78, [R1+0x294] ;  /* 0x00029400014e7983 */ /* 0x000ee80000300800 */
[----:B------:R-:W4:Y:S01]  /*175d0*/  LDL.LU R0, [R1+0x298] ;  /* 0x0002980001007983 */ /* 0x000f220000300800 */
[----:B------:R-:W-:-:S03]  /*175e0*/  @!P1 IMAD.MOV.U32 R40, RZ, RZ, R71 ;  /* 0x000000ffff289224 */ /* 0x000fc600078e0047 */
[----:B------:R-:W-:Y:S01]  /*175f0*/  STL [R1+0x218], R71 ;  /* 0x0002184701007387 */ /* 0x000fe20000100800 */
[----:B------:R-:W-:-:S04]  /*17600*/  IMAD.X R76, R88, 0x1, R76, P2 ;  /* 0x00000001584c7824 */ /* 0x000fc800010e064c */
[----:B------:R-:W-:Y:S01]  /*17610*/  @!P1 IMAD.MOV.U32 R41, RZ, RZ, R76 ;  /* 0x000000ffff299224 */ /* 0x000fe200078e004c */
[----:B------:R0:W-:Y:S04]  /*17620*/  STL [R1+0x214], R76 ;  /* 0x0002144c01007387 */ /* 0x0001e80000100800 */
[----:B0-----:R-:W3:Y:S04]  /*17630*/  LDL.LU R76, [R1+0x2d4] ;  /* 0x0002d400014c7983 */ /* 0x001ee80000300800 */
[----:B------:R-:W3:Y:S01]  /*17640*/  LDL.LU R71, [R1+0x2d8] ;  /* 0x0002d80001477983 */ /* 0x000ee20000300800 */
[----:B------:R-:W-:-:S02]  /*17650*/  PRMT R37, RZ, 0x7610, R37 ;  /* 0x00007610ff257816 */ /* 0x000fc40000000025 */
[----:B------:R-:W-:-:S04]  /*17660*/  IADD3 R72, P2, PT, R4, R72, RZ ;  /* 0x0000004804487210 */ /* 0x000fc80007f5e0ff */
[----:B------:R0:W3:Y:S04]  /*17670*/  @!P1 LDG.E.U8 R37, desc[UR18][R38.64] ;  /* 0x0000001226259981 */ /* 0x0000e8000c1e1100 */
[----:B------:R-:W-:Y:S01]  /*17680*/  STL [R1+0x258], R72 ;  /* 0x0002584801007387 */ /* 0x000fe20000100800 */
[----:B0-----:R-:W-:Y:S02]  /*17690*/  PRMT R38, RZ, 0x7610, R38 ;  /* 0x00007610ff267816 */ /* 0x001fe40000000026 */
[----:B------:R-:W-:-:S04]  /*176a0*/  PRMT R39, RZ, 0x7610, R39 ;  /* 0x00007610ff277816 */ /* 0x000fc80000000027 */
[----:B------:R0:W3:Y:S04]  /*176b0*/  @!P1 LDG.E.U8 R38, desc[UR18][R40.64] ;  /* 0x0000001228269981 */ /* 0x0000e8000c1e1100 */
[----:B------:R-:W-:Y:S01]  /*176c0*/  STS.U8 [R68+UR9+0x6880], R43 ;  /* 0x0068802b44007988 */ /* 0x000fe20008000009 */
[----:B0-----:R-:W-:-:S03]  /*176d0*/  @!P1 IMAD.MOV.U32 R40, RZ, RZ, R72 ;  /* 0x000000ffff289224 */ /* 0x001fc600078e0048 */
[----:B------:R-:W-:Y:S01]  /*176e0*/  STS.U8 [R68+UR9+0x6c80], R42 ;  /* 0x006c802a44007988 */ /* 0x000fe20008000009 */
[----:B--2---:R-:W-:-:S04]  /*176f0*/  IMAD.X R77, R88, 0x1, R77, P2 ;  /* 0x00000001584d7824 */ /* 0x004fc800010e064d */
[----:B------:R-:W-:Y:S01]  /*17700*/  @!P1 IMAD.MOV.U32 R41, RZ, RZ, R77 ;  /* 0x000000ffff299224 */ /* 0x000fe200078e004d */
[----:B------:R0:W-:Y:S01]  /*17710*/  STL [R1+0x254], R77 ;  /* 0x0002544d01007387 */ /* 0x0001e20000100800 */
[----:B----4-:R-:W-:-:S03]  /*17720*/  IADD3 R0, P2, PT, R4, R0, RZ ;  /* 0x0000000004007210 */ /* 0x010fc60007f5e0ff */
[----:B------:R1:W2:Y:S02]  /*17730*/  @!P1 LDG.E.U8 R39, desc[UR18][R40.64] ;  /* 0x0000001228279981 */ /* 0x0002a4000c1e1100 */
[----:B---3--:R-:W-:Y:S02]  /*17740*/  IMAD.X R78, R88, 0x1, R78, P2 ;  /* 0x00000001584e7824 */ /* 0x008fe400010e064e */
[----:B0-----:R-:W3:Y:S04]  /*17750*/  LDL.LU R77, [R1+0x314] ;  /* 0x00031400014d7983 */ /* 0x001ee80000300800 */
[----:B------:R-:W4:Y:S01]  /*17760*/  LDL.LU R72, [R1+0x318] ;  /* 0x0003180001487983 */ /* 0x000f220000300800 */
[----:B-1----:R-:W-:Y:S01]  /*17770*/  PRMT R40, RZ, 0x7610, R40 ;  /* 0x00007610ff287816 */ /* 0x002fe20000000028 */
[----:B------:R-:W-:-:S02]  /*17780*/  @!P1 IMAD.MOV.U32 R42, RZ, RZ, R0 ;  /* 0x000000ffff2a9224 */ /* 0x000fc400078e0000 */
[----:B------:R0:W-:Y:S01]  /*17790*/  STL [R1+0x298], R0 ;  /* 0x0002980001007387 */ /* 0x0001e20000100800 */
[----:B------:R-:W-:-:S03]  /*177a0*/  @!P1 IMAD.MOV.U32 R43, RZ, RZ, R78 ;  /* 0x000000ffff2b9224 */ /* 0x000fc600078e004e */
[----:B------:R-:W-:Y:S04]  /*177b0*/  STL [R1+0x294], R78 ;  /* 0x0002944e01007387 */ /* 0x000fe80000100800 */
[----:B------:R1:W2:Y:S04]  /*177c0*/  @!P1 LDG.E.U8 R40, desc[UR18][R42.64] ;  /* 0x000000122a289981 */ /* 0x0002a8000c1e1100 */
[----:B0-----:R-:W2:Y:S01]  /*177d0*/  LDL.LU R0, [R1+0x358] ;  /* 0x0003580001007983 */ /* 0x001ea20000300800 */
[----:B------:R-:W-:-:S05]  /*177e0*/  IADD3 R71, P2, PT, R4, R71, RZ ;  /* 0x0000004704477210 */ /* 0x000fca0007f5e0ff */
[----:B------:R-:W-:Y:S01]  /*177f0*/  IMAD.X R76, R88, 0x1, R76, P2 ;  /* 0x00000001584c7824 */ /* 0x000fe200010e064c */
[----:B------:R-:W-:Y:S03]  /*17800*/  STL [R1+0x2d8], R71 ;  /* 0x0002d84701007387 */ /* 0x000fe60000100800 */
[----:B-1----:R-:W-:Y:S01]  /*17810*/  @!P1 IMAD.MOV.U32 R43, RZ, RZ, R76 ;  /* 0x000000ffff2b9224 */ /* 0x002fe200078e004c */
[----:B------:R0:W-:Y:S04]  /*17820*/  STL [R1+0x2d4], R76 ;  /* 0x0002d44c01007387 */ /* 0x0001e80000100800 */
[----:B0-----:R-:W2:Y:S01]  /*17830*/  LDL.LU R76, [R1+0x354] ;  /* 0x00035400014c7983 */ /* 0x001ea20000300800 */
[----:B------:R-:W-:Y:S01]  /*17840*/  PRMT R41, RZ, 0x7610, R41 ;  /* 0x00007610ff297816 */ /* 0x000fe20000000029 */
[----:B------:R-:W-:-:S02]  /*17850*/  @!P1 IMAD.MOV.U32 R42, RZ, RZ, R71 ;  /* 0x000000ffff2a9224 */ /* 0x000fc400078e0047 */
[----:B------:R-:W2:Y:S04]  /*17860*/  LDL.LU R71, [R1+0x398] ;  /* 0x0003980001477983 */ /* 0x000ea80000300800 */
[----:B------:R-:W-:Y:S04]  /*17870*/  STS.U8 [R68+UR9+0x7080], R45 ;  /* 0x0070802d44007988 */ /* 0x000fe80008000009 */
[----:B------:R0:W2:Y:S04]  /*17880*/  @!P1 LDG.E.U8 R41, desc[UR18][R42.64] ;  /* 0x000000122a299981 */ /* 0x0000a8000c1e1100 */
[----:B------:R1:W-:Y:S01]  /*17890*/  STS.U8 [R68+UR9+0x7480], R44 ;  /* 0x0074802c44007988 */ /* 0x0003e20008000009 */
[----:B0-----:R-:W-:-:S02]  /*178a0*/  PRMT R42, RZ, 0x7610, R42 ;  /* 0x00007610ff2a7816 */ /* 0x001fc4000000002a */
[----:B----4-:R-:W-:-:S05]  /*178b0*/  IADD3 R72, P2, PT, R4, R72, RZ ;  /* 0x0000004804487210 */ /* 0x010fca0007f5e0ff */
[----:B---3--:R-:W-:Y:S01]  /*178c0*/  IMAD.X R77, R88, 0x1, R77, P2 ;  /* 0x00000001584d7824 */ /* 0x008fe200010e064d */
[----:B------:R-:W-:Y:S01]  /*178d0*/  STL [R1+0x318], R72 ;  /* 0x0003184801007387 */ /* 0x000fe20000100800 */
[----:B-1----:R-:W-:Y:S02]  /*178e0*/  @!P1 IMAD.MOV.U32 R44, RZ, RZ, R72 ;  /* 0x000000ffff2c9224 */ /* 0x002fe400078e0048 */
[----:B------:R-:W-:Y:S01]  /*178f0*/  @!P1 IMAD.MOV.U32 R45, RZ, RZ, R77 ;  /* 0x000000ffff2d9224 */ /* 0x000fe200078e004d */
[----:B------:R0:W-:Y:S04]  /*17900*/  STL [R1+0x314], R77 ;  /* 0x0003144d01007387 */ /* 0x0001e80000100800 */
[----:B------:R-:W3:Y:S01]  /*17910*/  LDL.LU R78, [R1+0x394] ;  /* 0x00039400014e7983 */ /* 0x000ee20000300800 */
[----:B--2---:R-:W-:-:S03]  /*17920*/  IADD3 R0, P2, PT, R4, R0, RZ ;  /* 0x0000000004007210 */ /* 0x004fc60007f5e0ff */
[----:B------:R1:W2:Y:S04]  /*17930*/  @!P1 LDG.E.U8 R42, desc[UR18][R44.64] ;  /* 0x000000122c2a9981 */ /* 0x0002a8000c1e1100 */
[----:B0-----:R-:W4:Y:S04]  /*17940*/  LDL.LU R77, [R1+0x200] ;  /* 0x00020000014d7983 */ /* 0x001f280000300800 */
[----:B------:R-:W2:Y:S01]  /*17950*/  LDL.LU R72, [R1+0x3cc] ;  /* 0x0003cc0001487983 */ /* 0x000ea20000300800 */
[----:B-1----:R-:W-:-:S03]  /*17960*/  @!P1 IMAD.MOV.U32 R44, RZ, RZ, R0 ;  /* 0x000000ffff2c9224 */ /* 0x002fc600078e0000 */
[----:B------:R0:W-:Y:S01]  /*17970*/  STL [R1+0x358], R0 ;  /* 0x0003580001007387 */ /* 0x0001e20000100800 */
[----:B------:R-:W-:-:S05]  /*17980*/  IMAD.X R76, R88, 0x1, R76, P2 ;  /* 0x00000001584c7824 */ /* 0x000fca00010e064c */
[----:B------:R1:W-:Y:S04]  /*17990*/  STL [R1+0x354], R76 ;  /* 0x0003544c01007387 */ /* 0x0003e80000100800 */
[----:B0-----:R-:W4:Y:S01]  /*179a0*/  LDL.LU R0, [R1+0x220] ;  /* 0x0002200001007983 */ /* 0x001f220000300800 */
[----:B------:R-:W-:-:S03]  /*179b0*/  @!P1 IMAD.MOV.U32 R45, RZ, RZ, R76 ;  /* 0x000000ffff2d9224 */ /* 0x000fc600078e004c */
[----:B-1----:R-:W4:Y:S01]  /*179c0*/  LDL.LU R76, [R1+0x21c] ;  /* 0x00021c00014c7983 */ /* 0x002f220000300800 */
[----:B------:R-:W-:Y:S02]  /*179d0*/  IADD3 R71, P2, PT, R4, R71, RZ ;  /* 0x0000004704477210 */ /* 0x000fe40007f5e0ff */
[----:B------:R-:W-:Y:S01]  /*179e0*/  PRMT R43, RZ, 0x7610, R43 ;  /* 0x00007610ff2b7816 */ /* 0x000fe2000000002b */
[----:B------:R-:W-:Y:S04]  /*179f0*/  STS.U8 [R68+UR9+0x7880], R47 ;  /* 0x0078802f44007988 */ /* 0x000fe80008000009 */
[----:B------:R0:W-:Y:S04]  /*17a00*/  STS.U8 [R68+UR9+0x7c80], R46 ;  /* 0x007c802e44007988 */ /* 0x0001e80008000009 */
[----:B------:R1:W4:Y:S04]  /*17a10*/  @!P1 LDG.E.U8 R43, desc[UR18][R44.64] ;  /* 0x000000122c2b9981 */ /* 0x000328000c1e1100 */
[----:B------:R3:W-:Y:S01]  /*17a20*/  STL [R1+0x398], R71 ;  /* 0x0003984701007387 */ /* 0x0007e20000100800 */
[----:B0-----:R-:W-:Y:S01]  /*17a30*/  @!P1 IMAD.MOV.U32 R46, RZ, RZ, R71 ;  /* 0x000000ffff2e9224 */ /* 0x001fe200078e0047 */
[----:B-1----:R-:W-:-:S02]  /*17a40*/  PRMT R44, RZ, 0x7610, R44 ;  /* 0x00007610ff2c7816 */ /* 0x002fc4000000002c */
[----:B------:R-:W-:Y:S01]  /*17a50*/  PRMT R45, RZ, 0x7610, R45 ;  /* 0x00007610ff2d7816 */ /* 0x000fe2000000002d */
[----:B---3--:R-:W-:-:S04]  /*17a60*/  IMAD.X R78, R88, 0x1, R78, P2 ;  /* 0x00000001584e7824 */ /* 0x008fc800010e064e */
[----:B------:R-:W-:Y:S01]  /*17a70*/  @!P1 IMAD.MOV.U32 R47, RZ, RZ, R78 ;  /* 0x000000ffff2f9224 */ /* 0x000fe200078e004e */
[----:B------:R-:W-:Y:S04]  /*17a80*/  STL [R1+0x394], R78 ;  /* 0x0003944e01007387 */ /* 0x000fe80000100800 */
[----:B------:R-:W3:Y:S01]  /*17a90*/  LDL.LU R71, [R1+0x260] ;  /* 0x0002600001477983 */ /* 0x000ee20000300800 */
[----:B--2---:R-:W-:-:S03]  /*17aa0*/  IADD3 R72, P2, PT, R4, R72, RZ ;  /* 0x0000004804487210 */ /* 0x004fc60007f5e0ff */
[----:B------:R0:W2:Y:S02]  /*17ab0*/  @!P1 LDG.E.U8 R44, desc[UR18][R46.64] ;  /* 0x000000122e2c9981 */ /* 0x0000a4000c1e1100 */
[----:B----4-:R-:W-:Y:S02]  /*17ac0*/  IMAD.X R77, R88, 0x1, R77, P2 ;  /* 0x00000001584d7824 */ /* 0x010fe400010e064d */
[----:B------:R-:W-:Y:S04]  /*17ad0*/  STL [R1+0x3cc], R72 ;  /* 0x0003cc4801007387 */ /* 0x000fe80000100800 */
[----:B------:R1:W-:Y:S01]  /*17ae0*/  STL [R1+0x200], R77 ;  /* 0x0002004d01007387 */ /* 0x0003e20000100800 */
[----:B0-----:R-:W-:Y:S02]  /*17af0*/  @!P1 IMAD.MOV.U32 R46, RZ, RZ, R72 ;  /* 0x000000ffff2e9224 */ /* 0x001fe400078e0048 */
[----:B------:R-:W-:-:S05]  /*17b00*/  @!P1 IMAD.MOV.U32 R47, RZ, RZ, R77 ;  /* 0x000000ffff2f9224 */ /* 0x000fca00078e004d */
[----:B------:R0:W4:Y:S04]  /*17b10*/  @!P1 LDG.E.U8 R45, desc[UR18][R46.64] ;  /* 0x000000122e2d9981 */ /* 0x000128000c1e1100 */
[----:B-1----:R-:W2:Y:S04]  /*17b20*/  LDL.LU R77, [R1+0x25c] ;  /* 0x00025c00014d7983 */ /* 0x002ea80000300800 */
[----:B------:R-:W4:Y:S01]  /*17b30*/  LDL.LU R72, [R1+0x2a0] ;  /* 0x0002a00001487983 */ /* 0x000f220000300800 */
[----:B------:R-:W-:-:S05]  /*17b40*/  IADD3 R0, P2, PT, R4, R0, RZ ;  /* 0x0000000004007210 */ /* 0x000fca0007f5e0ff */
[----:B------:R-:W-:Y:S01]  /*17b50*/  IMAD.X R76, R88, 0x1, R76, P2 ;  /* 0x00000001584c7824 */ /* 0x000fe200010e064c */
[----:B------:R-:W-:Y:S03]  /*17b60*/  STL [R1+0x220], R0 ;  /* 0x0002200001007387 */ /* 0x000fe60000100800 */
[----:B0-----:R-:W-:Y:S01]  /*17b70*/  @!P1 IMAD.MOV.U32 R47, RZ, RZ, R76 ;  /* 0x000000ffff2f9224 */ /* 0x001fe200078e004c */
[----:B------:R0:W-:Y:S04]  /*17b80*/  STL [R1+0x21c], R76 ;  /* 0x00021c4c01007387 */ /* 0x0001e80000100800 */
[----:B0-----:R-:W4:Y:S01]  /*17b90*/  LDL.LU R76, [R1+0x29c] ;  /* 0x00029c00014c7983 */ /* 0x001f220000300800 */
[----:B------:R-:W0:Y:S01]  /*17ba0*/  S2R R68, SR_TID.X ;  /* 0x0000000000447919 */ /* 0x000e220000002100 */
[----:B------:R-:W-:-:S02]  /*17bb0*/  @!P1 IMAD.MOV.U32 R46, RZ, RZ, R0 ;  /* 0x000000ffff2e9224 */ /* 0x000fc400078e0000 */
[----:B------:R-:W4:Y:S04]  /*17bc0*/  LDL.LU R78, [R1+0x2dc] ;  /* 0x0002dc00014e7983 */ /* 0x000f280000300800 */
[----:B------:R-:W4:Y:S01]  /*17bd0*/  LDL.LU R0, [R1+0x2e0] ;  /* 0x0002e00001007983 */ /* 0x000f220000300800 */
[----:B0-----:R-:W-:-:S04]  /*17be0*/  LOP3.LUT R68, R68, 0x7f, RZ, 0xc0, !PT ;  /* 0x0000007f44447812 */ /* 0x001fc800078ec0ff */
[----:B------:R-:W-:-:S05]  /*17bf0*/  LOP3.LUT R68, R68, 0x20, RZ, 0x3c, !PT ;  /* 0x0000002044447812 */ /* 0x000fca00078e3cff */
[----:B------:R-:W-:Y:S04]  /*17c00*/  STS.U8 [R68+UR9+0x4100], R59 ;  /* 0x0041003b44007988 */ /* 0x000fe80008000009 */
[----:B------:R0:W-:Y:S04]  /*17c10*/  STS.U8 [R68+UR9+0x4500], R49 ;  /* 0x0045003144007988 */ /* 0x0001e80008000009 */
[----:B------:R1:W-:Y:S01]  /*17c20*/  STS.U8 [R68+UR9+0x4900], R50 ;  /* 0x0049003244007988 */ /* 0x0003e20008000009 */
[----:B0-----:R-:W-:Y:S02]  /*17c30*/  PRMT R49, RZ, 0x7610, R49 ;  /* 0x00007610ff317816 */ /* 0x001fe40000000031 */
[----:B-1----:R-:W-:-:S04]  /*17c40*/  PRMT R50, RZ, 0x7610, R50 ;  /* 0x00007610ff327816 */ /* 0x002fc80000000032 */
[----:B------:R0:W4:Y:S01]  /*17c50*/  @!P1 LDG.E.U8 R49, desc[UR18][R46.64] ;  /* 0x000000122e319981 */ /* 0x000122000c1e1100 */
[----:B---3--:R-:W-:-:S05]  /*17c60*/  IADD3 R71, P2, PT, R4, R71, RZ ;  /* 0x0000004704477210 */ /* 0x008fca0007f5e0ff */
[----:B------:R-:W-:Y:S01]  /*17c70*/  STL [R1+0x260], R71 ;  /* 0x0002604701007387 */ /* 0x000fe20000100800 */
[----:B0-----:R-:W-:Y:S02]  /*17c80*/  @!P1 IMAD.MOV.U32 R46, RZ, RZ, R71 ;  /* 0x000000ffff2e9224 */ /* 0x001fe400078e0047 */
[----:B--2---:R-:W-:Y:S01]  /*17c90*/  IMAD.X R77, R88, 0x1, R77, P2 ;  /* 0x00000001584d7824 */ /* 0x004fe200010e064d */
[----:B----4-:R-:W-:-:S04]  /*17ca0*/  IADD3 R72, P2, PT, R4, R72, RZ ;  /* 0x0000004804487210 */ /* 0x010fc80007f5e0ff */
[----:B------:R0:W-:Y:S01]  /*17cb0*/  STL [R1+0x25c], R77 ;  /* 0x00025c4d01007387 */ /* 0x0001e20000100800 */
[----:B------:R-:W-:-:S05]  /*17cc0*/  @!P1 IMAD.MOV.U32 R47, RZ, RZ, R77 ;  /* 0x000000ffff2f9224 */ /* 0x000fca00078e004d */
[----:B------:R1:W2:Y:S04]  /*17cd0*/  @!P1 LDG.E.U8 R50, desc[UR18][R46.64] ;  /* 0x000000122e329981 */ /* 0x0002a8000c1e1100 */
[----:B0-----:R-:W3:Y:S04]  /*17ce0*/  LDL.LU R77, [R1+0x31c] ;  /* 0x00031c00014d7983 */ /* 0x001ee80000300800 */
[----:B------:R-:W4:Y:S01]  /*17cf0*/  LDL.LU R71, [R1+0x320] ;  /* 0x0003200001477983 */ /* 0x000f220000300800 */
[----:B-1----:R-:W-:-:S03]  /*17d00*/  @!P1 IMAD.MOV.U32 R46, RZ, RZ, R72 ;  /* 0x000000ffff2e9224 */ /* 0x002fc600078e0048 */
[----:B------:R-:W-:Y:S01]  /*17d10*/  STL [R1+0x2a0], R72 ;  /* 0x0002a04801007387 */ /* 0x000fe20000100800 */
[----:B------:R-:W-:-:S04]  /*17d20*/  IMAD.X R76, R88, 0x1, R76, P2 ;  /* 0x00000001584c7824 */ /* 0x000fc800010e064c */
[----:B------:R-:W-:Y:S01]  /*17d30*/  @!P1 IMAD.MOV.U32 R47, RZ, RZ, R76 ;  /* 0x000000ffff2f9224 */ /* 0x000fe200078e004c */
[----:B------:R0:W-:Y:S04]  /*17d40*/  STL [R1+0x29c], R76 ;  /* 0x00029c4c01007387 */ /* 0x0001e80000100800 */
[----:B0-----:R-:W2:Y:S04]  /*17d50*/  LDL.LU R76, [R1+0x35c] ;  /* 0x00035c00014c7983 */ /* 0x001ea80000300800 */
[----:B------:R-:W2:Y:S01]  /*17d60*/  LDL.LU R72, [R1+0x360] ;  /* 0x0003600001487983 */ /* 0x000ea20000300800 */
[----:B------:R-:W-:-:S03]  /*17d70*/  IADD3 R0, P2, PT, R4, R0, RZ ;  /* 0x0000000004007210 */ /* 0x000fc60007f5e0ff */
[----:B------:R0:W-:Y:S02]  /*17d80*/  STS.U8 [R68+UR9+0x4d00], R51 ;  /* 0x004d003344007988 */ /* 0x0001e40008000009 */
[----:B------:R-:W-:Y:S02]  /*17d90*/  IMAD.X R78, R88, 0x1, R78, P2 ;  /* 0x00000001584e7824 */ /* 0x000fe400010e064e */
[----:B------:R1:W-:Y:S01]  /*17da0*/  STS.U8 [R68+UR9+0x5100], R52 ;  /* 0x0051003444007988 */ /* 0x0003e20008000009 */
[----:B0-----:R-:W-:-:S03]  /*17db0*/  PRMT R51, RZ, 0x7610, R51 ;  /* 0x00007610ff337816 */ /* 0x001fc60000000033 */
[----:B------:R0:W-:Y:S01]  /*17dc0*/  STL [R1+0x2e0], R0 ;  /* 0x0002e00001007387 */ /* 0x0001e20000100800 */
[----:B-1----:R-:W-:-:S03]  /*17dd0*/  PRMT R52, RZ, 0x7610, R52 ;  /* 0x00007610ff347816 */ /* 0x002fc60000000034 */
[----:B------:R1:W2:Y:S04]  /*17de0*/  @!P1 LDG.E.U8 R51, desc[UR18][R46.64] ;  /* 0x000000122e339981 */ /* 0x0002a8000c1e1100 */
[----:B------:R-:W-:Y:S01]  /*17df0*/  STL [R1+0x2dc], R78 ;  /* 0x0002dc4e01007387 */ /* 0x000fe20000100800 */
[----:B-1----:R-:W-:Y:S02]  /*17e00*/  @!P1 IMAD.MOV.U32 R46, RZ, RZ, R0 ;  /* 0x000000ffff2e9224 */ /* 0x002fe400078e0000 */
[----:B------:R-:W-:Y:S01]  /*17e10*/  @!P1 IMAD.MOV.U32 R47, RZ, RZ, R78 ;  /* 0x000000ffff2f9224 */ /* 0x000fe200078e004e */
[----:B0-----:R-:W2:Y:S04]  /*17e20*/  LDL.LU R0, [R1+0x3a0] ;  /* 0x0003a00001007983 */ /* 0x001ea80000300800 */
[----:B------:R0:W-:Y:S04]  /*17e30*/  STS.U8 [R68+UR9+0x5500], R53 ;  /* 0x0055003544007988 */ /* 0x0001e80008000009 */
[----:B------:R1:W2:Y:S01]  /*17e40*/  @!P1 LDG.E.U8 R52, desc[UR18][R46.64] ;  /* 0x000000122e349981 */ /* 0x0002a2000c1e1100 */
[----:B0-----:R-:W-:-:S02]  /*17e50*/  PRMT R53, RZ, 0x7610, R53 ;  /* 0x00007610ff357816 */ /* 0x001fc40000000035 */
[----:B----4-:R-:W-:-:S05]  /*17e60*/  IADD3 R71, P2, PT, R4, R71, RZ ;  /* 0x0000004704477210 */ /* 0x010fca0007f5e0ff */
[----:B---3--:R-:W-:Y:S01]  /*17e70*/  IMAD.X R77, R88, 0x1, R77, P2 ;  /* 0x00000001584d7824 */ /* 0x008fe200010e064d */
[----:B------:R-:W-:Y:S01]  /*17e80*/  STL [R1+0x320], R71 ;  /* 0x0003204701007387 */ /* 0x000fe20000100800 */
[----:B-1----:R-:W-:Y:S02]  /*17e90*/  @!P1 IMAD.MOV.U32 R46, RZ, RZ, R71 ;  /* 0x000000ffff2e9224 */ /* 0x002fe400078e0047 */
[----:B------:R-:W-:Y:S01]  /*17ea0*/  @!P1 IMAD.MOV.U32 R47, RZ, RZ, R77 ;  /* 0x000000ffff2f9224 */ /* 0x000fe200078e004d */
[----:B------:R0:W-:Y:S04]  /*17eb0*/  STL [R1+0x31c], R77 ;  /* 0x00031c4d01007387 */ /* 0x0001e80000100800 */
[----:B------:R1:W3:Y:S04]  /*17ec0*/  @!P1 LDG.E.U8 R53, desc[UR18][R46.64] ;  /* 0x000000122e359981 */ /* 0x0002e8000c1e1100 */
[----:B0-----:R-:W4:Y:S04]  /*17ed0*/  LDL.LU R77, [R1+0x39c] ;  /* 0x00039c00014d7983 */ /* 0x001f280000300800 */
[----:B------:R-:W3:Y:S01]  /*17ee0*/  LDL.LU R71, [R1+0x3d0] ;  /* 0x0003d00001477983 */ /* 0x000ee20000300800 */
[----:B--2---:R-:W-:-:S05]  /*17ef0*/  IADD3 R72, P2, PT, R4, R72, RZ ;  /* 0x0000004804487210 */ /* 0x004fca0007f5e0ff */
[----:B------:R-:W-:Y:S01]  /*17f00*/  IMAD.X R76, R88, 0x1, R76, P2 ;  /* 0x00000001584c7824 */ /* 0x000fe200010e064c */
[----:B------:R-:W-:Y:S03]  /*17f10*/  STL [R1+0x360], R72 ;  /* 0x0003604801007387 */ /* 0x000fe60000100800 */
[----:B-1----:R-:W-:Y:S01]  /*17f20*/  @!P1 IMAD.MOV.U32 R47, RZ, RZ, R76 ;  /* 0x000000ffff2f9224 */ /* 0x002fe200078e004c */
[----:B------:R0:W-:Y:S04]  /*17f30*/  STL [R1+0x35c], R76 ;  /* 0x00035c4c01007387 */ /* 0x0001e80000100800 */
[----:B0-----:R-:W2:Y:S01]  /*17f40*/  LDL.LU R76, [R1+0x204] ;  /* 0x00020400014c7983 */ /* 0x001ea20000300800 */
[----:B------:R-:W-:-:S03]  /*17f50*/  @!P1 IMAD.MOV.U32 R46, RZ, RZ, R72 ;  /* 0x000000ffff2e9224 */ /* 0x000fc600078e0048 */
[----:B------:R0:W-:Y:S04]  /*17f60*/  STS.U8 [R68+UR9+0x5900], R58 ;  /* 0x0059003a44007988 */ /* 0x0001e80008000009 */
[----:B------:R-:W2:Y:S04]  /*17f70*/  LDL.LU R78, [R1+0x224] ;  /* 0x00022400014e7983 */ /* 0x000ea80000300800 */
[----:B------:R-:W2:Y:S01]  /*17f80*/  LDL.LU R72, [R1+0x228] ;  /* 0x0002280001487983 */ /* 0x000ea20000300800 */
[----:B------:R-:W-:Y:S02]  /*17f90*/  IADD3 R0, P2, PT, R4, R0, RZ ;  /* 0x0000000004007210 */ /* 0x000fe40007f5e0ff */
[----:B0-----:R-:W-:Y:S01]  /*17fa0*/  PRMT R58, RZ, 0x7610, R58 ;  /* 0x00007610ff3a7816 */ /* 0x001fe2000000003a */
[----:B------:R0:W-:Y:S04]  /*17fb0*/  STS.U8 [R68+UR9+0x5d00], R57 ;  /* 0x005d003944007988 */ /* 0x0001e80008000009 */
[----:B------:R-:W-:Y:S04]  /*17fc0*/  STL [R1+0x3a0], R0 ;  /* 0x0003a00001007387 */ /* 0x000fe80000100800 */
[----:B------:R1:W2:Y:S01]  /*17fd0*/  @!P1 LDG.E.U8 R58, desc[UR18][R46.64] ;  /* 0x000000122e3a9981 */ /* 0x0002a2000c1e1100 */
[----:B0-----:R-:W-:Y:S01]  /*17fe0*/  PRMT R57, RZ, 0x7610, R57 ;  /* 0x00007610ff397816 */ /* 0x001fe20000000039 */
[----:B-1----:R-:W-:-:S02]  /*17ff0*/  @!P1 IMAD.MOV.U32 R46, RZ, RZ, R0 ;  /* 0x000000ffff2e9224 */ /* 0x002fc400078e0000 */
[----:B----4-:R-:W-:Y:S01]  /*18000*/  IMAD.X R77, R88, 0x1, R77, P2 ;  /* 0x00000001584d7824 */ /* 0x010fe200010e064d */
[----:B---3--:R-:W-:-:S04]  /*18010*/  IADD3 R71, P2, PT, R4, R71, RZ ;  /* 0x0000004704477210 */ /* 0x008fc80007f5e0ff */
[----:B------:R0:W-:Y:S01]  /*18020*/  STL [R1+0x39c], R77 ;  /* 0x00039c4d01007387 */ /* 0x0001e20000100800 */
[----:B------:R-:W-:-:S05]  /*18030*/  @!P1 IMAD.MOV.U32 R47, RZ, RZ, R77 ;  /* 0x000000ffff2f9224 */ /* 0x000fca00078e004d */
[----:B------:R1:W3:Y:S04]  /*18040*/  @!P1 LDG.E.U8 R57, desc[UR18][R46.64] ;  /* 0x000000122e399981 */ /* 0x0002e8000c1e1100 */
[----:B0-----:R-:W4:Y:S04]  /*18050*/  LDL.LU R77, [R1+0x264] ;  /* 0x00026400014d7983 */ /* 0x001f280000300800 */
[----:B------:R-:W3:Y:S01]  /*18060*/  LDL.LU R0, [R1+0x268] ;  /* 0x0002680001007983 */ /* 0x000ee20000300800 */
[----:B-1----:R-:W-:-:S03]  /*18070*/  @!P1 IMAD.MOV.U32 R46, RZ, RZ, R71 ;  /* 0x000000ffff2e9224 */ /* 0x002fc600078e0047 */
[----:B------:R-:W-:Y:S01]  /*18080*/  STL [R1+0x3d0], R71 ;  /* 0x0003d04701007387 */ /* 0x000fe20000100800 */
[----:B--2---:R-:W-:-:S04]  /*18090*/  IMAD.X R76, R88, 0x1, R76, P2 ;  /* 0x00000001584c7824 */ /* 0x004fc800010e064c */
        /* <DEDUP_REMOVED lines=13> */
[----:B------:R-:W-:Y:S01]  /*18170*/  PRMT R59, RZ, 0x7610, R59 ;  /* 0x00007610ff3b7816 */ /* 0x000fe2000000003b */
[----:B-1----:R-:W-:Y:S02]  /*18180*/  @!P1 IMAD.MOV.U32 R46, RZ, RZ, R72 ;  /* 0x000000ffff2e9224 */ /* 0x002fe400078e0048 */
[----:B------:R-:W-:Y:S01]  /*18190*/  @!P1 IMAD.MOV.U32 R47, RZ, RZ, R78 ;  /* 0x000000ffff2f9224 */ /* 0x000fe200078e004e */
[----:B0-----:R-:W2:Y:S04]  /*181a0*/  LDL.LU R72, [R1+0x2e8] ;  /* 0x0002e80001487983 */ /* 0x001ea80000300800 */
[----:B------:R0:W2:Y:S01]  /*181b0*/  @!P1 LDG.E.U8 R55, desc[UR18][R46.64] ;  /* 0x000000122e379981 */ /* 0x0000a2000c1e1100 */
[----:B---3--:R-:W-:-:S05]  /*181c0*/  IADD3 R0, P2, PT, R4, R0, RZ ;  /* 0x0000000004007210 */ /* 0x008fca0007f5e0ff */
[----:B----4-:R-:W-:Y:S01]  /*181d0*/  IMAD.X R77, R88, 0x1, R77, P2 ;  /* 0x00000001584d7824 */ /* 0x010fe200010e064d */
[----:B------:R-:W-:Y:S01]  /*181e0*/  STL [R1+0x268], R0 ;  /* 0x0002680001007387 */ /* 0x000fe20000100800 */
[----:B0-----:R-:W-:Y:S02]  /*181f0*/  @!P1 IMAD.MOV.U32 R46, RZ, RZ, R0 ;  /* 0x000000ffff2e9224 */ /* 0x001fe400078e0000 */
[----:B------:R-:W-:Y:S01]  /*18200*/  @!P1 IMAD.MOV.U32 R47, RZ, RZ, R77 ;  /* 0x000000ffff2f9224 */ /* 0x000fe200078e004d */
[----:B------:R0:W-:Y:S04]  /*18210*/  STL [R1+0x264], R77 ;  /* 0x0002644d01007387 */ /* 0x0001e80000100800 */
[----:B------:R1:W3:Y:S04]  /*18220*/  @!P1 LDG.E.U8 R59, desc[UR18][R46.64] ;  /* 0x000000122e3b9981 */ /* 0x0002e8000c1e1100 */
[----:B0-----:R-:W4:Y:S04]  /*18230*/  LDL.LU R77, [R1+0x2e4] ;  /* 0x0002e400014d7983 */ /* 0x001f280000300800 */
[----:B------:R-:W3:Y:S01]  /*18240*/  LDL.LU R0, [R1+0x328] ;  /* 0x0003280001007983 */ /* 0x000ee20000300800 */
[----:B--2---:R-:W-:-:S05]  /*18250*/  IADD3 R71, P2, PT, R4, R71, RZ ;  /* 0x0000004704477210 */ /* 0x004fca0007f5e0ff */
[----:B------:R-:W-:Y:S01]  /*18260*/  IMAD.X R76, R88, 0x1, R76, P2 ;  /* 0x00000001584c7824 */ /* 0x000fe200010e064c */
[----:B------:R-:W-:Y:S01]  /*18270*/  STL [R1+0x2a8], R71 ;  /* 0x0002a84701007387 */ /* 0x000fe20000100800 */
[----:B-1----:R-:W-:Y:S02]  /*18280*/  @!P1 IMAD.MOV.U32 R46, RZ, RZ, R71 ;  /* 0x000000ffff2e9224 */ /* 0x002fe400078e0047 */
[----:B------:R-:W-:Y:S01]  /*18290*/  @!P1 IMAD.MOV.U32 R47, RZ, RZ, R76 ;  /* 0x000000ffff2f9224 */ /* 0x000fe200078e004c */
[----:B------:R0:W-:Y:S04]  /*182a0*/  STL [R1+0x2a4], R76 ;  /* 0x0002a44c01007387 */ /* 0x0001e80000100800 */
[----:B------:R-:W2:Y:S04]  /*182b0*/  LDL.LU R78, [R1+0x324] ;  /* 0x00032400014e7983 */ /* 0x000ea80000300800 */
[----:B0-----:R-:W2:Y:S04]  /*182c0*/  LDL.LU R76, [R1+0x364] ;  /* 0x00036400014c7983 */ /* 0x001ea80000300800 */
[----:B------:R-:W2:Y:S04]  /*182d0*/  LDL.LU R71, [R1+0x368] ;  /* 0x0003680001477983 */ /* 0x000ea80000300800 */
[----:B------:R0:W-:Y:S01]  /*182e0*/  STS.U8 [R68+UR9+0x6900], R62 ;  /* 0x0069003e44007988 */ /* 0x0001e20008000009 */
[----:B------:R-:W-:-:S02]  /*182f0*/  IADD3 R72, P2, PT, R4, R72, RZ ;  /* 0x0000004804487210 */ /* 0x000fc40007f5e0ff */
[----:B0-----:R-:W-:Y:S01]  /*18300*/  PRMT R62, RZ, 0x7610, R62 ;  /* 0x00007610ff3e7816 */ /* 0x001fe2000000003e */
[----:B------:R0:W-:Y:S04]  /*18310*/  STS.U8 [R68+UR9+0x6d00], R70 ;  /* 0x006d004644007988 */ /* 0x0001e80008000009 */
[----:B------:R-:W-:Y:S04]  /*18320*/  STL [R1+0x2e8], R72 ;  /* 0x0002e84801007387 */ /* 0x000fe80000100800 */
[----:B------:R1:W2:Y:S01]  /*18330*/  @!P1 LDG.E.U8 R62, desc[UR18][R46.64] ;  /* 0x000000122e3e9981 */ /* 0x0002a2000c1e1100 */
[----:B0-----:R-:W-:-:S03]  /*18340*/  PRMT R70, RZ, 0x7610, R70 ;  /* 0x00007610ff467816 */ /* 0x001fc60000000046 */
[----:B------:R-:W-:Y:S01]  /*18350*/  STS.U8 [R68+UR9+0x7100], R74 ;  /* 0x0071004a44007988 */ /* 0x000fe20008000009 */
[----:B-1----:R-:W-:-:S03]  /*18360*/  @!P1 IMAD.MOV.U32 R46, RZ, RZ, R72 ;  /* 0x000000ffff2e9224 */ /* 0x002fc600078e0048 */
[----:B------:R0:W-:Y:S02]  /*18370*/  STS.U8 [R68+UR9+0x7500], R73 ;  /* 0x0075004944007988 */ /* 0x0001e40008000009 */
[----:B0-----:R-:W-:Y:S01]  /*18380*/  PRMT R73, RZ, 0x7610, R73 ;  /* 0x00007610ff497816 */ /* 0x001fe20000000049 */
[----:B----4-:R-:W-:Y:S01]  /*18390*/  IMAD.X R77, R88, 0x1, R77, P2 ;  /* 0x00000001584d7824 */ /* 0x010fe200010e064d */
[----:B---3--:R-:W-:-:S04]  /*183a0*/  IADD3 R0, P2, PT, R4, R0, RZ ;  /* 0x0000000004007210 */ /* 0x008fc80007f5e0ff */
[----:B------:R0:W-:Y:S01]  /*183b0*/  STL [R1+0x2e4], R77 ;  /* 0x0002e44d01007387 */ /* 0x0001e20000100800 */
[----:B------:R-:W-:-:S05]  /*183c0*/  @!P1 IMAD.MOV.U32 R47, RZ, RZ, R77 ;  /* 0x000000ffff2f9224 */ /* 0x000fca00078e004d */
[----:B------:R1:W3:Y:S04]  /*183d0*/  @!P1 LDG.E.U8 R70, desc[UR18][R46.64] ;  /* 0x000000122e469981 */ /* 0x0002e8000c1e1100 */
[----:B0-----:R-:W4:Y:S04]  /*183e0*/  LDL.LU R77, [R1+0x3a4] ;  /* 0x0003a400014d7983 */ /* 0x001f280000300800 */
[----:B------:R-:W3:Y:S01]  /*183f0*/  LDL.LU R72, [R1+0x3a8] ;  /* 0x0003a80001487983 */ /* 0x000ee20000300800 */
[----:B--2---:R-:W-:-:S03]  /*18400*/  IMAD.X R78, R88, 0x1, R78, P2 ;  /* 0x00000001584e7824 */ /* 0x004fc600010e064e */
[----:B------:R0:W-:Y:S01]  /*18410*/  STL [R1+0x328], R0 ;  /* 0x0003280001007387 */ /* 0x0001e20000100800 */
[----:B-1----:R-:W-:Y:S02]  /*18420*/  @!P1 IMAD.MOV.U32 R46, RZ, RZ, R0 ;  /* 0x000000ffff2e9224 */ /* 0x002fe400078e0000 */
[----:B------:R-:W-:Y:S01]  /*18430*/  @!P1 IMAD.MOV.U32 R47, RZ, RZ, R78 ;  /* 0x000000ffff2f9224 */ /* 0x000fe200078e004e */
[----:B------:R-:W-:Y:S01]  /*18440*/  IADD3 R71, P2, PT, R4, R71, RZ ;  /* 0x0000004704477210 */ /* 0x000fe20007f5e0ff */
[----:B------:R-:W-:Y:S04]  /*18450*/  STL [R1+0x324], R78 ;  /* 0x0003244e01007387 */ /* 0x000fe80000100800 */
[----:B------:R-:W-:Y:S01]  /*18460*/  IMAD.X R76, R88, 0x1, R76, P2 ;  /* 0x00000001584c7824 */ /* 0x000fe200010e064c */
[----:B0-----:R-:W2:Y:S04]  /*18470*/  LDL.LU R0, [R1+0x3d4] ;  /* 0x0003d40001007983 */ /* 0x001ea80000300800 */
[----:B------:R0:W2:Y:S04]  /*18480*/  @!P1 LDG.E.U8 R73, desc[UR18][R46.64] ;  /* 0x000000122e499981 */ /* 0x0000a8000c1e1100 */
[----:B------:R1:W-:Y:S04]  /*18490*/  STL [R1+0x368], R71 ;  /* 0x0003684701007387 */ /* 0x0003e80000100800 */
[----:B------:R1:W-:Y:S01]  /*184a0*/  STL [R1+0x364], R76 ;  /* 0x0003644c01007387 */ /* 0x0003e20000100800 */
[----:B0-----:R-:W-:-:S03]  /*184b0*/  @!P1 IMAD.MOV.U32 R46, RZ, RZ, R71 ;  /* 0x000000ffff2e9224 */ /* 0x001fc600078e0047 */
[----:B-1----:R-:W2:Y:S01]  /*184c0*/  LDL.LU R71, [R1+0x208] ;  /* 0x0002080001477983 */ /* 0x002ea20000300800 */
[----:B------:R-:W-:-:S03]  /*184d0*/  @!P1 IMAD.MOV.U32 R47, RZ, RZ, R76 ;  /* 0x000000ffff2f9224 */ /* 0x000fc600078e004c */
[----:B------:R0:W-:Y:S04]  /*184e0*/  STS.U8 [R68+UR9+0x7900], R65 ;  /* 0x0079004144007988 */ /* 0x0001e80008000009 */
[----:B------:R-:W2:Y:S01]  /*184f0*/  LDL.LU R76, [R1+0x230] ;  /* 0x00023000014c7983 */ /* 0x000ea20000300800 */
[----:B0-----:R-:W-:-:S03]  /*18500*/  PRMT R65, RZ, 0x7610, R65 ;  /* 0x00007610ff417816 */ /* 0x001fc60000000041 */
[----:B------:R0:W-:Y:S04]  /*18510*/  STS.U8 [R68+UR9+0x7d00], R54 ;  /* 0x007d003644007988 */ /* 0x0001e80008000009 */
[----:B------:R1:W2:Y:S01]  /*18520*/  @!P1 LDG.E.U8 R65, desc[UR18][R46.64] ;  /* 0x000000122e419981 */ /* 0x0002a2000c1e1100 */
[----:B0-----:R-:W-:Y:S02]  /*18530*/  PRMT R54, RZ, 0x7610, R54 ;  /* 0x00007610ff367816 */ /* 0x001fe40000000036 */
[----:B---3--:R-:W-:-:S05]  /*18540*/  IADD3 R72, P2, PT, R4, R72, RZ ;  /* 0x0000004804487210 */ /* 0x008fca0007f5e0ff */
[----:B----4-:R-:W-:Y:S01]  /*18550*/  IMAD.X R77, R88, 0x1, R77, P2 ;  /* 0x00000001584d7824 */ /* 0x010fe200010e064d */
[----:B------:R0:W-:Y:S01]  /*18560*/  STL [R1+0x3a8], R72 ;  /* 0x0003a84801007387 */ /* 0x0001e20000100800 */
[----:B-1----:R-:W-:Y:S02]  /*18570*/  @!P1 IMAD.MOV.U32 R46, RZ, RZ, R72 ;  /* 0x000000ffff2e9224 */ /* 0x002fe400078e0048 */
[----:B------:R-:W-:Y:S01]  /*18580*/  @!P1 IMAD.MOV.U32 R47, RZ, RZ, R77 ;  /* 0x000000ffff2f9224 */ /* 0x000fe200078e004d */
[----:B------:R1:W-:Y:S04]  /*18590*/  STL [R1+0x3a4], R77 ;  /* 0x0003a44d01007387 */ /* 0x0003e80000100800 */
[----:B------:R-:W3:Y:S01]  /*185a0*/  LDL.LU R78, [R1+0x22c] ;  /* 0x00022c00014e7983 */ /* 0x000ee20000300800 */
[----:B--2---:R-:W-:-:S03]  /*185b0*/  IADD3 R0, P2, PT, R4, R0, RZ ;  /* 0x0000000004007210 */ /* 0x004fc60007f5e0ff */
[----:B0-----:R-:W2:Y:S04]  /*185c0*/  LDL.LU R72, [R1+0x270] ;  /* 0x0002700001487983 */ /* 0x001ea80000300800 */
[----:B------:R-:W-:Y:S04]  /*185d0*/  STL [R1+0x3d4], R0 ;  /* 0x0003d40001007387 */ /* 0x000fe80000100800 */
[----:B------:R0:W4:Y:S04]  /*185e0*/  @!P1 LDG.E.U8 R54, desc[UR18][R46.64] ;  /* 0x000000122e369981 */ /* 0x000128000c1e1100 */
[----:B-1----:R-:W4:Y:S01]  /*185f0*/  LDL.LU R77, [R1+0x26c] ;  /* 0x00026c00014d7983 */ /* 0x002f220000300800 */
[----:B------:R-:W-:-:S02]  /*18600*/  IMAD.X R71, R88, 0x1, R71, P2 ;  /* 0x0000000158477824 */ /* 0x000fc400010e0647 */
[----:B0-----:R-:W-:Y:S02]  /*18610*/  @!P1 IMAD.MOV.U32 R46, RZ, RZ, R0 ;  /* 0x000000ffff2e9224 */ /* 0x001fe400078e0000 */
[----:B------:R-:W-:Y:S01]  /*18620*/  @!P1 IMAD.MOV.U32 R47, RZ, RZ, R71 ;  /* 0x000000ffff2f9224 */ /* 0x000fe200078e0047 */
[----:B------:R0:W-:Y:S04]  /*18630*/  STL [R1+0x208], R71 ;  /* 0x0002084701007387 */ /* 0x0001e80000100800 */
[----:B0-----:R-:W4:Y:S04]  /*18640*/  LDL.LU R71, [R1+0x2ac] ;  /* 0x0002ac0001477983 */ /* 0x001f280000300800 */
[----:B------:R-:W4:Y:S01]  /*18650*/  LDL.LU R0, [R1+0x2b0] ;  /* 0x0002b00001007983 */ /* 0x000f220000300800 */
[----:B------:R-:W0:Y:S01]  /*18660*/  S2R R68, SR_TID.X ;  /* 0x0000000000447919 */ /* 0x000e220000002100 */
[----:B------:R-:W-:-:S02]  /*18670*/  IADD3 R76, P2, PT, R4, R76, RZ ;  /* 0x0000004c044c7210 */ /* 0x000fc40007f5e0ff */
[----:B------:R-:W-:-:S03]  /*18680*/  PRMT R74, RZ, 0x7610, R74 ;  /* 0x00007610ff4a7816 */ /* 0x000fc6000000004a */
[----:B------:R-:W-:Y:S04]  /*18690*/  STL [R1+0x230], R76 ;  /* 0x0002304c01007387 */ /* 0x000fe80000100800 */
[----:B------:R1:W4:Y:S02]  /*186a0*/  @!P1 LDG.E.U8 R74, desc[UR18][R46.64] ;  /* 0x000000122e4a9981 */ /* 0x000324000c1e1100 */
[----:B-1----:R-:W-:Y:S01]  /*186b0*/  @!P1 IMAD.MOV.U32 R46, RZ, RZ, R76 ;  /* 0x000000ffff2e9224 */ /* 0x002fe200078e004c */
[----:B0-----:R-:W-:-:S04]  /*186c0*/  LOP3.LUT R68, R68, 0x7f, RZ, 0xc0, !PT ;  /* 0x0000007f44447812 */ /* 0x001fc800078ec0ff */
[----:B------:R-:W-:-:S05]  /*186d0*/  LOP3.LUT R68, R68, 0x30, RZ, 0x3c, !PT ;  /* 0x0000003044447812 */ /* 0x000fca00078e3cff */
[----:B------:R-:W-:Y:S04]  /*186e0*/  STS.U8 [R68+UR9+0x4180], R86 ;  /* 0x0041805644007988 */ /* 0x000fe80008000009 */
[----:B------:R0:W-:Y:S02]  /*186f0*/  STS.U8 [R68+UR9+0x4580], R81 ;  /* 0x0045805144007988 */ /* 0x0001e40008000009 */
[----:B0-----:R-:W-:Y:S01]  /*18700*/  PRMT R81, RZ, 0x7610, R81 ;  /* 0x00007610ff517816 */ /* 0x001fe20000000051 */
[----:B---3--:R-:W-:Y:S01]  /*18710*/  IMAD.X R78, R88, 0x1, R78, P2 ;  /* 0x00000001584e7824 */ /* 0x008fe200010e064e */
[----:B--2---:R-:W-:-:S04]  /*18720*/  IADD3 R72, P2, PT, R4, R72, RZ ;  /* 0x0000004804487210 */ /* 0x004fc80007f5e0ff */
[----:B------:R0:W-:Y:S01]  /*18730*/  STL [R1+0x22c], R78 ;  /* 0x00022c4e01007387 */ /* 0x0001e20000100800 */
[----:B------:R-:W-:-:S05]  /*18740*/  @!P1 IMAD.MOV.U32 R47, RZ, RZ, R78 ;  /* 0x000000ffff2f9224 */ /* 0x000fca00078e004e */
[----:B------:R1:W2:Y:S04]  /*18750*/  @!P1 LDG.E.U8 R81, desc[UR18][R46.64] ;  /* 0x000000122e519981 */ /* 0x0002a8000c1e1100 */
[----:B0-----:R-:W3:Y:S01]  /*18760*/  LDL.LU R78, [R1+0x2ec] ;  /* 0x0002ec00014e7983 */ /* 0x001ee20000300800 */
[----:B----4-:R-:W-:-:S03]  /*18770*/  IMAD.X R77, R88, 0x1, R77, P2 ;  /* 0x00000001584d7824 */ /* 0x010fc600010e064d */
[----:B------:R-:W4:Y:S01]  /*18780*/  LDL.LU R76, [R1+0x2f0] ;  /* 0x0002f000014c7983 */ /* 0x000f220000300800 */
[----:B-1----:R-:W-:-:S03]  /*18790*/  @!P1 IMAD.MOV.U32 R46, RZ, RZ, R72 ;  /* 0x000000ffff2e9224 */ /* 0x002fc600078e0048 */
[----:B------:R0:W-:Y:S04]  /*187a0*/  STL [R1+0x270], R72 ;  /* 0x0002704801007387 */ /* 0x0001e80000100800 */
[----:B------:R1:W-:Y:S01]  /*187b0*/  STL [R1+0x26c], R77 ;  /* 0x00026c4d01007387 */ /* 0x0003e20000100800 */
[----:B------:R-:W-:-:S03]  /*187c0*/  @!P1 IMAD.MOV.U32 R47, RZ, RZ, R77 ;  /* 0x000000ffff2f9224 */ /* 0x000fc600078e004d */
[----:B0-----:R-:W2:Y:S01]  /*187d0*/  LDL.LU R72, [R1+0x330] ;  /* 0x0003300001487983 */ /* 0x001ea20000300800 */
[----:B------:R-:W-:-:S05]  /*187e0*/  IADD3 R0, P2, PT, R4, R0, RZ ;  /* 0x0000000004007210 */ /* 0x000fca0007f5e0ff */
[----:B------:R-:W-:Y:S01]  /*187f0*/  IMAD.X R71, R88, 0x1, R71, P2 ;  /* 0x0000000158477824 */ /* 0x000fe200010e0647 */
[----:B------:R-:W-:Y:S04]  /*18800*/  STL [R1+0x2b0], R0 ;  /* 0x0002b00001007387 */ /* 0x000fe80000100800 */
[----:B------:R-:W-:Y:S04]  /*18810*/  STL [R1+0x2ac], R71 ;  /* 0x0002ac4701007387 */ /* 0x000fe80000100800 */
[----:B-1----:R-:W2:Y:S04]  /*18820*/  LDL.LU R77, [R1+0x32c] ;  /* 0x00032c00014d7983 */ /* 0x002ea80000300800 */
[----:B------:R0:W-:Y:S04]  /*18830*/  STS.U8 [R68+UR9+0x4980], R83 ;  /* 0x0049805344007988 */ /* 0x0001e80008000009 */
[----:B------:R1:W-:Y:S01]  /*18840*/  STS.U8 [R68+UR9+0x4d80], R85 ;  /* 0x004d805544007988 */ /* 0x0003e20008000009 */
[----:B0-----:R-:W-:-:S02]  /*18850*/  PRMT R83, RZ, 0x7610, R83 ;  /* 0x00007610ff537816 */ /* 0x001fc40000000053 */
[----:B-1----:R-:W-:-:S04]  /*18860*/  PRMT R85, RZ, 0x7610, R85 ;  /* 0x00007610ff557816 */ /* 0x002fc80000000055 */
[----:B------:R0:W2:Y:S04]  /*18870*/  @!P1 LDG.E.U8 R83, desc[UR18][R46.64] ;  /* 0x000000122e539981 */ /* 0x0000a8000c1e1100 */
[----:B------:R1:W-:Y:S01]  /*18880*/  STS.U8 [R68+UR9+0x5180], R87 ;  /* 0x0051805744007988 */ /* 0x0003e20008000009 */
[----:B0-----:R-:W-:Y:S02]  /*18890*/  @!P1 IMAD.MOV.U32 R47, RZ, RZ, R71 ;  /* 0x000000ffff2f9224 */ /* 0x001fe400078e0047 */
[----:B------:R-:W-:Y:S01]  /*188a0*/  @!P1 IMAD.MOV.U32 R46, RZ, RZ, R0 ;  /* 0x000000ffff2e9224 */ /* 0x000fe200078e0000 */
[----:B------:R-:W2:Y:S04]  /*188b0*/  LDL.LU R71, [R1+0x36c] ;  /* 0x00036c0001477983 */ /* 0x000ea80000300800 */
[----:B------:R-:W2:Y:S01]  /*188c0*/  LDL.LU R0, [R1+0x370] ;  /* 0x0003700001007983 */ /* 0x000ea20000300800 */
[----:B-1----:R-:W-:-:S03]  /*188d0*/  PRMT R87, RZ, 0x7610, R87 ;  /* 0x00007610ff577816 */ /* 0x002fc60000000057 */
[----:B------:R0:W2:Y:S01]  /*188e0*/  @!P1 LDG.E.U8 R85, desc[UR18][R46.64] ;  /* 0x000000122e559981 */ /* 0x0000a2000c1e1100 */
[----:B------:R-:W-:Y:S01]  /*188f0*/  IMAD.MOV.U32 R90, RZ, RZ, R84 ;  /* 0x000000ffff5a7224 */ /* 0x000fe200078e0054 */
[----:B----4-:R-:W-:-:S05]  /*18900*/  IADD3 R76, P2, PT, R4, R76, RZ ;  /* 0x0000004c044c7210 */ /* 0x010fca0007f5e0ff */
[----:B---3--:R-:W-:Y:S01]  /*18910*/  IMAD.X R78, R88, 0x1, R78, P2 ;  /* 0x00000001584e7824 */ /* 0x008fe200010e064e */
[----:B------:R1:W-:Y:S01]  /*18920*/  STL [R1+0x2f0], R76 ;  /* 0x0002f04c01007387 */ /* 0x0003e20000100800 */
[----:B0-----:R-:W-:Y:S02]  /*18930*/  @!P1 IMAD.MOV.U32 R46, RZ, RZ, R76 ;  /* 0x000000ffff2e9224 */ /* 0x001fe400078e004c */
[----:B------:R-:W-:Y:S01]  /*18940*/  @!P1 IMAD.MOV.U32 R47, RZ, RZ, R78 ;  /* 0x000000ffff2f9224 */ /* 0x000fe200078e004e */
[----:B--2---:R-:W-:Y:S01]  /*18950*/  IADD3 R72, P2, PT, R4, R72, RZ ;  /* 0x0000004804487210 */ /* 0x004fe20007f5e0ff */
[----:B------:R-:W-:Y:S04]  /*18960*/  STL [R1+0x2ec], R78 ;  /* 0x0002ec4e01007387 */ /* 0x000fe80000100800 */
[----:B-1----:R-:W2:Y:S04]  /*18970*/  LDL.LU R76, [R1+0x3b0] ;  /* 0x0003b000014c7983 */ /* 0x002ea80000300800 */
[----:B------:R-:W3:Y:S04]  /*18980*/  LDL.LU R84, [R1+0x70] ;  /* 0x0000700001547983 */ /* 0x000ee80000300800 */
[----:B------:R-:W4:Y:S04]  /*18990*/  LDL.LU R86, [R1+0x50] ;  /* 0x0000500001567983 */ /* 0x000f280000300800 */
[----:B------:R0:W4:Y:S01]  /*189a0*/  @!P1 LDG.E.U8 R87, desc[UR18][R46.64] ;  /* 0x000000122e579981 */ /* 0x000122000c1e1100 */
[----:B------:R-:W-:-:S03]  /*189b0*/  IMAD.X R77, R88, 0x1, R77, P2 ;  /* 0x00000001584d7824 */ /* 0x000fc600010e064d */
[----:B------:R-:W-:Y:S04]  /*189c0*/  STL [R1+0x330], R72 ;  /* 0x0003304801007387 */ /* 0x000fe80000100800 */
[----:B------:R1:W-:Y:S01]  /*189d0*/  STL [R1+0x32c], R77 ;  /* 0x00032c4d01007387 */ /* 0x0003e20000100800 */
[----:B0-----:R-:W-:-:S03]  /*189e0*/  @!P1 IMAD.MOV.U32 R47, RZ, RZ, R77 ;  /* 0x000000ffff2f9224 */ /* 0x001fc600078e004d */
[----:B-1----:R-:W4:Y:S01]  /*189f0*/  LDL.LU R77, [R1+0x3ac] ;  /* 0x0003ac00014d7983 */ /* 0x002f220000300800 */
[----:B------:R-:W-:-:S03]  /*18a00*/  @!P1 IMAD.MOV.U32 R46, RZ, RZ, R72 ;  /* 0x000000ffff2e9224 */ /* 0x000fc600078e0048 */
[----:B------:R0:W-:Y:S04]  /*18a10*/  STS.U8 [R68+UR9+0x5580], R89 ;  /* 0x0055805944007988 */ /* 0x0001e80008000009 */
[----:B------:R1:W-:Y:S01]  /*18a20*/  STS.U8 [R68+UR9+0x5980], R91 ;  /* 0x0059805b44007988 */ /* 0x0003e20008000009 */
[----:B0-----:R-:W-:Y:S02]  /*18a30*/  PRMT R89, RZ, 0x7610, R89 ;  /* 0x00007610ff597816 */ /* 0x001fe40000000059 */
[----:B------:R-:W-:-:S04]  /*18a40*/  IADD3 R0, P2, PT, R4, R0, RZ ;  /* 0x0000000004007210 */ /* 0x000fc80007f5e0ff */
[----:B------:R0:W4:Y:S01]  /*18a50*/  @!P1 LDG.E.U8 R89, desc[UR18][R46.64] ;  /* 0x000000122e599981 */ /* 0x000122000c1e1100 */
[----:B------:R-:W-:Y:S01]  /*18a60*/  IMAD.X R71, R88, 0x1, R71, P2 ;  /* 0x0000000158477824 */ /* 0x000fe200010e0647 */
[----:B-1----:R-:W-:Y:S02]  /*18a70*/  PRMT R91, RZ, 0x7610, R91 ;  /* 0x00007610ff5b7816 */ /* 0x002fe4000000005b */
[----:B------:R-:W-:Y:S04]  /*18a80*/  STL [R1+0x370], R0 ;  /* 0x0003700001007387 */ /* 0x000fe80000100800 */
[----:B------:R1:W-:Y:S01]  /*18a90*/  STL [R1+0x36c], R71 ;  /* 0x00036c4701007387 */ /* 0x0003e20000100800 */
[----:B0-----:R-:W-:Y:S02]  /*18aa0*/  @!P1 IMAD.MOV.U32 R46, RZ, RZ, R0 ;  /* 0x000000ffff2e9224 */ /* 0x001fe400078e0000 */
[----:B------:R-:W-:Y:S01]  /*18ab0*/  @!P1 IMAD.MOV.U32 R47, RZ, RZ, R71 ;  /* 0x000000ffff2f9224 */ /* 0x000fe200078e0047 */
[----:B------:R-:W4:Y:S04]  /*18ac0*/  LDL.LU R72, [R1+0x6c8] ;  /* 0x0006c80001487983 */ /* 0x000f280000300800 */
[----:B------:R-:W4:Y:S04]  /*18ad0*/  LDL.LU R79, [R1+0x6b4] ;  /* 0x0006b400014f7983 */ /* 0x000f280000300800 */
[----:B-1----:R-:W4:Y:S04]  /*18ae0*/  LDL.LU R71, [R1+0x100] ;  /* 0x0001000001477983 */ /* 0x002f280000300800 */
[----:B------:R-:W4:Y:S04]  /*18af0*/  LDL.LU R0, [R1+0xe4] ;  /* 0x0000e40001007983 */ /* 0x000f280000300800 */
[----:B------:R0:W-:Y:S04]  /*18b00*/  STS.U8 [R68+UR9+0x5d80], R93 ;  /* 0x005d805d44007988 */ /* 0x0001e80008000009 */
[----:B------:R-:W4:Y:S04]  /*18b10*/  LDL.LU R78, [R1+0xc8] ;  /* 0x0000c800014e7983 */ /* 0x000f280000300800 */
[----:B------:R1:W4:Y:S01]  /*18b20*/  @!P1 LDG.E.U8 R91, desc[UR18][R46.64] ;  /* 0x000000122e5b9981 */ /* 0x000322000c1e1100 */
[----:B0-----:R-:W-:-:S03]  /*18b30*/  PRMT R93, RZ, 0x7610, R93 ;  /* 0x00007610ff5d7816 */ /* 0x001fc6000000005d */
[----:B------:R-:W4:Y:S04]  /*18b40*/  LDL.LU R92, [R1+0xac] ;  /* 0x0000ac00015c7983 */ /* 0x000f280000300800 */
[----:B------:R-:W-:Y:S01]  /*18b50*/  STS.U8 [R68+UR9+0x6180], R90 ;  /* 0x0061805a44007988 */ /* 0x000fe20008000009 */
[----:B--2---:R-:W-:-:S05]  /*18b60*/  IADD3 R76, P2, PT, R4, R76, RZ ;  /* 0x0000004c044c7210 */ /* 0x004fca0007f5e0ff */
[----:B-1----:R-:W-:Y:S01]  /*18b70*/  @!P1 IMAD.MOV.U32 R46, RZ, RZ, R76 ;  /* 0x000000ffff2e9224 */ /* 0x002fe200078e004c */
[----:B------:R0:W-:Y:S04]  /*18b80*/  STL [R1+0x3b0], R76 ;  /* 0x0003b04c01007387 */ /* 0x0001e80000100800 */
[----:B---3--:R-:W-:Y:S01]  /*18b90*/  STS.U8 [R68+UR9+0x6580], R84 ;  /* 0x0065805444007988 */ /* 0x008fe20008000009 */
[----:B----4-:R-:W-:-:S04]  /*18ba0*/  IMAD.X R77, R88, 0x1, R77, P2 ;  /* 0x00000001584d7824 */ /* 0x010fc800010e064d */
[----:B------:R-:W-:Y:S01]  /*18bb0*/  @!P1 IMAD.MOV.U32 R47, RZ, RZ, R77 ;  /* 0x000000ffff2f9224 */ /* 0x000fe200078e004d */
[----:B------:R1:W-:Y:S04]  /*18bc0*/  STL [R1+0x3ac], R77 ;  /* 0x0003ac4d01007387 */ /* 0x0003e80000100800 */
[----:B0-----:R-:W2:Y:S04]  /*18bd0*/  LDL.LU R76, [R1+0x6c] ;  /* 0x00006c00014c7983 */ /* 0x001ea80000300800 */
[----:B------:R0:W3:Y:S04]  /*18be0*/  @!P1 LDG.E.U8 R93, desc[UR18][R46.64] ;  /* 0x000000122e5d9981 */ /* 0x0000e8000c1e1100 */
[----:B-1----:R-:W4:Y:S04]  /*18bf0*/  LDL.LU R77, [R1+0x4c] ;  /* 0x00004c00014d7983 */ /* 0x002f280000300800 */
[----:B------:R-:W2:Y:S04]  /*18c00*/  LDL.LU R88, [R1+0x28] ;  /* 0x0000280001587983 */ /* 0x000ea80000300800 */
[----:B------:R-:W2:Y:S04]  /*18c10*/  LDL.LU R46, [R1+0x11c] ;  /* 0x00011c00012e7983 */ /* 0x000ea80000300800 */
[----:B------:R-:W2:Y:S04]  /*18c20*/  LDL.LU R47, [R1+0x8c] ;  /* 0x00008c00012f7983 */ /* 0x000ea80000300800 */
[----:B------:R-:W2:Y:S04]  /*18c30*/  LDL.LU R90, [R1+0x4] ;  /* 0x00000400015a7983 */ /* 0x000ea80000300800 */
[----:B------:R-:W2:Y:S04]  /*18c40*/  LDL.LU R84, [R1+0x84c] ;  /* 0x00084c0001547983 */ /* 0x000ea80000300800 */
[----:B------:R-:W-:Y:S04]  /*18c50*/  STS.U8 [R68+UR9+0x6980], R86 ;  /* 0x0069805644007988 */ /* 0x000fe80008000009 */
[----:B--2---:R-:W-:Y:S04]  /*18c60*/  STS.U8 [R68+UR9+0x6d80], R84 ;  /* 0x006d805444007988 */ /* 0x004fe80008000009 */
[----:B------:R-:W-:Y:S04]  /*18c70*/  STS.U8 [R68+UR9+0x7180], R82 ;  /* 0x0071805244007988 */ /* 0x000fe80008000009 */
[----:B------:R-:W-:Y:S04]  /*18c80*/  STS.U8 [R68+UR9+0x7580], R80 ;  /* 0x0075805044007988 */ /* 0x000fe80008000009 */
[----:B------:R1:W-:Y:S02]  /*18c90*/  STS.U8 [R68+UR9+0x7980], R75 ;  /* 0x0079804b44007988 */ /* 0x0003e40008000009 */
[----:B-1----:R-:W-:-:S02]  /*18ca0*/  LOP3.LUT R75, R2, 0x30, RZ, 0x3c, !PT ;  /* 0x00000030024b7812 */ /* 0x002fc400078e3cff */
[----:B------:R-:W2:Y:S04]  /*18cb0*/  LDL.LU R68, [R1+0x6c4] ;  /* 0x0006c40001447983 */ /* 0x000ea80000300800 */
[----:B------:R-:W2:Y:S04]  /*18cc0*/  LDL.LU R86, [R1+0x6b0] ;  /* 0x0006b00001567983 */ /* 0x000ea80000300800 */
[----:B------:R-:W2:Y:S04]  /*18cd0*/  LDL.LU R82, [R1+0x69c] ;  /* 0x00069c0001527983 */ /* 0x000ea80000300800 */
[----:B------:R-:W2:Y:S04]  /*18ce0*/  LDL.LU R84, [R1+0x118] ;  /* 0x0001180001547983 */ /* 0x000ea80000300800 */
[----:B------:R1:W-:Y:S04]  /*18cf0*/  STS.U8 [R75+UR9+0x7d80], R66 ;  /* 0x007d80424b007988 */ /* 0x0003e80008000009 */
[----:B-1----:R-:W2:Y:S01]  /*18d00*/  LDL.LU R66, [R1+0x6a0] ;  /* 0x0006a00001427983 */ /* 0x002ea20000300800 */
[----:B------:R-:W-:-:S05]  /*18d10*/  LOP3.LUT R80, R2, 0x40, RZ, 0x3c, !PT ;  /* 0x0000004002507812 */ /* 0x000fca00078e3cff */
[----:B------:R1:W-:Y:S04]  /*18d20*/  STS.U8 [R80+UR9+0x4200], R72 ;  /* 0x0042004850007988 */ /* 0x0003e80008000009 */
[----:B------:R0:W-:Y:S04]  /*18d30*/  STS.U8 [R80+UR9+0x4600], R79 ;  /* 0x0046004f50007988 */ /* 0x0001e80008000009 */
[----:B-1----:R-:W3:Y:S04]  /*18d40*/  LDL.LU R72, [R1+0x848] ;  /* 0x0008480001487983 */ /* 0x002ee80000300800 */
[----:B0-----:R-:W3:Y:S04]  /*18d50*/  LDL.LU R79, [R1+0x844] ;  /* 0x00084400014f7983 */ /* 0x001ee80000300800 */
[----:B--2---:R-:W-:Y:S04]  /*18d60*/  STS.U8 [R80+UR9+0x4a00], R66 ;  /* 0x004a004250007988 */ /* 0x004fe80008000009 */
[----:B------:R-:W-:Y:S04]  /*18d70*/  STS.U8 [R80+UR9+0x4e00], R46 ;  /* 0x004e002e50007988 */ /* 0x000fe80008000009 */
[----:B------:R0:W-:Y:S04]  /*18d80*/  STS.U8 [R80+UR9+0x5200], R71 ;  /* 0x0052004750007988 */ /* 0x0001e80008000009 */
[----:B------:R1:W-:Y:S04]  /*18d90*/  STS.U8 [R80+UR9+0x5600], R0 ;  /* 0x0056000050007988 */ /* 0x0003e80008000009 */
[----:B------:R2:W-:Y:S04]  /*18da0*/  STS.U8 [R80+UR9+0x5a00], R78 ;  /* 0x005a004e50007988 */ /* 0x0005e80008000009 */
[----:B0-----:R-:W3:Y:S04]  /*18db0*/  LDL.LU R71, [R1+0xfc] ;  /* 0x0000fc0001477983 */ /* 0x001ee80000300800 */
[----:B-1----:R-:W3:Y:S04]  /*18dc0*/  LDL.LU R0, [R1+0xe0] ;  /* 0x0000e00001007983 */ /* 0x002ee80000300800 */
[----:B------:R0:W-:Y:S04]  /*18dd0*/  STS.U8 [R80+UR9+0x5e00], R92 ;  /* 0x005e005c50007988 */ /* 0x0001e80008000009 */
[----:B--2---:R-:W2:Y:S04]  /*18de0*/  LDL.LU R78, [R1+0xc4] ;  /* 0x0000c400014e7983 */ /* 0x004ea80000300800 */
[----:B0-----:R-:W2:Y:S04]  /*18df0*/  LDL.LU R92, [R1+0xa8] ;  /* 0x0000a800015c7983 */ /* 0x001ea80000300800 */
[----:B------:R0:W-:Y:S04]  /*18e00*/  STS.U8 [R80+UR9+0x6200], R47 ;  /* 0x0062002f50007988 */ /* 0x0001e80008000009 */
[----:B------:R-:W-:Y:S04]  /*18e10*/  STS.U8 [R80+UR9+0x6600], R76 ;  /* 0x0066004c50007988 */ /* 0x000fe80008000009 */
[----:B----4-:R-:W-:Y:S04]  /*18e20*/  STS.U8 [R80+UR9+0x6a00], R77 ;  /* 0x006a004d50007988 */ /* 0x010fe80008000009 */
[----:B------:R-:W-:Y:S04]  /*18e30*/  STS.U8 [R80+UR9+0x6e00], R88 ;  /* 0x006e005850007988 */ /* 0x000fe80008000009 */
[----:B------:R-:W-:Y:S04]  /*18e40*/  STS.U8 [R80+UR9+0x7200], R90 ;  /* 0x0072005a50007988 */ /* 0x000fe80008000009 */
[----:B0-----:R-:W4:Y:S04]  /*18e50*/  LDL.LU R47, [R1+0x20] ;  /* 0x00002000012f7983 */ /* 0x001f280000300800 */
[----:B---3--:R0:W-:Y:S04]  /*18e60*/  STS.U8 [R80+UR9+0x7600], R79 ;  /* 0x0076004f50007988 */ /* 0x0081e80008000009 */
[----:B------:R1:W-:Y:S04]  /*18e70*/  STS.U8 [R80+UR9+0x7a00], R72 ;  /* 0x007a004850007988 */ /* 0x0003e80008000009 */
[----:B------:R3:W-:Y:S04]  /*18e80*/  STS.U8 [R80+UR9+0x7e00], R64 ;  /* 0x007e004050007988 */ /* 0x0007e80008000009 */
[----:B0-----:R-:W4:Y:S04]  /*18e90*/  LDL.LU R79, [R1+0x68] ;  /* 0x00006800014f7983 */ /* 0x001f280000300800 */
[----:B-1----:R-:W4:Y:S04]  /*18ea0*/  LDL.LU R72, [R1+0x44] ;  /* 0x0000440001487983 */ /* 0x002f280000300800 */
[----:B---3--:R-:W3:Y:S01]  /*18eb0*/  LDL.LU R64, [R1+0x84] ;  /* 0x0000840001407983 */ /* 0x008ee20000300800 */
[----:B------:R-:W-:-:S03]  /*18ec0*/  LOP3.LUT R66, R2, 0x50, RZ, 0x3c, !PT ;  /* 0x0000005002427812 */ /* 0x000fc600078e3cff */
[----:B------:R-:W4:Y:S04]  /*18ed0*/  LDL.LU R2, [R1+0x6c0] ;  /* 0x0006c00001027983 */ /* 0x000f280000300800 */
[----:B------:R-:W4:Y:S04]  /*18ee0*/  LDL.LU R76, [R1+0x6ac] ;  /* 0x0006ac00014c7983 */ /* 0x000f280000300800 */
[----:B------:R-:W4:Y:S04]  /*18ef0*/  LDL.LU R77, [R1+0x698] ;  /* 0x00069800014d7983 */ /* 0x000f280000300800 */
[----:B------:R-:W4:Y:S04]  /*18f00*/  LDL.LU R88, [R1+0x114] ;  /* 0x0001140001587983 */ /* 0x000f280000300800 */
[----:B------:R0:W-:Y:S04]  /*18f10*/  STS.U8 [R66+UR9+0x4280], R68 ;  /* 0x0042804442007988 */ /* 0x0001e80008000009 */
[----:B------:R-:W4:Y:S04]  /*18f20*/  LDL.LU R90, [R1+0xf8] ;  /* 0x0000f800015a7983 */ /* 0x000f280000300800 */
[----:B------:R1:W-:Y:S04]  /*18f30*/  STS.U8 [R66+UR9+0x4680], R86 ;  /* 0x0046805642007988 */ /* 0x0003e80008000009 */
[----:B0-----:R-:W4:Y:S04]  /*18f40*/  LDL.LU R68, [R1+0xdc] ;  /* 0x0000dc0001447983 */ /* 0x001f280000300800 */
[----:B------:R0:W-:Y:S04]  /*18f50*/  STS.U8 [R66+UR9+0x4a80], R82 ;  /* 0x004a805242007988 */ /* 0x0001e80008000009 */
[----:B-1----:R-:W4:Y:S04]  /*18f60*/  LDL.LU R86, [R1+0xc0] ;  /* 0x0000c00001567983 */ /* 0x002f280000300800 */
[----:B------:R1:W-:Y:S04]  /*18f70*/  STS.U8 [R66+UR9+0x4e80], R84 ;  /* 0x004e805442007988 */ /* 0x0003e80008000009 */
[----:B0-----:R-:W4:Y:S04]  /*18f80*/  LDL.LU R82, [R1+0xa4] ;  /* 0x0000a40001527983 */ /* 0x001f280000300800 */
[----:B-1----:R-:W4:Y:S04]  /*18f90*/  LDL.LU R84, [R1+0x80] ;  /* 0x0000800001547983 */ /* 0x002f280000300800 */
[----:B------:R-:W4:Y:S04]  /*18fa0*/  LDL.LU R46, [R1+0x5c] ;  /* 0x00005c00012e7983 */ /* 0x000f280000300800 */
[----:B------:R0:W-:Y:S04]  /*18fb0*/  STS.U8 [R66+UR9+0x5280], R71 ;  /* 0x0052804742007988 */ /* 0x0001e80008000009 */
[----:B------:R1:W-:Y:S04]  /*18fc0*/  STS.U8 [R66+UR9+0x5680], R0 ;  /* 0x0056800042007988 */ /* 0x0003e80008000009 */
[----:B0-----:R-:W4:Y:S04]  /*18fd0*/  LDL.LU R71, [R1+0x840] ;  /* 0x0008400001477983 */ /* 0x001f280000300800 */
[----:B-1----:R0:W5:Y:S04]  /*18fe0*/  LDL.LU R0, [R1+0x83c] ;  /* 0x00083c0001007983 */ /* 0x0021680000300800 */
[----:B--2---:R1:W-:Y:S04]  /*18ff0*/  STS.U8 [R66+UR9+0x5a80], R78 ;  /* 0x005a804e42007988 */ /* 0x0043e80008000009 */
[----:B------:R2:W-:Y:S04]  /*19000*/  STS.U8 [R66+UR9+0x5e80], R92 ;  /* 0x005e805c42007988 */ /* 0x0005e80008000009 */
[----:B-1----:R-:W4:Y:S04]  /*19010*/  LDL.LU R78, [R1+0x838] ;  /* 0x00083800014e7983 */ /* 0x002f280000300800 */
[----:B--2---:R-:W2:Y:S04]  /*19020*/  LDL.LU R92, [R1+0x834] ;  /* 0x00083400015c7983 */ /* 0x004ea80000300800 */
[----:B---3--:R1:W-:Y:S04]  /*19030*/  STS.U8 [R66+UR9+0x6280], R64 ;  /* 0x0062804042007988 */ /* 0x0083e80008000009 */
[----:B----4-:R3:W-:Y:S04]  /*19040*/  STS.U8 [R66+UR9+0x6680], R79 ;  /* 0x0066804f42007988 */ /* 0x0107e80008000009 */
[----:B-1----:R-:W4:Y:S01]  /*19050*/  LDL.LU R64, [R1+0xbc] ;  /* 0x0000bc0001407983 */ /* 0x002f220000300800 */
[----:B---3--:R-:W1:Y:S03]  /*19060*/  S2R R79, SR_TID.X ;  /* 0x00000000004f7919 */ /* 0x008e660000002100 */
[----:B------:R3:W-:Y:S04]  /*19070*/  STS.U8 [R66+UR9+0x6a80], R72 ;  /* 0x006a804842007988 */ /* 0x0007e80008000009 */
[----:B------:R0:W-:Y:S04]  /*19080*/  STS.U8 [R66+UR9+0x6e80], R47 ;  /* 0x006e802f42007988 */ /* 0x0001e80008000009 */
[----:B---3--:R-:W3:Y:S01]  /*19090*/  LDL.LU R72, [R1+0x9c] ;  /* 0x00009c0001487983 */ /* 0x008ee20000300800 */
[----:B-1----:R-:W-:-:S04]  /*190a0*/  LOP3.LUT R79, R79, 0x7f, RZ, 0xc0, !PT ;  /* 0x0000007f4f4f7812 */ /* 0x002fc800078ec0ff */
[C---:B0-----:R-:W-:Y:S01]  /*190b0*/  LOP3.LUT R47, R79.reuse, 0x60, RZ, 0x3c, !PT ;  /* 0x000000604f2f7812 */ /* 0x041fe200078e3cff */
[----:B--2---:R0:W-:Y:S04]  /*190c0*/  STS.U8 [R66+UR9+0x7280], R92 ;  /* 0x0072805c42007988 */ /* 0x0041e80008000009 */
[----:B------:R1:W-:Y:S04]  /*190d0*/  STS.U8 [R66+UR9+0x7680], R78 ;  /* 0x0076804e42007988 */ /* 0x0003e80008000009 */
[----:B------:R2:W-:Y:S04]  /*190e0*/  STS.U8 [R66+UR9+0x7a80], R71 ;  /* 0x007a804742007988 */ /* 0x0005e80008000009 */
[----:B0-----:R-:W3:Y:S04]  /*190f0*/  LDL.LU R92, [R1+0xd8] ;  /* 0x0000d800015c7983 */ /* 0x001ee80000300800 */
[----:B-1----:R-:W3:Y:S04]  /*19100*/  LDL.LU R78, [R1+0xf4] ;  /* 0x0000f400014e7983 */ /* 0x002ee80000300800 */
[----:B--2---:R-:W2:Y:S04]  /*19110*/  LDL.LU R71, [R1+0x110] ;  /* 0x0001100001477983 */ /* 0x004ea80000300800 */
[----:B------:R0:W-:Y:S04]  /*19120*/  STS.U8 [R66+UR9+0x7e80], R63 ;  /* 0x007e803f42007988 */ /* 0x0001e80008000009 */
[----:B------:R1:W-:Y:S04]  /*19130*/  STS.U8 [R47+UR9+0x4300], R2 ;  /* 0x004300022f007988 */ /* 0x0003e80008000009 */
[----:B------:R4:W-:Y:S04]  /*19140*/  STS.U8 [R47+UR9+0x4700], R76 ;  /* 0x0047004c2f007988 */ /* 0x0009e80008000009 */
[----:B0-----:R-:W2:Y:S04]  /*19150*/  LDL.LU R63, [R1+0x694] ;  /* 0x00069400013f7983 */ /* 0x001ea80000300800 */
[----:B-1----:R0:W5:Y:S04]  /*19160*/  LDL.LU R2, [R1+0x830] ;  /* 0x0008300001027983 */ /* 0x0021680000300800 */
[----:B----4-:R-:W4:Y:S04]  /*19170*/  LDL.LU R76, [R1+0x82c] ;  /* 0x00082c00014c7983 */ /* 0x010f280000300800 */
[----:B------:R1:W-:Y:S04]  /*19180*/  STS.U8 [R47+UR9+0x4b00], R77 ;  /* 0x004b004d2f007988 */ /* 0x0003e80008000009 */
[----:B------:R0:W-:Y:S04]  /*19190*/  STS.U8 [R47+UR9+0x4f00], R88 ;  /* 0x004f00582f007988 */ /* 0x0001e80008000009 */
[----:B------:R0:W-:Y:S04]  /*191a0*/  STS.U8 [R47+UR9+0x5300], R90 ;  /* 0x0053005a2f007988 */ /* 0x0001e80008000009 */
[----:B-1----:R-:W2:Y:S04]  /*191b0*/  LDL.LU R77, [R1+0x828] ;  /* 0x00082800014d7983 */ /* 0x002ea80000300800 */
[----:B0-----:R-:W2:Y:S04]  /*191c0*/  LDL.LU R88, [R1+0x824] ;  /* 0x0008240001587983 */ /* 0x001ea80000300800 */
[----:B------:R-:W2:Y:S04]  /*191d0*/  LDL.LU R90, [R1+0x820] ;  /* 0x00082000015a7983 */ /* 0x000ea80000300800 */
[----:B------:R0:W-:Y:S04]  /*191e0*/  STS.U8 [R47+UR9+0x5700], R68 ;  /* 0x005700442f007988 */ /* 0x0001e80008000009 */
[----:B------:R1:W-:Y:S04]  /*191f0*/  STS.U8 [R47+UR9+0x5b00], R86 ;  /* 0x005b00562f007988 */ /* 0x0003e80008000009 */
[----:B------:R1:W-:Y:S04]  /*19200*/  STS.U8 [R47+UR9+0x5f00], R82 ;  /* 0x005f00522f007988 */ /* 0x0003e80008000009 */
[----:B0-----:R-:W2:Y:S04]  /*19210*/  LDL.LU R68, [R1+0x81c] ;  /* 0x00081c0001447983 */ /* 0x001ea80000300800 */
[----:B-1----:R-:W2:Y:S04]  /*19220*/  LDL.LU R86, [R1+0x818] ;  /* 0x0008180001567983 */ /* 0x002ea80000300800 */
[----:B------:R-:W2:Y:S04]  /*19230*/  LDL.LU R82, [R1+0x814] ;  /* 0x0008140001527983 */ /* 0x000ea80000300800 */
[----:B------:R0:W-:Y:S04]  /*19240*/  STS.U8 [R47+UR9+0x6300], R84 ;  /* 0x006300542f007988 */ /* 0x0001e80008000009 */
[----:B0-----:R-:W2:Y:S04]  /*19250*/  LDL.LU R84, [R1+0x810] ;  /* 0x0008100001547983 */ /* 0x001ea80000300800 */
[----:B------:R-:W-:Y:S04]  /*19260*/  STS.U8 [R47+UR9+0x6700], R46 ;  /* 0x0067002e2f007988 */ /* 0x000fe80008000009 */
[----:B--2---:R0:W-:Y:S04]  /*19270*/  STS.U8 [R47+UR9+0x6b00], R84 ;  /* 0x006b00542f007988 */ /* 0x0041e80008000009 */
[----:B------:R1:W-:Y:S04]  /*19280*/  STS.U8 [R47+UR9+0x6f00], R86 ;  /* 0x006f00562f007988 */ /* 0x0003e80008000009 */
[----:B------:R2:W-:Y:S04]  /*19290*/  STS.U8 [R47+UR9+0x7300], R90 ;  /* 0x0073005a2f007988 */ /* 0x0005e80008000009 */
[----:B0-----:R-:W3:Y:S04]  /*192a0*/  LDL.LU R84, [R1+0x80c] ;  /* 0x00080c0001547983 */ /* 0x001ee80000300800 */
[----:B-1----:R-:W3:Y:S04]  /*192b0*/  LDL.LU R86, [R1+0x808] ;  /* 0x0008080001567983 */ /* 0x002ee80000300800 */
[----:B--2---:R-:W2:Y:S04]  /*192c0*/  LDL.LU R90, [R1+0x6a4] ;  /* 0x0006a400015a7983 */ /* 0x004ea80000300800 */
[----:B------:R0:W-:Y:S04]  /*192d0*/  STS.U8 [R47+UR9+0x7700], R77 ;  /* 0x0077004d2f007988 */ /* 0x0001e80008000009 */
[----:B0-----:R-:W2:Y:S01]  /*192e0*/  LDL.LU R77, [R1+0x6bc] ;  /* 0x0006bc00014d7983 */ /* 0x001ea20000300800 */
[----:B------:R-:W-:-:S03]  /*192f0*/  LOP3.LUT R46, R79, 0x70, RZ, 0x3c, !PT ;  /* 0x000000704f2e7812 */ /* 0x000fc600078e3cff */
[----:B------:R-:W-:Y:S04]  /*19300*/  STS.U8 [R47+UR9+0x7b00], R69 ;  /* 0x007b00452f007988 */ /* 0x000fe80008000009 */
[----:B------:R-:W-:Y:S04]  /*19310*/  STS.U8 [R47+UR9+0x7f00], R61 ;  /* 0x007f003d2f007988 */ /* 0x000fe80008000009 */
[----:B--2---:R-:W-:Y:S04]  /*19320*/  STS.U8 [R46+UR9+0x4380], R77 ;  /* 0x0043804d2e007988 */ /* 0x004fe80008000009 */
[----:B------:R-:W-:Y:S04]  /*19330*/  STS.U8 [R46+UR9+0x4780], R90 ;  /* 0x0047805a2e007988 */ /* 0x000fe80008000009 */
[----:B------:R-:W-:Y:S04]  /*19340*/  STS.U8 [R46+UR9+0x4b80], R63 ;  /* 0x004b803f2e007988 */ /* 0x000fe80008000009 */
[----:B------:R-:W-:Y:S04]  /*19350*/  STS.U8 [R46+UR9+0x4f80], R71 ;  /* 0x004f80472e007988 */ /* 0x000fe80008000009 */
[----:B---3--:R-:W-:Y:S04]  /*19360*/  STS.U8 [R46+UR9+0x5380], R78 ;  /* 0x0053804e2e007988 */ /* 0x008fe80008000009 */
[----:B------:R-:W-:Y:S04]  /*19370*/  STS.U8 [R46+UR9+0x5780], R92 ;  /* 0x0057805c2e007988 */ /* 0x000fe80008000009 */
[----:B------:R-:W-:Y:S04]  /*19380*/  STS.U8 [R46+UR9+0x5b80], R64 ;  /* 0x005b80402e007988 */ /* 0x000fe80008000009 */
[----:B------:R-:W-:Y:S04]  /*19390*/  STS.U8 [R46+UR9+0x5f80], R72 ;  /* 0x005f80482e007988 */ /* 0x000fe80008000009 */
[----:B------:R0:W-:Y:S04]  /*193a0*/  STS.U8 [R46+UR9+0x6380], R86 ;  /* 0x006380562e007988 */ /* 0x0001e80008000009 */
[----:B------:R1:W-:Y:S04]  /*193b0*/  STS.U8 [R46+UR9+0x6780], R84 ;  /* 0x006780542e007988 */ /* 0x0003e80008000009 */
[----:B------:R2:W-:Y:S04]  /*193c0*/  STS.U8 [R46+UR9+0x6b80], R82 ;  /* 0x006b80522e007988 */ /* 0x0005e80008000009 */
[----:B0-----:R0:W5:Y:S04]  /*193d0*/  LDL.LU R86, [R1+0x804] ;  /* 0x0008040001567983 */ /* 0x0011680000300800 */
[----:B-1----:R0:W5:Y:S04]  /*193e0*/  LDL.LU R84, [R1+0x800] ;  /* 0x0008000001547983 */ /* 0x0021680000300800 */
[----:B--2---:R0:W5:Y:S04]  /*193f0*/  LDL.LU R82, [R1+0x7fc] ;  /* 0x0007fc0001527983 */ /* 0x0041680000300800 */
[----:B------:R1:W-:Y:S04]  /*19400*/  STS.U8 [R46+UR9+0x6f80], R68 ;  /* 0x006f80442e007988 */ /* 0x0003e80008000009 */
[----:B-1----:R0:W5:Y:S04]  /*19410*/  LDL.LU R68, [R1+0x7f8] ;  /* 0x0007f80001447983 */ /* 0x0021680000300800 */
[----:B------:R-:W-:Y:S04]  /*19420*/  STS.U8 [R46+UR9+0x7380], R88 ;  /* 0x007380582e007988 */ /* 0x000fe80008000009 */
[----:B----4-:R-:W-:Y:S04]  /*19430*/  STS.U8 [R46+UR9+0x7780], R76 ;  /* 0x0077804c2e007988 */ /* 0x010fe80008000009 */
[----:B------:R-:W-:Y:S04]  /*19440*/  STS.U8 [R46+UR9+0x7b80], R67 ;  /* 0x007b80432e007988 */ /* 0x000fe80008000009 */
[----:B------:R-:W-:Y:S01]  /*19450*/  STS.U8 [R46+UR9+0x7f80], R60 ;  /* 0x007f803c2e007988 */ /* 0x000fe20008000009 */
[----:B------:R-:W-:-:S03]  /*19460*/  LOP3.LUT R72, R79, 0x10, RZ, 0x3c, !PT ;  /* 0x000000104f487812 */ /* 0x000fc600078e3cff */
        /* <DEDUP_REMOVED lines=8> */
[----:B------:R0:W-:Y:S04]  /*194f0*/  STS.U8 [R72+UR9+0xa080], R14 ;  /* 0x00a0800e48007988 */ /* 0x0001e80008000009 */
[----:B------:R0:W-:Y:S01]  /*19500*/  STS.U8 [R72+UR9+0xa480], R15 ;  /* 0x00a4800f48007988 */ /* 0x0001e20008000009 */
[----:B-1----:R-:W-:-:S03]  /*19510*/  LOP3.LUT R79, R79, 0x20, RZ, 0x3c, !PT ;  /* 0x000000204f4f7812 */ /* 0x002fc600078e3cff */
[----:B------:R0:W-:Y:S04]  /*19520*/  STS.U8 [R72+UR9+0xa880], R16 ;  /* 0x00a8801048007988 */ /* 0x0001e80008000009 */
        /* <DEDUP_REMOVED lines=52> */
[----:B------:R0:W-:Y:S01]  /*19870*/  STS.U8 [R46+UR9+0xbb80], R93 ;  /* 0x00bb805d2e007988 */ /* 0x0001e20008000009 */
[----:B------:R1:W-:Y:S06]  /*19880*/  MEMBAR.ALL.CTA ;  /* 0x0000000000007992 */ /* 0x0003ec0000008000 */
[----:B-1----:R-:W1:Y:S01]  /*19890*/  FENCE.VIEW.ASYNC.S ;  /* 0x00000000000073c6 */ /* 0x002e620000000000 */
[----:B------:R-:W-:Y:S01]  /*198a0*/  ULEA UR6, UR11, UR9, 0x3 ;  /* 0x000000090b067291 */ /* 0x000fe2000f8e18ff */
[----:B------:R-:W-:-:S03]  /*198b0*/  UMOV UR4, UR5 ;  /* 0x0000000500047c82 */ /* 0x000fc60008000000 */
[----:B------:R-:W-:Y:S01]  /*198c0*/  UIADD3 UR6, UPT, UPT, UR6, 0xc000, URZ ;  /* 0x0000c00006067890 */ /* 0x000fe2000fffe0ff */
[----:B-1----:R-:W-:Y:S06]  /*198d0*/  BAR.SYNC.DEFER_BLOCKING 0x0 ;  /* 0x0000000000007b1d */ /* 0x002fec0000010000 */
[----:B0-----:R-:W-:Y:S05]  /*198e0*/  @P0 BRA `(.L_x_9) ;  /* 0x0000000000480947 */ /* 0x001fea0003800000 */
[----:B------:R-:W-:Y:S01]  /*198f0*/  UMOV UR13, 0x40004040 ;  /* 0x40004040000d7882 */ /* 0x000fe20000000000 */
[----:B------:R-:W-:Y:S01]  /*19900*/  UMOV UR15, 0x40004040 ;  /* 0x40004040000f7882 */ /* 0x000fe20000000000 */
[----:B------:R-:W-:Y:S01]  /*19910*/  UMOV UR16, 0x0 ;  /* 0x0000000000107882 */ /* 0x000fe20000000000 */
[----:B------:R-:W-:Y:S01]  /*19920*/  UMOV UR17, 0x8108010 ;  /* 0x0810801000117882 */ /* 0x000fe20000000000 */
[----:B------:R-:W-:Y:S01]  /*19930*/  UMOV UR32, 0x0 ;  /* 0x0000000000207882 */ /* 0x000fe20000000000 */
[----:B------:R-:W-:Y:S01]  /*19940*/  UMOV UR33, 0x8108010 ;  /* 0x0810801000217882 */ /* 0x000fe20000000000 */
[----:B------:R-:W-:Y:S01]  /*19950*/  UMOV UR34, 0x0 ;  /* 0x0000000000227882 */ /* 0x000fe20000000000 */
[----:B------:R-:W-:Y:S01]  /*19960*/  UMOV UR35, 0x8108010 ;  /* 0x0810801000237882 */ /* 0x000fe20000000000 */
[----:B------:R-:W-:Y:S01]  /*19970*/  UMOV UR7, URZ ;  /* 0x000000ff00077c82 */ /* 0x000fe20008000000 */
[----:B------:R0:W-:Y:S01]  /*19980*/  UTCQMMA gdesc[UR12], gdesc[UR14], tmem[UR8], tmem[UR16], idesc[UR17], UPT ;  /* 0x00ff100e0c0075ea */ /* 0x0001e2000b800308 */
        /* <DEDUP_REMOVED lines=8> */
.L_x_9:
[----:B------:R-:W2:Y:S04]  /*19a10*/  LDL R7, [R1+0x6f4] ;  /* 0x0006f40001077983 */ /* 0x000ea80000100800 */
[----:B------:R-:W2:Y:S01]  /*19a20*/  LDL.LU R6, [R1+0x6b8] ;  /* 0x0006b80001067983 */ /* 0x000ea20000300800 */
[----:B------:R-:W-:-:S04]  /*19a30*/  UIADD3 UR11, UPT, UPT, UR11, 0x1, URZ ;  /* 0x000000010b0b7890 */ /* 0x000fc8000fffe0ff */
[----:B------:R-:W-:-:S04]  /*19a40*/  UISETP.GT.AND UP1, UPT, UR11, 0x1, UPT ;  /* 0x000000010b00788c */ /* 0x000fc8000bf24270 */
[----:B0-----:R-:W-:Y:S02]  /*19a50*/  USEL UR5, URZ, 0x1, !UP1 ;  /* 0x00000001ff057887 */ /* 0x001fe4000c800000 */
[----:B------:R-:W-:Y:S02]  /*19a60*/  USEL UR11, UR11, URZ, !UP1 ;  /* 0x000000ff0b0b7287 */ /* 0x000fe4000c800000 */
[----:B------:R-:W-:Y:S01]  /*19a70*/  ULOP3.LUT UR5, UR4, UR5, URZ, 0x3c, !UPT ;  /* 0x0000000504057292 */ /* 0x000fe2000f8e3cff */
[----:B--2---:R-:W-:Y:S02]  /*19a80*/  ISETP.NE.U32.AND P1, PT, R6, R7, PT ;  /* 0x000000070600720c */ /* 0x004fe40003f25070 */
[----:B------:R-:W2:Y:S01]  /*19a90*/  LDL.LU R7, [R1+0x6cc] ;  /* 0x0006cc0001077983 */ /* 0x000ea20000300800 */
[----:B------:R-:W-:-:S03]  /*19aa0*/  IMAD.U32 R6, RZ, RZ, UR4 ;  /* 0x00000004ff067e24 */ /* 0x000fc6000f8e00ff */
[----:B--2---:R1:W-:Y:S07]  /*19ab0*/  STL [R1+0x6b8], R7 ;  /* 0x0006b80701007387 */ /* 0x0043ee0000100800 */
[----:B------:R-:W-:Y:S05]  /*19ac0*/  @P1 BRA `(.L_x_10) ;  /* 0xffffff5c00a81947 */ /* 0x000fea000383ffff */
.L_x_7:
[----:B-1----:R-:W1:Y:S01]  /*19ad0*/  LDC R7, c[0x0][0x3a0] ;  /* 0x0000e800ff077b82 */ /* 0x002e620000000800 */
[----:B------:R-:W2:Y:S01]  /*19ae0*/  LDCU UR7, c[0x0][0x3b8] ;  /* 0x00007700ff0777ac */ /* 0x000ea20008000800 */
[----:B------:R-:W3:Y:S01]  /*19af0*/  LDCU UR5, c[0x0][0x3b4] ;  /* 0x00007680ff0577ac */ /* 0x000ee20008000800 */
[----:B------:R-:W4:Y:S01]  /*19b00*/  LDCU.128 UR12, c[0x0][0x390] ;  /* 0x00007200ff0c77ac */ /* 0x000f220008000c00 */
[----:B--2--5:R-:W-:Y:S02]  /*19b10*/  IMAD R69, R68, UR7, RZ ;  /* 0x0000000744457c24 */ /* 0x024fe4000f8e02ff */
[----:B-1----:R-:W-:-:S05]  /*19b20*/  VIADD R7, R7, 0x7f ;  /* 0x0000007f07077836 */ /* 0x002fca0000000000 */
[----:B------:R-:W-:-:S13]  /*19b30*/  ISETP.GE.AND P0, PT, R7, 0x80, PT ;  /* 0x000000800700780c */ /* 0x000fda0003f06270 */
[----:B---34-:R-:W-:Y:S05]  /*19b40*/  @!P0 BRA `(.L_x_11) ;  /* 0x0000000000108947 */ /* 0x018fea0003800000 */
[----:B------:R-:W-:-:S06]  /*19b50*/  USHF.L.U32 UR4, UR4, 0x1f, URZ ;  /* 0x0000001f04047899 */ /* 0x000fcc00080006ff */
[----:B------:R-:W-:-:S04]  /*19b60*/  IMAD.U32 R0, RZ, RZ, UR4 ;  /* 0x00000004ff007e24 */ /* 0x000fc8000f8e00ff */
[----:B------:R-:W1:Y:S02]  /*19b70*/  SYNCS.PHASECHK.TRANS64.TRYWAIT P0, [UR6], R0 ;  /* 0x00000000ff0075a7 */ /* 0x000e640008001106 */
[----:B-1----:R-:W-:Y:S05]  /*19b80*/  @!P0 BRA `(.L_x_12) ;  /* 0x00000020007c8947 */ /* 0x002fea0003800000 */
.L_x_11:
[----:B------:R-:W-:Y:S06]  /*19b90*/  BAR.SYNC.DEFER_BLOCKING 0x0 ;  /* 0x0000000000007b1d */ /* 0x000fec0000010000 */
[----:B------:R-:W2:Y:S04]  /*19ba0*/  LDL.LU R2, [R1+0x6f8] ;  /* 0x0006f80001027983 */ /* 0x000ea80000300800 */
[----:B------:R-:W3:Y:S04]  /*19bb0*/  LDL.LU R72, [R1+0x744] ;  /* 0x0007440001487983 */ /* 0x000ee80000300800 */
[----:B------:R-:W4:Y:S04]  /*19bc0*/  LDL.LU R71, [R1+0x740] ;  /* 0x0007400001477983 */ /* 0x000f280000300800 */
[----:B------:R-:W5:Y:S01]  /*19bd0*/  LDL.LU R70, [R1+0x748] ;  /* 0x0007480001467983 */ /* 0x000f620000300800 */
[----:B------:R-:W-:Y:S01]  /*19be0*/  VIADD R74, R69, UR7 ;  /* 0x00000007454a7c36 */ /* 0x000fe20008000000 */
[----:B------:R-:W1:Y:S02]  /*19bf0*/  @!P3 SYNCS.CCTL.IV [UR9+0xc000] ;  /* 0x00c00000ff00b9b1 */ /* 0x000e640008000009 */
[----:B-1----:R-:W-:Y:S01]  /*19c00*/  BAR.SYNC.DEFER_BLOCKING 0x0 ;  /* 0x0000000000007b1d */ /* 0x002fe20000010000 */
[----:B0-----:R-:W-:-:S04]  /*19c10*/  VIADD R3, R74, UR7 ;  /* 0x000000074a037c36 */ /* 0x001fc80008000000 */
[----:B------:R-:W-:Y:S01]  /*19c20*/  VIADD R73, R3, UR7 ;  /* 0x0000000703497c36 */ /* 0x000fe20008000000 */
[----:B------:R-:W0:Y:S01]  /*19c30*/  LDTM.x64 R4, tmem[UR10] ;  /* 0x0000000a000479ee */ /* 0x000e220008340000 */
[----:B------:R-:W1:Y:S01]  /*19c40*/  @!P3 SYNCS.CCTL.IV [UR9+0xc008] ;  /* 0x00c00800ff00b9b1 */ /* 0x000e620008000009 */
[----:B------:R-:W-:Y:S01]  /*19c50*/  NOP ;  /* 0x0000000000007918 */ /* 0x000fe20000000000 */
[----:B0-----:R0:W-:Y:S04]  /*19c60*/  STL [R1+0x7fc], R66 ;  /* 0x0007fc4201007387 */ /* 0x0011e80000100800 */
[----:B------:R1:W-:Y:S04]  /*19c70*/  STL [R1+0x7f8], R67 ;  /* 0x0007f84301007387 */ /* 0x0003e80000100800 */
[----:B0-----:R-:W5:Y:S04]  /*19c80*/  LDL.LU R66, [R1+0x74c] ;  /* 0x00074c0001427983 */ /* 0x001f680000300800 */
[----:B-1----:R-:W5:Y:S04]  /*19c90*/  LDL.LU R67, [R1+0x754] ;  /* 0x0007540001437983 */ /* 0x002f680000300800 */
[----:B------:R-:W5:Y:S01]  /*19ca0*/  LDL.LU R91, [R1+0x750] ;  /* 0x00075000015b7983 */ /* 0x000f620000300800 */
[----:B------:R-:W-:-:S04]  /*19cb0*/  F2FP.SATFINITE.E4M3.F32.PACK_AB_MERGE_C R92, R5, R4, RZ ;  /* 0x00000004055c723e */ /* 0x000fc800048070ff */
[----:B------:R-:W-:-:S04]  /*19cc0*/  PRMT R93, R92, 0x9910, RZ ;  /* 0x000099105c5d7816 */ /* 0x000fc800000000ff */
[----:B------:R-:W-:Y:S02]  /*19cd0*/  SHF.R.S32.HI R93, RZ, 0x8, R93 ;  /* 0x00000008ff5d7819 */ /* 0x000fe4000001145d */
[C---:B--2---:R-:W-:Y:S01]  /*19ce0*/  ISETP.GE.AND P0, PT, R2.reuse, UR14, PT ;  /* 0x0000000e02007c0c */ /* 0x044fe2000bf06270 */
[----:B------:R-:W-:-:S03]  /*19cf0*/  IMAD R2, R2, UR5, RZ ;  /* 0x0000000502027c24 */ /* 0x000fc6000f8e02ff */
[----:B---3--:R-:W-:Y:S02]  /*19d00*/  ISETP.LT.AND P1, PT, R72, UR15, !P0 ;  /* 0x0000000f48007c0c */ /* 0x008fe4000c721270 */
[----:B------:R-:W-:Y:S02]  /*19d10*/  IADD3 R0, P4, PT, R2, UR12, RZ ;  /* 0x0000000c02007c10 */ /* 0x000fe4000ff9e0ff */
[----:B----4-:R-:W-:Y:S01]  /*19d20*/  ISETP.LT.AND P2, PT, R71, UR15, !P0 ;  /* 0x0000000f47007c0c */ /* 0x010fe2000c741270 */
[----:B------:R-:W-:Y:S01]  /*19d30*/  VIADD R71, R73, UR7 ;  /* 0x0000000749477c36 */ /* 0x000fe20008000000 */
[----:B------:R-:W-:Y:S02]  /*19d40*/  ISETP.LT.AND P5, PT, R68, UR15, !P0 ;  /* 0x0000000f44007c0c */ /* 0x000fe4000c7a1270 */
[----:B------:R-:W-:Y:S01]  /*19d50*/  LEA.HI.X.SX32 R2, R2, UR13, 0x1, P4 ;  /* 0x0000000d02027c11 */ /* 0x000fe2000a0f0eff */
[----:B------:R-:W-:Y:S01]  /*19d60*/  VIADD R72, R71, UR7 ;  /* 0x0000000747487c36 */ /* 0x000fe20008000000 */
[----:B------:R-:W-:-:S02]  /*19d70*/  IADD3 R68, P3, PT, R69, R0, RZ ;  /* 0x0000000045447210 */ /* 0x000fc40007f7e0ff */
[----:B-----5:R-:W-:Y:S01]  /*19d80*/  ISETP.LT.AND P6, PT, R70, UR15, !P0 ;  /* 0x0000000f46007c0c */ /* 0x020fe2000c7c1270 */
[----:B------:R-:W-:Y:S01]  /*19d90*/  VIADD R70, R72, UR7 ;  /* 0x0000000748467c36 */ /* 0x000fe20008000000 */
[----:B------:R-:W-:Y:S02]  /*19da0*/  LEA.HI.X.SX32 R69, R69, R2, 0x1, P3 ;  /* 0x0000000245457211 */ /* 0x000fe400018f0eff */
[-C--:B------:R-:W-:Y:S02]  /*19db0*/  IADD3 R86, P4, PT, R74, R0.reuse, RZ ;  /* 0x000000004a567210 */ /* 0x080fe40007f9e0ff */
[C---:B------:R-:W-:Y:S01]  /*19dc0*/  IADD3 R84, P3, PT, R3.reuse, R0, RZ ;  /* 0x0000000003547210 */ /* 0x040fe20007f7e0ff */
[----:B------:R-:W-:Y:S01]  /*19dd0*/  VIADD R4, R70, UR7 ;  /* 0x0000000746047c36 */ /* 0x000fe20008000000 */
[-C--:B------:R-:W-:Y:S02]  /*19de0*/  LEA.HI.X.SX32 R87, R74, R2.reuse, 0x1, P4 ;  /* 0x000000024a577211 */ /* 0x080fe400020f0eff */
[----:B------:R-:W-:Y:S01]  /*19df0*/  LEA.HI.X.SX32 R85, R3, R2, 0x1, P3 ;  /* 0x0000000203557211 */ /* 0x000fe200018f0eff */
[----:B------:R-:W-:Y:S01]  /*19e00*/  VIADD R3, R4, UR7 ;  /* 0x0000000704037c36 */ /* 0x000fe20008000000 */
[----:B------:R-:W-:-:S02]  /*19e10*/  IADD3 R82, P4, PT, R73, R0, RZ ;  /* 0x0000000049527210 */ /* 0x000fc40007f9e0ff */
[----:B------:R-:W-:Y:S02]  /*19e20*/  IADD3 R80, P3, PT, R71, R0, RZ ;  /* 0x0000000047507210 */ /* 0x000fe40007f7e0ff */
[-C--:B------:R-:W-:Y:S02]  /*19e30*/  LEA.HI.X.SX32 R83, R73, R2.reuse, 0x1, P4 ;  /* 0x0000000249537211 */ /* 0x080fe400020f0eff */
[----:B------:R-:W-:Y:S01]  /*19e40*/  LEA.HI.X.SX32 R81, R71, R2, 0x1, P3 ;  /* 0x0000000247517211 */ /* 0x000fe200018f0eff */
[----:B------:R-:W-:Y:S01]  /*19e50*/  VIADD R71, R3, UR7 ;  /* 0x0000000703477c36 */ /* 0x000fe20008000000 */
[-C--:B------:R-:W-:Y:S02]  /*19e60*/  IADD3 R76, P4, PT, R72, R0.reuse, RZ ;  /* 0x00000000484c7210 */ /* 0x080fe40007f9e0ff */
[----:B------:R-:W-:Y:S01]  /*19e70*/  IADD3 R78, P3, PT, R70, R0, RZ ;  /* 0x00000000464e7210 */ /* 0x000fe20007f7e0ff */
[----:B------:R-:W-:Y:S01]  /*19e80*/  VIADD R5, R71, UR7 ;  /* 0x0000000747057c36 */ /* 0x000fe20008000000 */
[----:B------:R-:W-:-:S02]  /*19e90*/  LEA.HI.X.SX32 R77, R72, R2, 0x1, P4 ;  /* 0x00000002484d7211 */ /* 0x000fc400020f0eff */
[----:B------:R-:W-:Y:S02]  /*19ea0*/  IADD3 R72, P4, PT, R4, R0, RZ ;  /* 0x0000000004487210 */ /* 0x000fe40007f9e0ff */
[----:B------:R-:W-:Y:S01]  /*19eb0*/  LEA.HI.X.SX32 R79, R70, R2, 0x1, P3 ;  /* 0x00000002464f7211 */ /* 0x000fe200018f0eff */
[----:B------:R-:W-:Y:S01]  /*19ec0*/  VIADD R89, R5, UR7 ;  /* 0x0000000705597c36 */ /* 0x000fe20008000000 */
[----:B------:R-:W-:Y:S02]  /*19ed0*/  IADD3 R74, P3, PT, R3, R0, RZ ;  /* 0x00000000034a7210 */ /* 0x000fe40007f7e0ff */
[----:B------:R-:W-:Y:S02]  /*19ee0*/  LEA.HI.X.SX32 R73, R4, R2, 0x1, P4 ;  /* 0x0000000204497211 */ /* 0x000fe400020f0eff */
[----:B------:R-:W-:Y:S02]  /*19ef0*/  IADD3 R70, P4, PT, R71, R0, RZ ;  /* 0x0000000047467210 */ /* 0x000fe40007f9e0ff */
[----:B------:R-:W-:Y:S01]  /*19f00*/  LEA.HI.X.SX32 R75, R3, R2, 0x1, P3 ;  /* 0x00000002034b7211 */ /* 0x000fe200018f0eff */
[----:B------:R-:W-:Y:S01]  /*19f10*/  VIADD R3, R89, UR7 ;  /* 0x0000000759037c36 */ /* 0x000fe20008000000 */
[----:B------:R-:W-:-:S02]  /*19f20*/  IADD3 R4, P3, PT, R5, R0, RZ ;  /* 0x0000000005047210 */ /* 0x000fc40007f7e0ff */
[----:B------:R-:W-:Y:S02]  /*19f30*/  LEA.HI.X.SX32 R71, R71, R2, 0x1, P4 ;  /* 0x0000000247477211 */ /* 0x000fe400020f0eff */
[----:B------:R-:W-:Y:S02]  /*19f40*/  IADD3 R88, P4, PT, R89, R0, RZ ;  /* 0x0000000059587210 */ /* 0x000fe40007f9e0ff */
[----:B------:R-:W-:Y:S02]  /*19f50*/  LEA.HI.X.SX32 R5, R5, R2, 0x1, P3 ;  /* 0x0000000205057211 */ /* 0x000fe400018f0eff */
[----:B------:R-:W-:Y:S02]  /*19f60*/  IADD3 R90, P3, PT, R3, R0, RZ ;  /* 0x00000000035a7210 */ /* 0x000fe40007f7e0ff */
[----:B------:R-:W-:Y:S02]  /*19f70*/  LEA.HI.X.SX32 R89, R89, R2, 0x1, P4 ;  /* 0x0000000259597211 */ /* 0x000fe400020f0eff */
[----:B------:R-:W-:-:S02]  /*19f80*/  ISETP.LT.AND P4, PT, R91, UR15, !P0 ;  /* 0x0000000f5b007c0c */ /* 0x000fc4000c781270 */
[----:B------:R-:W-:Y:S01]  /*19f90*/  LEA.HI.X.SX32 R91, R3, R2, 0x1, P3 ;  /* 0x00000002035b7211 */ /* 0x000fe200018f0eff */
[----:B------:R0:W-:Y:S01]  /*19fa0*/  @P5 STG.E.U8 desc[UR18][R68.64], R92 ;  /* 0x0000005c44005986 */ /* 0x0001e2000c101112 */
[----:B------:R-:W-:-:S03]  /*19fb0*/  ISETP.LT.AND P3, PT, R66, UR15, !P0 ;  /* 0x0000000f42007c0c */ /* 0x000fc6000c761270 */
[----:B------:R-:W2:Y:S04]  /*19fc0*/  LDL.LU R66, [R1+0x7fc] ;  /* 0x0007fc0001427983 */ /* 0x000ea80000300800 */
[----:B0-----:R-:W3:Y:S01]  /*19fd0*/  LDL.LU R92, [R1+0x758] ;  /* 0x00075800015c7983 */ /* 0x001ee20000300800 */
[----:B------:R-:W-:-:S03]  /*19fe0*/  ISETP.LT.AND P5, PT, R67, UR15, !P0 ;  /* 0x0000000f43007c0c */ /* 0x000fc6000c7a1270 */
[----:B------:R-:W4:Y:S04]  /*19ff0*/  LDL.LU R69, [R1+0x75c] ;  /* 0x00075c0001457983 */ /* 0x000f280000300800 */
[----:B------:R-:W5:Y:S04]  /*1a000*/  LDL.LU R68, [R1+0x760] ;  /* 0x0007600001447983 */ /* 0x000f680000300800 */
[----:B------:R-:W2:Y:S04]  /*1a010*/  LDL.LU R67, [R1+0x7f8] ;  /* 0x0007f80001437983 */ /* 0x000ea80000300800 */
[----:B------:R0:W-:Y:S04]  /*1a020*/  @P1 STG.E.U8 desc[UR18][R86.64], R93 ;  /* 0x0000005d56001986 */ /* 0x0001e8000c101112 */
[----:B0-----:R-:W2:Y:S01]  /*1a030*/  LDL.LU R93, [R1+0x764] ;  /* 0x00076400015d7983 */ /* 0x001ea20000300800 */
[----:B------:R-:W-:-:S02]  /*1a040*/  F2FP.SATFINITE.E4M3.F32.PACK_AB_MERGE_C R6, R7, R6, RZ ;  /* 0x000000060706723e */ /* 0x000fc400048070ff */
[----:B------:R-:W-:Y:S02]  /*1a050*/  F2FP.SATFINITE.E4M3.F32.PACK_AB_MERGE_C R8, R9, R8, RZ ;  /* 0x000000080908723e */ /* 0x000fe400048070ff */
[----:B------:R-:W-:Y:S01]  /*1a060*/  PRMT R7, R6, 0x9910, RZ ;  /* 0x0000991006077816 */ /* 0x000fe200000000ff */
[----:B------:R0:W-:Y:S03]  /*1a070*/  @P2 STG.E.U8 desc[UR18][R84.64], R6 ;  /* 0x0000000654002986 */ /* 0x0001e6000c101112 */
[----:B------:R-:W-:Y:S02]  /*1a080*/  SHF.R.S32.HI R7, RZ, 0x8, R7 ;  /* 0x00000008ff077819 */ /* 0x000fe40000011407 */
[----:B------:R-:W-:Y:S02]  /*1a090*/  F2FP.SATFINITE.E4M3.F32.PACK_AB_MERGE_C R10, R11, R10, RZ ;  /* 0x0000000a0b0a723e */ /* 0x000fe400048070ff */
[----:B0-----:R-:W-:Y:S01]  /*1a0a0*/  PRMT R6, R8, 0x9910, RZ ;  /* 0x0000991008067816 */ /* 0x001fe200000000ff */
[----:B------:R0:W-:Y:S03]  /*1a0b0*/  @P6 STG.E.U8 desc[UR18][R82.64], R7 ;  /* 0x0000000752006986 */ /* 0x0001e6000c101112 */
[----:B------:R-:W-:Y:S01]  /*1a0c0*/  SHF.R.S32.HI R6, RZ, 0x8, R6 ;  /* 0x00000008ff067819 */ /* 0x000fe20000011406 */
[----:B------:R-:W-:Y:S01]  /*1a0d0*/  @P4 STG.E.U8 desc[UR18][R80.64], R8 ;  /* 0x0000000850004986 */ /* 0x000fe2000c101112 */
[----:B------:R-:W-:-:S03]  /*1a0e0*/  F2FP.SATFINITE.E4M3.F32.PACK_AB_MERGE_C R12, R13, R12, RZ ;  /* 0x0000000c0d0c723e */ /* 0x000fc600048070ff */
[----:B------:R1:W-:Y:S01]  /*1a0f0*/  @P3 STG.E.U8 desc[UR18][R76.64], R6 ;  /* 0x000000064c003986 */ /* 0x0003e2000c101112 */
[----:B0-----:R-:W-:-:S03]  /*1a100*/  PRMT R7, R10, 0x9910, RZ ;  /* 0x000099100a077816 */ /* 0x001fc600000000ff */
[----:B------:R0:W-:Y:S01]  /*1a110*/  @P5 STG.E.U8 desc[UR18][R78.64], R10 ;  /* 0x0000000a4e005986 */ /* 0x0001e2000c101112 */
[----:B------:R-:W-:Y:S02]  /*1a120*/  SHF.R.S32.HI R7, RZ, 0x8, R7 ;  /* 0x00000008ff077819 */ /* 0x000fe40000011407 */
[----:B-1----:R-:W-:Y:S02]  /*1a130*/  PRMT R6, R12, 0x9910, RZ ;  /* 0x000099100c067816 */ /* 0x002fe400000000ff */
[----:B------:R-:W-:Y:S02]  /*1a140*/  F2FP.SATFINITE.E4M3.F32.PACK_AB_MERGE_C R14, R15, R14, RZ ;  /* 0x0000000e0f0e723e */ /* 0x000fe400048070ff */
[----:B------:R-:W-:Y:S02]  /*1a150*/  SHF.R.S32.HI R6, RZ, 0x8, R6 ;  /* 0x00000008ff067819 */ /* 0x000fe40000011406 */
[----:B---3--:R-:W-:Y:S02]  /*1a160*/  ISETP.LT.AND P1, PT, R92, UR15, !P0 ;  /* 0x0000000f5c007c0c */ /* 0x008fe4000c721270 */
[----:B------:R-:W3:Y:S04]  /*1a170*/  LDL.LU R92, [R1+0x76c] ;  /* 0x00076c00015c7983 */ /* 0x000ee80000300800 */
[----:B------:R-:W3:Y:S04]  /*1a180*/  LDL.LU R87, [R1+0x77c] ;  /* 0x00077c0001577983 */ /* 0x000ee80000300800 */
[----:B------:R-:W3:Y:S04]  /*1a190*/  LDL.LU R86, [R1+0x778] ;  /* 0x0007780001567983 */ /* 0x000ee80000300800 */
[----:B------:R-:W3:Y:S01]  /*1a1a0*/  LDL.LU R84, [R1+0x774] ;  /* 0x0007740001547983 */ /* 0x000ee20000300800 */
[----:B----4-:R-:W-:-:S02]  /*1a1b0*/  ISETP.LT.AND P2, PT, R69, UR15, !P0 ;  /* 0x0000000f45007c0c */ /* 0x010fc4000c741270 */
[----:B-----5:R-:W-:Y:S01]  /*1a1c0*/  ISETP.LT.AND P6, PT, R68, UR15, !P0 ;  /* 0x0000000f44007c0c */ /* 0x020fe2000c7c1270 */
[----:B------:R-:W4:Y:S04]  /*1a1d0*/  LDL.LU R69, [R1+0x770] ;  /* 0x0007700001457983 */ /* 0x000f280000300800 */
[----:B------:R-:W5:Y:S04]  /*1a1e0*/  LDL.LU R68, [R1+0x768] ;  /* 0x0007680001447983 */ /* 0x000f680000300800 */
[----:B------:R-:W4:Y:S01]  /*1a1f0*/  LDL.LU R11, [R1+0x780] ;  /* 0x00078000010b7983 */ /* 0x000f220000300800 */
[----:B--2---:R-:W-:-:S03]  /*1a200*/  ISETP.LT.AND P4, PT, R93, UR15, !P0 ;  /* 0x0000000f5d007c0c */ /* 0x004fc6000c781270 */
[----:B0-----:R-:W2:Y:S04]  /*1a210*/  LDL.LU R10, [R1+0x790] ;  /* 0x00079000010a7983 */ /* 0x001ea80000300800 */
[----:B------:R-:W2:Y:S04]  /*1a220*/  LDL.LU R9, [R1+0x78c] ;  /* 0x00078c0001097983 */ /* 0x000ea80000300800 */
[----:B------:R0:W-:Y:S04]  /*1a230*/  @P1 STG.E.U8 desc[UR18][R72.64], R7 ;  /* 0x0000000748001986 */ /* 0x0001e8000c101112 */
[----:B------:R-:W-:Y:S04]  /*1a240*/  @P2 STG.E.U8 desc[UR18][R74.64], R12 ;  /* 0x0000000c4a002986 */ /* 0x000fe8000c101112 */
[----:B------:R-:W-:Y:S01]  /*1a250*/  @P6 STG.E.U8 desc[UR18][R70.64], R6 ;  /* 0x0000000646006986 */ /* 0x000fe2000c101112 */
[----:B0-----:R-:W-:-:S03]  /*1a260*/  PRMT R7, R14, 0x9910, RZ ;  /* 0x000099100e077816 */ /* 0x001fc600000000ff */
[----:B------:R0:W-:Y:S04]  /*1a270*/  @P4 STG.E.U8 desc[UR18][R4.64], R14 ;  /* 0x0000000e04004986 */ /* 0x0001e8000c101112 */
[----:B0-----:R-:W5:Y:S04]  /*1a280*/  LDL.LU R14, [R1+0x794] ;  /* 0x00079400010e7983 */ /* 0x001f680000300800 */
[----:B------:R-:W5:Y:S04]  /*1a290*/  LDL.LU R13, [R1+0x798] ;  /* 0x00079800010d7983 */ /* 0x000f680000300800 */
[----:B------:R-:W5:Y:S01]  /*1a2a0*/  LDL.LU R12, [R1+0x7a8] ;  /* 0x0007a800010c7983 */ /* 0x000f620000300800 */
[----:B------:R-:W-:Y:S01]  /*1a2b0*/  F2FP.SATFINITE.E4M3.F32.PACK_AB_MERGE_C R16, R17, R16, RZ ;  /* 0x000000101110723e */ /* 0x000fe200048070ff */
[----:B------:R-:W-:Y:S01]  /*1a2c0*/  VIADD R3, R3, UR7 ;  /* 0x0000000703037c36 */ /* 0x000fe20008000000 */
[----:B------:R-:W-:-:S02]  /*1a2d0*/  SHF.R.S32.HI R7, RZ, 0x8, R7 ;  /* 0x00000008ff077819 */ /* 0x000fc40000011407 */
[----:B------:R-:W-:Y:S01]  /*1a2e0*/  PRMT R4, R16, 0x9910, RZ ;  /* 0x0000991010047816 */ /* 0x000fe200000000ff */
[----:B------:R-:W-:-:S04]  /*1a2f0*/  VIADD R8, R3, UR7 ;  /* 0x0000000703087c36 */ /* 0x000fc80008000000 */
[----:B------:R-:W-:Y:S01]  /*1a300*/  IMAD.MOV.U32 R6, RZ, RZ, R4 ;  /* 0x000000ffff067224 */ /* 0x000fe200078e0004 */
[----:B------:R-:W-:Y:S02]  /*1a310*/  F2FP.SATFINITE.E4M3.F32.PACK_AB_MERGE_C R18, R19, R18, RZ ;  /* 0x000000121312723e */ /* 0x000fe400048070ff */
[----:B------:R-:W-:Y:S02]  /*1a320*/  F2FP.SATFINITE.E4M3.F32.PACK_AB_MERGE_C R20, R21, R20, RZ ;  /* 0x000000141514723e */ /* 0x000fe400048070ff */
[----:B---3--:R-:W-:Y:S02]  /*1a330*/  ISETP.LT.AND P3, PT, R92, UR15, !P0 ;  /* 0x0000000f5c007c0c */ /* 0x008fe4000c761270 */
[----:B------:R-:W-:Y:S02]  /*1a340*/  ISETP.LT.AND P5, PT, R87, UR15, !P0 ;  /* 0x0000000f57007c0c */ /* 0x000fe4000c7a1270 */
[----:B------:R-:W-:-:S09]  /*1a350*/  ISETP.LT.AND P1, PT, R86, UR15, !P0 ;  /* 0x0000000f56007c0c */ /* 0x000fd2000c721270 */
[----:B------:R0:W-:Y:S01]  /*1a360*/  @P3 STG.E.U8 desc[UR18][R88.64], R7 ;  /* 0x0000000758003986 */ /* 0x0001e2000c101112 */
[C---:B------:R-:W-:Y:S02]  /*1a370*/  IADD3 R4, P3, PT, R3.reuse, R0, RZ ;  /* 0x0000000003047210 */ /* 0x040fe40007f7e0ff */
[----:B------:R-:W-:Y:S02]  /*1a380*/  ISETP.LT.AND P2, PT, R84, UR15, !P0 ;  /* 0x0000000f54007c0c */ /* 0x000fe4000c741270 */
[----:B------:R-:W-:Y:S01]  /*1a390*/  LEA.HI.X.SX32 R5, R3, R2, 0x1, P3 ;  /* 0x0000000203057211 */ /* 0x000fe200018f0eff */
[----:B------:R-:W-:Y:S01]  /*1a3a0*/  @P5 STG.E.U8 desc[UR18][R90.64], R16 ;  /* 0x000000105a005986 */ /* 0x000fe2000c101112 */
[----:B------:R-:W-:Y:S02]  /*1a3b0*/  SHF.R.S32.HI R3, RZ, 0x8, R6 ;  /* 0x00000008ff037819 */ /* 0x000fe40000011406 */
[----:B------:R-:W-:-:S03]  /*1a3c0*/  IADD3 R6, P5, PT, R8, R0, RZ ;  /* 0x0000000008067210 */ /* 0x000fc60007fbe0ff */
[----:B------:R1:W-:Y:S01]  /*1a3d0*/  @P1 STG.E.U8 desc[UR18][R4.64], R3 ;  /* 0x0000000304001986 */ /* 0x0003e2000c101112 */
[C---:B0-----:R-:W-:Y:S01]  /*1a3e0*/  LEA.HI.X.SX32 R7, R8.reuse, R2, 0x1, P5 ;  /* 0x0000000208077211 */ /* 0x041fe200028f0eff */
[----:B------:R-:W-:-:S04]  /*1a3f0*/  VIADD R8, R8, UR7 ;  /* 0x0000000708087c36 */ /* 0x000fc80008000000 */
[----:B------:R0:W-:Y:S01]  /*1a400*/  @P2 STG.E.U8 desc[UR18][R6.64], R18 ;  /* 0x0000001206002986 */ /* 0x0001e2000c101112 */
[----:B--2---:R-:W-:Y:S02]  /*1a410*/  ISETP.LT.AND P5, PT, R9, UR15, !P0 ;  /* 0x0000000f09007c0c */ /* 0x004fe4000c7a1270 */
[----:B-1----:R-:W-:Y:S02]  /*1a420*/  PRMT R3, R18, 0x9910, RZ ;  /* 0x0000991012037816 */ /* 0x002fe400000000ff */
[----:B------:R-:W-:-:S03]  /*1a430*/  IADD3 R4, P2, PT, R8, R0, RZ ;  /* 0x0000000008047210 */ /* 0x000fc60007f5e0ff */
[----:B------:R-:W-:Y:S02]  /*1a440*/  IMAD.MOV.U32 R9, RZ, RZ, R3 ;  /* 0x000000ffff097224 */ /* 0x000fe400078e0003 */
[C---:B------:R-:W-:Y:S01]  /*1a450*/  VIADD R3, R8.reuse, UR7 ;  /* 0x0000000708037c36 */ /* 0x040fe20008000000 */
[----:B------:R-:W-:-:S04]  /*1a460*/  LEA.HI.X.SX32 R5, R8, R2, 0x1, P2 ;  /* 0x0000000208057211 */ /* 0x000fc800010f0eff */
[----:B0-----:R-:W-:Y:S02]  /*1a470*/  IADD3 R6, P2, PT, R3, R0, RZ ;  /* 0x0000000003067210 */ /* 0x001fe40007f5e0ff */
[----:B----4-:R-:W-:Y:S02]  /*1a480*/  ISETP.LT.AND P6, PT, R69, UR15, !P0 ;  /* 0x0000000f45007c0c */ /* 0x010fe4000c7c1270 */
[----:B------:R-:W-:Y:S02]  /*1a490*/  ISETP.LT.AND P3, PT, R11, UR15, !P0 ;  /* 0x0000000f0b007c0c */ /* 0x000fe4000c761270 */
[----:B------:R-:W-:Y:S01]  /*1a4a0*/  LEA.HI.X.SX32 R7, R3, R2, 0x1, P2 ;  /* 0x0000000203077211 */ /* 0x000fe200010f0eff */
[----:B------:R-:W2:Y:S01]  /*1a4b0*/  LDL.LU R11, [R1+0x7a4] ;  /* 0x0007a400010b7983 */ /* 0x000ea20000300800 */
[----:B-----5:R-:W-:-:S03]  /*1a4c0*/  ISETP.LT.AND P2, PT, R14, UR15, !P0 ;  /* 0x0000000f0e007c0c */ /* 0x020fc6000c741270 */
[----:B------:R-:W3:Y:S01]  /*1a4d0*/  LDL.LU R14, [R1+0x7ac] ;  /* 0x0007ac00010e7983 */ /* 0x000ee20000300800 */
[----:B------:R-:W-:Y:S01]  /*1a4e0*/  SHF.R.S32.HI R9, RZ, 0x8, R9 ;  /* 0x00000008ff097819 */ /* 0x000fe20000011409 */
[----:B------:R-:W-:Y:S01]  /*1a4f0*/  VIADD R8, R3, UR7 ;  /* 0x0000000703087c36 */ /* 0x000fe20008000000 */
[----:B------:R-:W-:Y:S01]  /*1a500*/  ISETP.LT.AND P4, PT, R68, UR15, !P0 ;  /* 0x0000000f44007c0c */ /* 0x000fe2000c781270 */
[----:B------:R-:W4:Y:S01]  /*1a510*/  LDL.LU R15, [R1+0x7b0] ;  /* 0x0007b000010f7983 */ /* 0x000f220000300800 */
[----:B------:R-:W-:Y:S02]  /*1a520*/  ISETP.LT.AND P1, PT, R10, UR15, !P0 ;  /* 0x0000000f0a007c0c */ /* 0x000fe4000c721270 */
[----:B------:R-:W-:Y:S01]  /*1a530*/  PRMT R10, R20, 0x9910, RZ ;  /* 0x00009910140a7816 */ /* 0x000fe200000000ff */
[----:B------:R0:W-:Y:S03]  /*1a540*/  @P6 STG.E.U8 desc[UR18][R4.64], R9 ;  /* 0x0000000904006986 */ /* 0x0001e6000c101112 */
[----:B------:R-:W-:-:S02]  /*1a550*/  SHF.R.S32.HI R10, RZ, 0x8, R10 ;  /* 0x00000008ff0a7819 */ /* 0x000fc4000001140a */
[----:B0-----:R-:W-:-:S04]  /*1a560*/  IADD3 R4, P6, PT, R8, R0, RZ ;  /* 0x0000000008047210 */ /* 0x001fc80007fde0ff */
[----:B------:R-:W-:Y:S01]  /*1a570*/  LEA.HI.X.SX32 R5, R8, R2, 0x1, P6 ;  /* 0x0000000208057211 */ /* 0x000fe200030f0eff */
[----:B------:R0:W-:Y:S04]  /*1a580*/  @P4 STG.E.U8 desc[UR18][R6.64], R20 ;  /* 0x0000001406004986 */ /* 0x0001e8000c101112 */
[----:B------:R1:W-:Y:S01]  /*1a590*/  @P3 STG.E.U8 desc[UR18][R4.64], R10 ;  /* 0x0000000a04003986 */ /* 0x0003e2000c101112 */
[----:B------:R-:W-:-:S03]  /*1a5a0*/  ISETP.LT.AND P3, PT, R12, UR15, !P0 ;  /* 0x0000000f0c007c0c */ /* 0x000fc6000c761270 */
[----:B------:R-:W5:Y:S01]  /*1a5b0*/  LDL.LU R12, [R1+0x7c0] ;  /* 0x0007c000010c7983 */ /* 0x000f620000300800 */
[----:B------:R-:W-:Y:S01]  /*1a5c0*/  VIADD R3, R8, UR7 ;  /* 0x0000000708037c36 */ /* 0x000fe20008000000 */
[----:B------:R-:W-:Y:S02]  /*1a5d0*/  F2FP.SATFINITE.E4M3.F32.PACK_AB_MERGE_C R22, R23, R22, RZ ;  /* 0x000000161716723e */ /* 0x000fe400048070ff */
[----:B------:R-:W4:Y:S02]  /*1a5e0*/  LDL.LU R8, [R1+0x7bc] ;  /* 0x0007bc0001087983 */ /* 0x000f240000300800 */
[----:B0-----:R-:W-:-:S04]  /*1a5f0*/  IADD3 R6, P6, PT, R3, R0, RZ ;  /* 0x0000000003067210 */ /* 0x001fc80007fde0ff */
[C---:B------:R-:W-:Y:S01]  /*1a600*/  LEA.HI.X.SX32 R7, R3.reuse, R2, 0x1, P6 ;  /* 0x0000000203077211 */ /* 0x040fe200030f0eff */
[----:B------:R-:W-:-:S04]  /*1a610*/  VIADD R3, R3, UR7 ;  /* 0x0000000703037c36 */ /* 0x000fc80008000000 */
[----:B------:R0:W-:Y:S01]  /*1a620*/  @P1 STG.E.U8 desc[UR18][R6.64], R22 ;  /* 0x0000001606001986 */ /* 0x0001e2000c101112 */
[C---:B-1----:R-:W-:Y:S01]  /*1a630*/  IADD3 R4, P1, PT, R3.reuse, R0, RZ ;  /* 0x0000000003047210 */ /* 0x042fe20007f3e0ff */
[----:B------:R-:W-:-:S03]  /*1a640*/  VIADD R9, R3, UR7 ;  /* 0x0000000703097c36 */ /* 0x000fc60008000000 */
[----:B------:R-:W-:Y:S02]  /*1a650*/  LEA.HI.X.SX32 R5, R3, R2, 0x1, P1 ;  /* 0x0000000203057211 */ /* 0x000fe400008f0eff */
[----:B0-----:R-:W-:-:S04]  /*1a660*/  IADD3 R6, P1, PT, R9, R0, RZ ;  /* 0x0000000009067210 */ /* 0x001fc80007f3e0ff */
[C---:B------:R-:W-:Y:S01]  /*1a670*/  LEA.HI.X.SX32 R7, R9.reuse, R2, 0x1, P1 ;  /* 0x0000000209077211 */ /* 0x040fe200008f0eff */
[----:B------:R-:W-:Y:S01]  /*1a680*/  VIADD R3, R9, UR7 ;  /* 0x0000000709037c36 */ /* 0x000fe20008000000 */
[----:B------:R-:W-:Y:S02]  /*1a690*/  ISETP.LT.AND P4, PT, R13, UR15, !P0 ;  /* 0x0000000f0d007c0c */ /* 0x000fe4000c781270 */
[----:B------:R-:W-:-:S04]  /*1a6a0*/  F2FP.SATFINITE.E4M3.F32.PACK_AB_MERGE_C R25, R25, R24, RZ ;  /* 0x000000181919723e */ /* 0x000fc800048070ff */
[----:B------:R-:W-:-:S04]  /*1a6b0*/  PRMT R13, R25, 0x9910, RZ ;  /* 0x00009910190d7816 */ /* 0x000fc800000000ff */
[----:B------:R-:W-:Y:S02]  /*1a6c0*/  SHF.R.S32.HI R13, RZ, 0x8, R13 ;  /* 0x00000008ff0d7819 */ /* 0x000fe4000001140d */
[----:B--2---:R-:W-:Y:S02]  /*1a6d0*/  ISETP.LT.AND P6, PT, R11, UR15, !P0 ;  /* 0x0000000f0b007c0c */ /* 0x004fe4000c7c1270 */
[----:B------:R-:W-:Y:S02]  /*1a6e0*/  PRMT R11, R22, 0x9910, RZ ;  /* 0x00009910160b7816 */ /* 0x000fe400000000ff */
[----:B---3--:R-:W-:Y:S02]  /*1a6f0*/  ISETP.LT.AND P1, PT, R14, UR15, !P0 ;  /* 0x0000000f0e007c0c */ /* 0x008fe4000c721270 */
[----:B------:R-:W2:Y:S04]  /*1a700*/  LDL.LU R14, [R1+0x7c4] ;  /* 0x0007c400010e7983 */ /* 0x000ea80000300800 */
[----:B------:R-:W3:Y:S01]  /*1a710*/  LDL.LU R10, [R1+0x7c8] ;  /* 0x0007c800010a7983 */ /* 0x000ee20000300800 */
[----:B------:R-:W-:-:S05]  /*1a720*/  SHF.R.S32.HI R11, RZ, 0x8, R11 ;  /* 0x00000008ff0b7819 */ /* 0x000fca000001140b */
[----:B------:R0:W-:Y:S04]  /*1a730*/  @P5 STG.E.U8 desc[UR18][R4.64], R11 ;  /* 0x0000000b04005986 */ /* 0x0001e8000c101112 */
[----:B------:R1:W-:Y:S01]  /*1a740*/  @P2 STG.E.U8 desc[UR18][R6.64], R25 ;  /* 0x0000001906002986 */ /* 0x0003e2000c101112 */
[----:B0-----:R-:W-:-:S04]  /*1a750*/  IADD3 R4, P5, PT, R3, R0, RZ ;  /* 0x0000000003047210 */ /* 0x001fc80007fbe0ff */
[----:B------:R-:W-:-:S05]  /*1a760*/  LEA.HI.X.SX32 R5, R3, R2, 0x1, P5 ;  /* 0x0000000203057211 */ /* 0x000fca00028f0eff */
[----:B------:R0:W-:Y:S01]  /*1a770*/  @P4 STG.E.U8 desc[UR18][R4.64], R13 ;  /* 0x0000000d04004986 */ /* 0x0001e2000c101112 */
[----:B-----5:R-:W-:-:S03]  /*1a780*/  ISETP.LT.AND P4, PT, R12, UR15, !P0 ;  /* 0x0000000f0c007c0c */ /* 0x020fc6000c781270 */
[----:B------:R-:W5:Y:S01]  /*1a790*/  LDL.LU R12, [R1+0x7d8] ;  /* 0x0007d800010c7983 */ /* 0x000f620000300800 */
[----:B------:R-:W-:Y:S01]  /*1a7a0*/  VIADD R9, R3, UR7 ;  /* 0x0000000703097c36 */ /* 0x000fe20008000000 */
[----:B------:R-:W-:-:S04]  /*1a7b0*/  F2FP.SATFINITE.E4M3.F32.PACK_AB_MERGE_C R27, R27, R26, RZ ;  /* 0x0000001a1b1b723e */ /* 0x000fc800048070ff */
[----:B-1----:R-:W-:-:S04]  /*1a7c0*/  IADD3 R6, P5, PT, R9, R0, RZ ;  /* 0x0000000009067210 */ /* 0x002fc80007fbe0ff */
[C---:B------:R-:W-:Y:S01]  /*1a7d0*/  LEA.HI.X.SX32 R7, R9.reuse, R2, 0x1, P5 ;  /* 0x0000000209077211 */ /* 0x040fe200028f0eff */
[----:B------:R-:W-:Y:S01]  /*1a7e0*/  VIADD R9, R9, UR7 ;  /* 0x0000000709097c36 */ /* 0x000fe20008000000 */
[----:B----4-:R-:W-:Y:S02]  /*1a7f0*/  ISETP.LT.AND P5, PT, R8, UR15, !P0 ;  /* 0x0000000f08007c0c */ /* 0x010fe4000c7a1270 */
[----:B------:R-:W4:Y:S01]  /*1a800*/  LDL.LU R8, [R1+0x7d4] ;  /* 0x0007d40001087983 */ /* 0x000f220000300800 */
[----:B------:R-:W-:-:S03]  /*1a810*/  VIADD R3, R9, UR7 ;  /* 0x0000000709037c36 */ /* 0x000fc60008000000 */
[----:B------:R1:W-:Y:S01]  /*1a820*/  @P3 STG.E.U8 desc[UR18][R6.64], R27 ;  /* 0x0000001b06003986 */ /* 0x0003e2000c101112 */
[----:B0-----:R-:W-:Y:S02]  /*1a830*/  IADD3 R4, P3, PT, R9, R0, RZ ;  /* 0x0000000009047210 */ /* 0x001fe40007f7e0ff */
[----:B------:R-:W-:Y:S02]  /*1a840*/  PRMT R11, R27, 0x9910, RZ ;  /* 0x000099101b0b7816 */ /* 0x000fe400000000ff */
[----:B------:R-:W-:Y:S02]  /*1a850*/  LEA.HI.X.SX32 R5, R9, R2, 0x1, P3 ;  /* 0x0000000209057211 */ /* 0x000fe400018f0eff */
[----:B------:R-:W-:Y:S02]  /*1a860*/  SHF.R.S32.HI R11, RZ, 0x8, R11 ;  /* 0x00000008ff0b7819 */ /* 0x000fe4000001140b */
[----:B-1----:R-:W-:Y:S02]  /*1a870*/  IADD3 R6, P3, PT, R3, R0, RZ ;  /* 0x0000000003067210 */ /* 0x002fe40007f7e0ff */
[----:B------:R-:W-:-:S02]  /*1a880*/  F2FP.SATFINITE.E4M3.F32.PACK_AB_MERGE_C R29, R29, R28, RZ ;  /* 0x0000001c1d1d723e */ /* 0x000fc400048070ff */
[C---:B------:R-:W-:Y:S01]  /*1a890*/  LEA.HI.X.SX32 R7, R3.reuse, R2, 0x1, P3 ;  /* 0x0000000203077211 */ /* 0x040fe200018f0eff */
[----:B------:R0:W-:Y:S04]  /*1a8a0*/  @P6 STG.E.U8 desc[UR18][R4.64], R11 ;  /* 0x0000000b04006986 */ /* 0x0001e8000c101112 */
[----:B------:R1:W-:Y:S01]  /*1a8b0*/  @P1 STG.E.U8 desc[UR18][R6.64], R29 ;  /* 0x0000001d06001986 */ /* 0x0003e2000c101112 */
[----:B------:R-:W-:Y:S01]  /*1a8c0*/  VIADD R9, R3, UR7 ;  /* 0x0000000703097c36 */ /* 0x000fe20008000000 */
[----:B------:R-:W-:Y:S02]  /*1a8d0*/  ISETP.LT.AND P2, PT, R15, UR15, !P0 ;  /* 0x0000000f0f007c0c */ /* 0x000fe4000c741270 */
[----:B------:R-:W-:Y:S02]  /*1a8e0*/  PRMT R13, R29, 0x9910, RZ ;  /* 0x000099101d0d7816 */ /* 0x000fe400000000ff */
[----:B0-----:R-:W-:-:S02]  /*1a8f0*/  IADD3 R4, P6, PT, R9, R0, RZ ;  /* 0x0000000009047210 */ /* 0x001fc40007fde0ff */
[----:B------:R-:W-:Y:S02]  /*1a900*/  SHF.R.S32.HI R13, RZ, 0x8, R13 ;  /* 0x00000008ff0d7819 */ /* 0x000fe4000001140d */
[----:B------:R-:W-:-:S05]  /*1a910*/  LEA.HI.X.SX32 R5, R9, R2, 0x1, P6 ;  /* 0x0000000209057211 */ /* 0x000fca00030f0eff */
[----:B------:R0:W-:Y:S01]  /*1a920*/  @P2 STG.E.U8 desc[UR18][R4.64], R13 ;  /* 0x0000000d04002986 */ /* 0x0001e2000c101112 */
[----:B--2---:R-:W-:-:S03]  /*1a930*/  ISETP.LT.AND P3, PT, R14, UR15, !P0 ;  /* 0x0000000f0e007c0c */ /* 0x004fc6000c761270 */
[----:B------:R-:W2:Y:S01]  /*1a940*/  LDL.LU R14, [R1+0x7dc] ;  /* 0x0007dc00010e7983 */ /* 0x000ea20000300800 */
[----:B---3--:R-:W-:-:S03]  /*1a950*/  ISETP.LT.AND P1, PT, R10, UR15, !P0 ;  /* 0x0000000f0a007c0c */ /* 0x008fc6000c721270 */
[----:B------:R-:W3:Y:S01]  /*1a960*/  LDL.LU R10, [R1+0x7e0] ;  /* 0x0007e000010a7983 */ /* 0x000ee20000300800 */
        /* <DEDUP_REMOVED lines=20> */
[----:B------:R-:W-:-:S03]  /*1aab0*/  VIADD R3, R9, UR7 ;  /* 0x0000000709037c36 */ /* 0x000fc60008000000 */
[----:B0-----:R-:W4:Y:S01]  /*1aac0*/  LDL.LU R11, [R1+0x7f4] ;  /* 0x0007f400010b7983 */ /* 0x001f220000300800 */
[----:B------:R-:W-:Y:S02]  /*1aad0*/  PRMT R13, R33, 0x9910, RZ ;  /* 0x00009910210d7816 */ /* 0x000fe400000000ff */
[C---:B------:R-:W-:Y:S02]  /*1aae0*/  IADD3 R4, P5, PT, R3.reuse, R0, RZ ;  /* 0x0000000003047210 */ /* 0x040fe40007fbe0ff */
[----:B------:R-:W-:Y:S02]  /*1aaf0*/  SHF.R.S32.HI R13, RZ, 0x8, R13 ;  /* 0x00000008ff0d7819 */ /* 0x000fe4000001140d */
[----:B------:R-:W-:-:S05]  /*1ab00*/  LEA.HI.X.SX32 R5, R3, R2, 0x1, P5 ;  /* 0x0000000203057211 */ /* 0x000fca00028f0eff */
[----:B------:R0:W-:Y:S01]  /*1ab10*/  @P1 STG.E.U8 desc[UR18][R4.64], R13 ;  /* 0x0000000d04001986 */ /* 0x0001e2000c101112 */
[----:B---3--:R-:W-:-:S03]  /*1ab20*/  ISETP.LT.AND P3, PT, R10, UR15, !P0 ;  /* 0x0000000f0a007c0c */ /* 0x008fc6000c761270 */
[----:B------:R-:W3:Y:S04]  /*1ab30*/  LDL.LU R10, [R1+0x7e8] ;  /* 0x0007e800010a7983 */ /* 0x000ee80000300800 */
[----:B------:R-:W3:Y:S04]  /*1ab40*/  LDL.LU R16, [R1+0x7e4] ;  /* 0x0007e40001107983 */ /* 0x000ee80000300800 */
[----:B------:R-:W3:Y:S01]  /*1ab50*/  LDL.LU R17, [R1+0x7d0] ;  /* 0x0007d00001117983 */ /* 0x000ee20000300800 */
[----:B--2---:R-:W-:Y:S02]  /*1ab60*/  ISETP.LT.AND P4, PT, R14, UR15, !P0 ;  /* 0x0000000f0e007c0c */ /* 0x004fe4000c781270 */
[----:B-----5:R-:W-:-:S02]  /*1ab70*/  ISETP.LT.AND P1, PT, R12, UR15, !P0 ;  /* 0x0000000f0c007c0c */ /* 0x020fc4000c721270 */
[----:B------:R-:W2:Y:S04]  /*1ab80*/  LDL.LU R12, [R1+0x7cc] ;  /* 0x0007cc00010c7983 */ /* 0x000ea80000300800 */
[----:B------:R-:W5:Y:S01]  /*1ab90*/  LDL.LU R14, [R1+0x7b8] ;  /* 0x0007b800010e7983 */ /* 0x000f620000300800 */
[----:B------:R-:W-:Y:S01]  /*1aba0*/  VIADD R9, R3, UR7 ;  /* 0x0000000703097c36 */ /* 0x000fe20008000000 */
[----:B------:R-:W-:-:S04]  /*1abb0*/  F2FP.SATFINITE.E4M3.F32.PACK_AB_MERGE_C R35, R35, R34, RZ ;  /* 0x000000222323723e */ /* 0x000fc800048070ff */
[----:B-1----:R-:W-:-:S04]  /*1abc0*/  IADD3 R6, P5, PT, R9, R0, RZ ;  /* 0x0000000009067210 */ /* 0x002fc80007fbe0ff */
[C---:B------:R-:W-:Y:S01]  /*1abd0*/  LEA.HI.X.SX32 R7, R9.reuse, R2, 0x1, P5 ;  /* 0x0000000209077211 */ /* 0x040fe200028f0eff */
[----:B------:R-:W-:Y:S01]  /*1abe0*/  VIADD R9, R9, UR7 ;  /* 0x0000000709097c36 */ /* 0x000fe20008000000 */
[----:B----4-:R-:W-:-:S03]  /*1abf0*/  ISETP.LT.AND P5, PT, R8, UR15, !P0 ;  /* 0x0000000f08007c0c */ /* 0x010fc6000c7a1270 */
[----:B------:R1:W-:Y:S01]  /*1ac00*/  @P2 STG.E.U8 desc[UR18][R6.64], R35 ;  /* 0x0000002306002986 */ /* 0x0003e2000c101112 */
[C---:B0-----:R-:W-:Y:S01]  /*1ac10*/  IADD3 R4, P2, PT, R9.reuse, R0, RZ ;  /* 0x0000000009047210 */ /* 0x041fe20007f5e0ff */
[----:B------:R-:W-:Y:S01]  /*1ac20*/  VIADD R3, R9, UR7 ;  /* 0x0000000709037c36 */ /* 0x000fe20008000000 */
[----:B------:R-:W-:Y:S02]  /*1ac30*/  PRMT R8, R35, 0x9910, RZ ;  /* 0x0000991023087816 */ /* 0x000fe400000000ff */
[----:B------:R-:W-:Y:S01]  /*1ac40*/  LEA.HI.X.SX32 R5, R9, R2, 0x1, P2 ;  /* 0x0000000209057211 */ /* 0x000fe200010f0eff */
[C---:B------:R-:W-:Y:S01]  /*1ac50*/  VIADD R9, R3.reuse, UR7 ;  /* 0x0000000703097c36 */ /* 0x040fe20008000000 */
[----:B------:R-:W-:Y:S02]  /*1ac60*/  SHF.R.S32.HI R13, RZ, 0x8, R8 ;  /* 0x00000008ff0d7819 */ /* 0x000fe40000011408 */
[----:B-1----:R-:W-:-:S03]  /*1ac70*/  IADD3 R6, P2, PT, R3, R0, RZ ;  /* 0x0000000003067210 */ /* 0x002fc60007f5e0ff */
[----:B------:R-:W-:Y:S01]  /*1ac80*/  @P6 STG.E.U8 desc[UR18][R4.64], R13 ;  /* 0x0000000d04006986 */ /* 0x000fe2000c101112 */
[----:B------:R-:W-:Y:S02]  /*1ac90*/  F2FP.SATFINITE.E4M3.F32.PACK_AB_MERGE_C R37, R37, R36, RZ ;  /* 0x000000242525723e */ /* 0x000fe400048070ff */
[----:B------:R-:W-:Y:S01]  /*1aca0*/  LEA.HI.X.SX32 R7, R3, R2, 0x1, P2 ;  /* 0x0000000203077211 */ /* 0x000fe200010f0eff */
[C---:B------:R-:W-:Y:S01]  /*1acb0*/  VIADD R3, R9.reuse, UR7 ;  /* 0x0000000709037c36 */ /* 0x040fe20008000000 */
[----:B------:R-:W-:Y:S02]  /*1acc0*/  IADD3 R8, P6, PT, R9, R0, RZ ;  /* 0x0000000009087210 */ /* 0x000fe40007fde0ff */
[----:B------:R-:W-:Y:S01]  /*1acd0*/  PRMT R15, R37, 0x9910, RZ ;  /* 0x00009910250f7816 */ /* 0x000fe200000000ff */
[----:B------:R0:W-:Y:S01]  /*1ace0*/  @P4 STG.E.U8 desc[UR18][R6.64], R37 ;  /* 0x0000002506004986 */ /* 0x0001e2000c101112 */
[----:B------:R-:W-:Y:S02]  /*1acf0*/  LEA.HI.X.SX32 R9, R9, R2, 0x1, P6 ;  /* 0x0000000209097211 */ /* 0x000fe400030f0eff */
[----:B------:R-:W-:-:S02]  /*1ad00*/  SHF.R.S32.HI R15, RZ, 0x8, R15 ;  /* 0x00000008ff0f7819 */ /* 0x000fc4000001140f */
[----:B------:R-:W-:Y:S02]  /*1ad10*/  ISETP.LT.AND P2, PT, R11, UR15, !P0 ;  /* 0x0000000f0b007c0c */ /* 0x000fe4000c741270 */
[----:B------:R-:W-:Y:S01]  /*1ad20*/  F2FP.SATFINITE.E4M3.F32.PACK_AB_MERGE_C R39, R39, R38, RZ ;  /* 0x000000262727723e */ /* 0x000fe200048070ff */
[----:B------:R1:W-:Y:S03]  /*1ad30*/  @P3 STG.E.U8 desc[UR18][R8.64], R15 ;  /* 0x0000000f08003986 */ /* 0x0003e6000c101112 */
[----:B0-----:R-:W-:-:S04]  /*1ad40*/  PRMT R6, R39, 0x9910, RZ ;  /* 0x0000991027067816 */ /* 0x001fc800000000ff */
[----:B-1----:R-:W-:Y:S02]  /*1ad50*/  SHF.R.S32.HI R15, RZ, 0x8, R6 ;  /* 0x00000008ff0f7819 */ /* 0x002fe40000011406 */
[----:B------:R-:W-:Y:S02]  /*1ad60*/  F2FP.SATFINITE.E4M3.F32.PACK_AB_MERGE_C R41, R41, R40, RZ ;  /* 0x000000282929723e */ /* 0x000fe400048070ff */
[----:B---3--:R-:W-:Y:S02]  /*1ad70*/  ISETP.LT.AND P4, PT, R10, UR15, !P0 ;  /* 0x0000000f0a007c0c */ /* 0x008fe4000c781270 */
[----:B------:R-:W-:-:S04]  /*1ad80*/  IADD3 R10, P6, PT, R3, R0, RZ ;  /* 0x00000000030a7210 */ /* 0x000fc80007fde0ff */
[C---:B------:R-:W-:Y:S01]  /*1ad90*/  LEA.HI.X.SX32 R11, R3.reuse, R2, 0x1, P6 ;  /* 0x00000002030b7211 */ /* 0x040fe200030f0eff */
[----:B------:R-:W-:-:S04]  /*1ada0*/  VIADD R3, R3, UR7 ;  /* 0x0000000703037c36 */ /* 0x000fc80008000000 */
[----:B------:R0:W-:Y:S01]  /*1adb0*/  @P1 STG.E.U8 desc[UR18][R10.64], R39 ;  /* 0x000000270a001986 */ /* 0x0001e2000c101112 */
[C---:B------:R-:W-:Y:S01]  /*1adc0*/  IADD3 R4, P1, PT, R3.reuse, R0, RZ ;  /* 0x0000000003047210 */ /* 0x040fe20007f3e0ff */
[----:B------:R-:W-:-:S03]  /*1add0*/  VIADD R7, R3, UR7 ;  /* 0x0000000703077c36 */ /* 0x000fc60008000000 */
[----:B------:R-:W-:Y:S02]  /*1ade0*/  LEA.HI.X.SX32 R5, R3, R2, 0x1, P1 ;  /* 0x0000000203057211 */ /* 0x000fe400008f0eff */
[C---:B------:R-:W-:Y:S01]  /*1adf0*/  IADD3 R6, P1, PT, R7.reuse, R0, RZ ;  /* 0x0000000007067210 */ /* 0x040fe20007f3e0ff */
[C---:B------:R-:W-:Y:S01]  /*1ae00*/  VIADD R3, R7.reuse, UR7 ;  /* 0x0000000707037c36 */ /* 0x040fe20008000000 */
[----:B------:R-:W-:Y:S02]  /*1ae10*/  ISETP.LT.AND P3, PT, R16, UR15, !P0 ;  /* 0x0000000f10007c0c */ /* 0x000fe4000c761270 */
[----:B------:R-:W3:Y:S01]  /*1ae20*/  LDL.LU R16, [R1+0x7b4] ;  /* 0x0007b40001107983 */ /* 0x000ee20000300800 */
[----:B------:R-:W-:-:S03]  /*1ae30*/  LEA.HI.X.SX32 R7, R7, R2, 0x1, P1 ;  /* 0x0000000207077211 */ /* 0x000fc600008f0eff */
[----:B------:R-:W4:Y:S01]  /*1ae40*/  LDL.LU R18, [R1+0x7a0] ;  /* 0x0007a00001127983 */ /* 0x000f220000300800 */
[----:B--2---:R-:W-:-:S03]  /*1ae50*/  ISETP.LT.AND P1, PT, R12, UR15, !P0 ;  /* 0x0000000f0c007c0c */ /* 0x004fc6000c721270 */
[----:B------:R-:W2:Y:S04]  /*1ae60*/  LDL.LU R12, [R1+0x79c] ;  /* 0x00079c00010c7983 */ /* 0x000ea80000300800 */
[----:B------:R-:W-:Y:S04]  /*1ae70*/  @P5 STG.E.U8 desc[UR18][R4.64], R15 ;  /* 0x0000000f04005986 */ /* 0x000fe8000c101112 */
[----:B------:R1:W-:Y:S01]  /*1ae80*/  @P2 STG.E.U8 desc[UR18][R6.64], R41 ;  /* 0x0000002906002986 */ /* 0x0003e2000c101112 */
[----:B-----5:R-:W-:-:S03]  /*1ae90*/  ISETP.LT.AND P2, PT, R14, UR15, !P0 ;  /* 0x0000000f0e007c0c */ /* 0x020fc6000c741270 */
[----:B------:R-:W5:Y:S01]  /*1aea0*/  LDL.LU R14, [R1+0x788] ;  /* 0x00078800010e7983 */ /* 0x000f620000300800 */
[C---:B------:R-:W-:Y:S01]  /*1aeb0*/  IADD3 R8, P5, PT, R3.reuse, R0, RZ ;  /* 0x0000000003087210 */ /* 0x040fe20007fbe0ff */
[----:B------:R-:W-:Y:S01]  /*1aec0*/  VIADD R13, R3, UR7 ;  /* 0x00000007030d7c36 */ /* 0x000fe20008000000 */
[----:B------:R-:W-:Y:S02]  /*1aed0*/  ISETP.LT.AND P6, PT, R17, UR15, !P0 ;  /* 0x0000000f11007c0c */ /* 0x000fe4000c7c1270 */
[----:B------:R-:W-:Y:S02]  /*1aee0*/  PRMT R17, R41, 0x9910, RZ ;  /* 0x0000991029117816 */ /* 0x000fe400000000ff */
[----:B------:R-:W-:Y:S02]  /*1aef0*/  LEA.HI.X.SX32 R9, R3, R2, 0x1, P5 ;  /* 0x0000000203097211 */ /* 0x000fe400028f0eff */
[----:B0-----:R-:W-:Y:S02]  /*1af00*/  IADD3 R10, P5, PT, R13, R0, RZ ;  /* 0x000000000d0a7210 */ /* 0x001fe40007fbe0ff */
[----:B------:R-:W-:-:S02]  /*1af10*/  SHF.R.S32.HI R17, RZ, 0x8, R17 ;  /* 0x00000008ff117819 */ /* 0x000fc40000011411 */
[----:B------:R-:W-:Y:S02]  /*1af20*/  F2FP.SATFINITE.E4M3.F32.PACK_AB_MERGE_C R43, R43, R42, RZ ;  /* 0x0000002a2b2b723e */ /* 0x000fe400048070ff */
[C---:B------:R-:W-:Y:S01]  /*1af30*/  LEA.HI.X.SX32 R11, R13.reuse, R2, 0x1, P5 ;  /* 0x000000020d0b7211 */ /* 0x040fe200028f0eff */
[----:B------:R-:W-:Y:S01]  /*1af40*/  VIADD R13, R13, UR7 ;  /* 0x000000070d0d7c36 */ /* 0x000fe20008000000 */
[----:B------:R0:W-:Y:S01]  /*1af50*/  @P4 STG.E.U8 desc[UR18][R8.64], R17 ;  /* 0x0000001108004986 */ /* 0x0001e2000c101112 */
[----:B-1----:R-:W-:-:S03]  /*1af60*/  PRMT R6, R43, 0x9910, RZ ;  /* 0x000099102b067816 */ /* 0x002fc600000000ff */
[----:B------:R1:W-:Y:S01]  /*1af70*/  @P3 STG.E.U8 desc[UR18][R10.64], R43 ;  /* 0x0000002b0a003986 */ /* 0x0003e2000c101112 */
[C---:B------:R-:W-:Y:S01]  /*1af80*/  IADD3 R4, P3, PT, R13.reuse, R0, RZ ;  /* 0x000000000d047210 */ /* 0x040fe20007f7e0ff */
[----:B------:R-:W-:-:S03]  /*1af90*/  VIADD R3, R13, UR7 ;  /* 0x000000070d037c36 */ /* 0x000fc60008000000 */
[----:B------:R-:W-:Y:S02]  /*1afa0*/  LEA.HI.X.SX32 R5, R13, R2, 0x1, P3 ;  /* 0x000000020d057211 */ /* 0x000fe400018f0eff */
[----:B------:R-:W-:Y:S02]  /*1afb0*/  SHF.R.S32.HI R13, RZ, 0x8, R6 ;  /* 0x00000008ff0d7819 */ /* 0x000fe40000011406 */
[----:B------:R-:W-:-:S04]  /*1afc0*/  IADD3 R6, P3, PT, R3, R0, RZ ;  /* 0x0000000003067210 */ /* 0x000fc80007f7e0ff */
[----:B------:R-:W-:Y:S02]  /*1afd0*/  LEA.HI.X.SX32 R7, R3, R2, 0x1, P3 ;  /* 0x0000000203077211 */ /* 0x000fe400018f0eff */
[----:B------:R-:W-:Y:S01]  /*1afe0*/  F2FP.SATFINITE.E4M3.F32.PACK_AB_MERGE_C R45, R45, R44, RZ ;  /* 0x0000002c2d2d723e */ /* 0x000fe200048070ff */
[----:B------:R-:W-:Y:S04]  /*1aff0*/  @P6 STG.E.U8 desc[UR18][R4.64], R13 ;  /* 0x0000000d04006986 */ /* 0x000fe8000c101112 */
[----:B------:R0:W-:Y:S01]  /*1b000*/  @P1 STG.E.U8 desc[UR18][R6.64], R45 ;  /* 0x0000002d06001986 */ /* 0x0001e2000c101112 */
[----:B---3--:R-:W-:-:S03]  /*1b010*/  ISETP.LT.AND P4, PT, R16, UR15, !P0 ;  /* 0x0000000f10007c0c */ /* 0x008fc6000c781270 */
[----:B------:R-:W3:Y:S04]  /*1b020*/  LDL.LU R16, [R1+0x784] ;  /* 0x0007840001107983 */ /* 0x000ee80000300800 */
[----:B0-----:R-:W3:Y:S01]  /*1b030*/  LDL.LU R17, [R1+0x73c] ;  /* 0x00073c0001117983 */ /* 0x001ee20000300800 */
[----:B--2---:R-:W-:-:S03]  /*1b040*/  ISETP.LT.AND P3, PT, R12, UR15, !P0 ;  /* 0x0000000f0c007c0c */ /* 0x004fc6000c761270 */
[----:B------:R-:W2:Y:S01]  /*1b050*/  LDL.LU R12, [R1+0x738] ;  /* 0x00073800010c7983 */ /* 0x000ea20000300800 */
[----:B-----5:R-:W-:-:S03]  /*1b060*/  ISETP.LT.AND P1, PT, R14, UR15, !P0 ;  /* 0x0000000f0e007c0c */ /* 0x020fc6000c721270 */
[----:B------:R-:W5:Y:S01]  /*1b070*/  LDL.LU R14, [R1+0x734] ;  /* 0x00073400010e7983 */ /* 0x000f620000300800 */
[----:B------:R-:W-:-:S04]  /*1b080*/  VIADD R9, R3, UR7 ;  /* 0x0000000703097c36 */ /* 0x000fc80008000000 */
[C---:B------:R-:W-:Y:S01]  /*1b090*/  VIADD R3, R9.reuse, UR7 ;  /* 0x0000000709037c36 */ /* 0x040fe20008000000 */
[----:B------:R-:W-:Y:S02]  /*1b0a0*/  IADD3 R8, P6, PT, R9, R0, RZ ;  /* 0x0000000009087210 */ /* 0x000fe40007fde0ff */
[----:B------:R-:W-:Y:S02]  /*1b0b0*/  PRMT R15, R45, 0x9910, RZ ;  /* 0x000099102d0f7816 */ /* 0x000fe400000000ff */
[----:B------:R-:W-:Y:S02]  /*1b0c0*/  LEA.HI.X.SX32 R9, R9, R2, 0x1, P6 ;  /* 0x0000000209097211 */ /* 0x000fe400030f0eff */
[----:B-1----:R-:W-:Y:S02]  /*1b0d0*/  IADD3 R10, P6, PT, R3, R0, RZ ;  /* 0x00000000030a7210 */ /* 0x002fe40007fde0ff */
[----:B------:R-:W-:Y:S02]  /*1b0e0*/  SHF.R.S32.HI R15, RZ, 0x8, R15 ;  /* 0x00000008ff0f7819 */ /* 0x000fe4000001140f */
[----:B------:R-:W-:-:S02]  /*1b0f0*/  F2FP.SATFINITE.E4M3.F32.PACK_AB_MERGE_C R47, R47, R46, RZ ;  /* 0x0000002e2f2f723e */ /* 0x000fc400048070ff */
[C---:B------:R-:W-:Y:S01]  /*1b100*/  LEA.HI.X.SX32 R11, R3.reuse, R2, 0x1, P6 ;  /* 0x00000002030b7211 */ /* 0x040fe200030f0eff */
[----:B------:R-:W-:Y:S01]  /*1b110*/  VIADD R3, R3, UR7 ;  /* 0x0000000703037c36 */ /* 0x000fe20008000000 */
[----:B------:R0:W-:Y:S01]  /*1b120*/  @P2 STG.E.U8 desc[UR18][R8.64], R15 ;  /* 0x0000000f08002986 */ /* 0x0001e2000c101112 */
[----:B------:R-:W-:Y:S02]  /*1b130*/  PRMT R6, R47, 0x9910, RZ ;  /* 0x000099102f067816 */ /* 0x000fe400000000ff */
[C---:B------:R-:W-:Y:S01]  /*1b140*/  VIADD R7, R3.reuse, UR7 ;  /* 0x0000000703077c36 */ /* 0x040fe20008000000 */
[----:B------:R1:W-:Y:S01]  /*1b150*/  @P4 STG.E.U8 desc[UR18][R10.64], R47 ;  /* 0x0000002f0a004986 */ /* 0x0003e2000c101112 */
[----:B------:R-:W-:-:S04]  /*1b160*/  IADD3 R4, P4, PT, R3, R0, RZ ;  /* 0x0000000003047210 */ /* 0x000fc80007f9e0ff */
[----:B------:R-:W-:Y:S02]  /*1b170*/  LEA.HI.X.SX32 R5, R3, R2, 0x1, P4 ;  /* 0x0000000203057211 */ /* 0x000fe400020f0eff */
[----:B0-----:R-:W-:Y:S02]  /*1b180*/  SHF.R.S32.HI R15, RZ, 0x8, R6 ;  /* 0x00000008ff0f7819 */ /* 0x001fe40000011406 */
[C---:B------:R-:W-:Y:S01]  /*1b190*/  IADD3 R6, P4, PT, R7.reuse, R0, RZ ;  /* 0x0000000007067210 */ /* 0x040fe20007f9e0ff */
[C---:B------:R-:W-:Y:S01]  /*1b1a0*/  VIADD R3, R7.reuse, UR7 ;  /* 0x0000000707037c36 */ /* 0x040fe20008000000 */
[----:B----4-:R-:W-:Y:S02]  /*1b1b0*/  ISETP.LT.AND P5, PT, R18, UR15, !P0 ;  /* 0x0000000f12007c0c */ /* 0x010fe4000c7a1270 */
[----:B------:R-:W4:Y:S01]  /*1b1c0*/  LDL.LU R18, [R1+0x730] ;  /* 0x0007300001127983 */ /* 0x000f220000300800 */
[----:B------:R-:W-:Y:S02]  /*1b1d0*/  LEA.HI.X.SX32 R7, R7, R2, 0x1, P4 ;  /* 0x0000000207077211 */ /* 0x000fe400020f0eff */
[----:B------:R-:W-:-:S08]  /*1b1e0*/  F2FP.SATFINITE.E4M3.F32.PACK_AB_MERGE_C R49, R49, R48, RZ ;  /* 0x000000303131723e */ /* 0x000fd000048070ff */
[----:B------:R-:W-:Y:S04]  /*1b1f0*/  @P5 STG.E.U8 desc[UR18][R4.64], R15 ;  /* 0x0000000f04005986 */ /* 0x000fe8000c101112 */
[----:B------:R0:W-:Y:S01]  /*1b200*/  @P3 STG.E.U8 desc[UR18][R6.64], R49 ;  /* 0x0000003106003986 */ /* 0x0001e2000c101112 */
[----:B---3--:R-:W-:-:S03]  /*1b210*/  ISETP.LT.AND P2, PT, R16, UR15, !P0 ;  /* 0x0000000f10007c0c */ /* 0x008fc6000c741270 */
[----:B------:R-:W3:Y:S01]  /*1b220*/  LDL.LU R16, [R1+0x72c] ;  /* 0x00072c0001107983 */ /* 0x000ee20000300800 */
[----:B--2---:R-:W-:-:S03]  /*1b230*/  ISETP.LT.AND P4, PT, R12, UR15, !P0 ;  /* 0x0000000f0c007c0c */ /* 0x004fc6000c781270 */
[----:B------:R-:W2:Y:S01]  /*1b240*/  LDL.LU R12, [R1+0x728] ;  /* 0x00072800010c7983 */ /* 0x000ea20000300800 */
[----:B-----5:R-:W-:-:S03]  /*1b250*/  ISETP.LT.AND P3, PT, R14, UR15, !P0 ;  /* 0x0000000f0e007c0c */ /* 0x020fc6000c761270 */
[----:B------:R-:W5:Y:S01]  /*1b260*/  LDL.LU R14, [R1+0x724] ;  /* 0x00072400010e7983 */ /* 0x000f620000300800 */
[C---:B------:R-:W-:Y:S01]  /*1b270*/  IADD3 R8, P5, PT, R3.reuse, R0, RZ ;  /* 0x0000000003087210 */ /* 0x040fe20007fbe0ff */
[----:B------:R-:W-:Y:S01]  /*1b280*/  VIADD R13, R3, UR7 ;  /* 0x00000007030d7c36 */ /* 0x000fe20008000000 */
[----:B------:R-:W-:Y:S01]  /*1b290*/  ISETP.LT.AND P6, PT, R17, UR15, !P0 ;  /* 0x0000000f11007c0c */ /* 0x000fe2000c7c1270 */
[----:B------:R-:W5:Y:S01]  /*1b2a0*/  LDL.LU R19, [R1+0x720] ;  /* 0x0007200001137983 */ /* 0x000f620000300800 */
[----:B------:R-:W-:Y:S02]  /*1b2b0*/  PRMT R17, R49, 0x9910, RZ ;  /* 0x0000991031117816 */ /* 0x000fe400000000ff */
[----:B------:R-:W-:Y:S02]  /*1b2c0*/  LEA.HI.X.SX32 R9, R3, R2, 0x1, P5 ;  /* 0x0000000203097211 */ /* 0x000fe400028f0eff */
[----:B-1----:R-:W-:Y:S02]  /*1b2d0*/  IADD3 R10, P5, PT, R13, R0, RZ ;  /* 0x000000000d0a7210 */ /* 0x002fe40007fbe0ff */
[----:B------:R-:W-:-:S02]  /*1b2e0*/  SHF.R.S32.HI R17, RZ, 0x8, R17 ;  /* 0x00000008ff117819 */ /* 0x000fc40000011411 */
[----:B------:R-:W-:Y:S02]  /*1b2f0*/  F2FP.SATFINITE.E4M3.F32.PACK_AB_MERGE_C R51, R51, R50, RZ ;  /* 0x000000323333723e */ /* 0x000fe400048070ff */
[C---:B------:R-:W-:Y:S01]  /*1b300*/  LEA.HI.X.SX32 R11, R13.reuse, R2, 0x1, P5 ;  /* 0x000000020d0b7211 */ /* 0x040fe200028f0eff */
[----:B------:R-:W-:Y:S01]  /*1b310*/  VIADD R13, R13, UR7 ;  /* 0x000000070d0d7c36 */ /* 0x000fe20008000000 */
[----:B------:R1:W-:Y:S01]  /*1b320*/  @P1 STG.E.U8 desc[UR18][R8.64], R17 ;  /* 0x0000001108001986 */ /* 0x0003e2000c101112 */
[----:B0-----:R-:W-:-:S03]  /*1b330*/  PRMT R6, R51, 0x9910, RZ ;  /* 0x0000991033067816 */ /* 0x001fc600000000ff */
[----:B------:R0:W-:Y:S01]  /*1b340*/  @P2 STG.E.U8 desc[UR18][R10.64], R51 ;  /* 0x000000330a002986 */ /* 0x0001e2000c101112 */
[C---:B------:R-:W-:Y:S01]  /*1b350*/  IADD3 R4, P2, PT, R13.reuse, R0, RZ ;  /* 0x000000000d047210 */ /* 0x040fe20007f5e0ff */
[----:B------:R-:W-:-:S03]  /*1b360*/  VIADD R3, R13, UR7 ;  /* 0x000000070d037c36 */ /* 0x000fc60008000000 */
[----:B------:R-:W-:Y:S02]  /*1b370*/  LEA.HI.X.SX32 R5, R13, R2, 0x1, P2 ;  /* 0x000000020d057211 */ /* 0x000fe400010f0eff */
[----:B------:R-:W-:Y:S01]  /*1b380*/  SHF.R.S32.HI R13, RZ, 0x8, R6 ;  /* 0x00000008ff0d7819 */ /* 0x000fe20000011406 */
[----:B-1----:R-:W5:Y:S01]  /*1b390*/  LDL.LU R17, [R1+0x71c] ;  /* 0x00071c0001117983 */ /* 0x002f620000300800 */
[----:B------:R-:W-:-:S04]  /*1b3a0*/  IADD3 R6, P2, PT, R3, R0, RZ ;  /* 0x0000000003067210 */ /* 0x000fc80007f5e0ff */
[----:B------:R-:W-:Y:S02]  /*1b3b0*/  LEA.HI.X.SX32 R7, R3, R2, 0x1, P2 ;  /* 0x0000000203077211 */ /* 0x000fe400010f0eff */
[----:B------:R-:W-:Y:S02]  /*1b3c0*/  F2FP.SATFINITE.E4M3.F32.PACK_AB_MERGE_C R53, R53, R52, RZ ;  /* 0x000000343535723e */ /* 0x000fe400048070ff */
[----:B----4-:R-:W-:Y:S01]  /*1b3d0*/  ISETP.LT.AND P1, PT, R18, UR15, !P0 ;  /* 0x0000000f12007c0c */ /* 0x010fe2000c721270 */
[----:B------:R-:W-:Y:S04]  /*1b3e0*/  @P6 STG.E.U8 desc[UR18][R4.64], R13 ;  /* 0x0000000d04006986 */ /* 0x000fe8000c101112 */
[----:B------:R1:W-:Y:S01]  /*1b3f0*/  @P4 STG.E.U8 desc[UR18][R6.64], R53 ;  /* 0x0000003506004986 */ /* 0x0003e2000c101112 */
[----:B---3--:R-:W-:-:S02]  /*1b400*/  ISETP.LT.AND P5, PT, R16, UR15, !P0 ;  /* 0x0000000f10007c0c */ /* 0x008fc4000c7a1270 */
[----:B--2---:R-:W-:Y:S02]  /*1b410*/  ISETP.LT.AND P2, PT, R12, UR15, !P0 ;  /* 0x0000000f0c007c0c */ /* 0x004fe4000c741270 */
[----:B------:R-:W2:Y:S04]  /*1b420*/  LDL.LU R12, [R1+0x718] ;  /* 0x00071800010c7983 */ /* 0x000ea80000300800 */
[----:B------:R-:W3:Y:S04]  /*1b430*/  LDL.LU R18, [R1+0x714] ;  /* 0x0007140001127983 */ /* 0x000ee80000300800 */
[----:B------:R-:W4:Y:S01]  /*1b440*/  LDL.LU R16, [R1+0x710] ;  /* 0x0007100001107983 */ /* 0x000f220000300800 */
[----:B-----5:R-:W-:-:S03]  /*1b450*/  ISETP.LT.AND P4, PT, R14, UR15, !P0 ;  /* 0x0000000f0e007c0c */ /* 0x020fc6000c781270 */
[----:B------:R-:W5:Y:S01]  /*1b460*/  LDL.LU R14, [R1+0x70c] ;  /* 0x00070c00010e7983 */ /* 0x000f620000300800 */
[----:B------:R-:W-:-:S04]  /*1b470*/  VIADD R9, R3, UR7 ;  /* 0x0000000703097c36 */ /* 0x000fc80008000000 */
[C---:B------:R-:W-:Y:S01]  /*1b480*/  VIADD R3, R9.reuse, UR7 ;  /* 0x0000000709037c36 */ /* 0x040fe20008000000 */
[----:B------:R-:W-:Y:S02]  /*1b490*/  IADD3 R8, P6, PT, R9, R0, RZ ;  /* 0x0000000009087210 */ /* 0x000fe40007fde0ff */
[----:B------:R-:W-:Y:S02]  /*1b4a0*/  PRMT R15, R53, 0x9910, RZ ;  /* 0x00009910350f7816 */ /* 0x000fe400000000ff */
[----:B------:R-:W-:Y:S02]  /*1b4b0*/  LEA.HI.X.SX32 R9, R9, R2, 0x1, P6 ;  /* 0x0000000209097211 */ /* 0x000fe400030f0eff */
[----:B0-----:R-:W-:Y:S02]  /*1b4c0*/  IADD3 R10, P6, PT, R3, R0, RZ ;  /* 0x00000000030a7210 */ /* 0x001fe40007fde0ff */
[----:B------:R-:W-:Y:S02]  /*1b4d0*/  SHF.R.S32.HI R15, RZ, 0x8, R15 ;  /* 0x00000008ff0f7819 */ /* 0x000fe4000001140f */
[----:B------:R-:W-:-:S02]  /*1b4e0*/  F2FP.SATFINITE.E4M3.F32.PACK_AB_MERGE_C R55, R55, R54, RZ ;  /* 0x000000363737723e */ /* 0x000fc400048070ff */
[C---:B------:R-:W-:Y:S01]  /*1b4f0*/  LEA.HI.X.SX32 R11, R3.reuse, R2, 0x1, P6 ;  /* 0x00000002030b7211 */ /* 0x040fe200030f0eff */
[----:B------:R-:W-:Y:S01]  /*1b500*/  VIADD R3, R3, UR7 ;  /* 0x0000000703037c36 */ /* 0x000fe20008000000 */
[----:B------:R0:W-:Y:S01]  /*1b510*/  @P3 STG.E.U8 desc[UR18][R8.64], R15 ;  /* 0x0000000f08003986 */ /* 0x0001e2000c101112 */
[----:B-1----:R-:W-:Y:S02]  /*1b520*/  PRMT R6, R55, 0x9910, RZ ;  /* 0x0000991037067816 */ /* 0x002fe400000000ff */
[C---:B------:R-:W-:Y:S01]  /*1b530*/  VIADD R7, R3.reuse, UR7 ;  /* 0x0000000703077c36 */ /* 0x040fe20008000000 */
[----:B------:R1:W-:Y:S01]  /*1b540*/  @P1 STG.E.U8 desc[UR18][R10.64], R55 ;  /* 0x000000370a001986 */ /* 0x0003e2000c101112 */
[----:B------:R-:W-:-:S04]  /*1b550*/  IADD3 R4, P1, PT, R3, R0, RZ ;  /* 0x0000000003047210 */ /* 0x000fc80007f3e0ff */
[----:B------:R-:W-:Y:S01]  /*1b560*/  LEA.HI.X.SX32 R5, R3, R2, 0x1, P1 ;  /* 0x0000000203057211 */ /* 0x000fe200008f0eff */
[C---:B------:R-:W-:Y:S01]  /*1b570*/  VIADD R3, R7.reuse, UR7 ;  /* 0x0000000707037c36 */ /* 0x040fe20008000000 */
[----:B0-----:R-:W-:Y:S02]  /*1b580*/  SHF.R.S32.HI R15, RZ, 0x8, R6 ;  /* 0x00000008ff0f7819 */ /* 0x001fe40000011406 */
[----:B------:R-:W-:Y:S01]  /*1b590*/  IADD3 R6, P1, PT, R7, R0, RZ ;  /* 0x0000000007067210 */ /* 0x000fe20007f3e0ff */
[----:B------:R-:W-:Y:S01]  /*1b5a0*/  VIADD R13, R3, UR7 ;  /* 0x00000007030d7c36 */ /* 0x000fe20008000000 */
[----:B------:R-:W-:Y:S01]  /*1b5b0*/  F2FP.SATFINITE.E4M3.F32.PACK_AB_MERGE_C R57, R57, R56, RZ ;  /* 0x000000383939723e */ /* 0x000fe200048070ff */
[----:B------:R0:W-:Y:S01]  /*1b5c0*/  @P5 STG.E.U8 desc[UR18][R4.64], R15 ;  /* 0x0000000f04005986 */ /* 0x0001e2000c101112 */
[----:B------:R-:W-:Y:S02]  /*1b5d0*/  LEA.HI.X.SX32 R7, R7, R2, 0x1, P1 ;  /* 0x0000000207077211 */ /* 0x000fe400008f0eff */
[----:B------:R-:W-:-:S02]  /*1b5e0*/  IADD3 R8, P5, PT, R3, R0, RZ ;  /* 0x0000000003087210 */ /* 0x000fc40007fbe0ff */
[----:B------:R-:W-:Y:S02]  /*1b5f0*/  ISETP.LT.AND P6, PT, R17, UR15, !P0 ;  /* 0x0000000f11007c0c */ /* 0x000fe4000c7c1270 */
[----:B------:R-:W-:Y:S02]  /*1b600*/  PRMT R17, R57, 0x9910, RZ ;  /* 0x0000991039117816 */ /* 0x000fe400000000ff */
[----:B------:R-:W-:Y:S02]  /*1b610*/  LEA.HI.X.SX32 R9, R3, R2, 0x1, P5 ;  /* 0x0000000203097211 */ /* 0x000fe400028f0eff */
[C---:B-1----:R-:W-:Y:S01]  /*1b620*/  IADD3 R10, P5, PT, R13.reuse, R0, RZ ;  /* 0x000000000d0a7210 */ /* 0x042fe20007fbe0ff */
[----:B------:R-:W-:Y:S01]  /*1b630*/  @P2 STG.E.U8 desc[UR18][R6.64], R57 ;  /* 0x0000003906002986 */ /* 0x000fe2000c101112 */
[----:B------:R-:W-:Y:S02]  /*1b640*/  SHF.R.S32.HI R17, RZ, 0x8, R17 ;  /* 0x00000008ff117819 */ /* 0x000fe40000011411 */
[----:B------:R-:W-:-:S03]  /*1b650*/  LEA.HI.X.SX32 R11, R13, R2, 0x1, P5 ;  /* 0x000000020d0b7211 */ /* 0x000fc600028f0eff */
[----:B------:R1:W-:Y:S01]  /*1b660*/  @P4 STG.E.U8 desc[UR18][R8.64], R17 ;  /* 0x0000001108004986 */ /* 0x0003e2000c101112 */
[----:B--2---:R-:W-:-:S03]  /*1b670*/  ISETP.LT.AND P1, PT, R12, UR15, !P0 ;  /* 0x0000000f0c007c0c */ /* 0x004fc6000c721270 */
[----:B------:R-:W2:Y:S01]  /*1b680*/  LDL.LU R12, [R1+0x708] ;  /* 0x00070800010c7983 */ /* 0x000ea20000300800 */
[----:B---3--:R-:W-:-:S03]  /*1b690*/  ISETP.LT.AND P2, PT, R18, UR15, !P0 ;  /* 0x0000000f12007c0c */ /* 0x008fc6000c741270 */
[----:B------:R-:W3:Y:S01]  /*1b6a0*/  LDL.LU R18, [R1+0x700] ;  /* 0x0007000001127983 */ /* 0x000ee20000300800 */
[----:B----4-:R-:W-:-:S03]  /*1b6b0*/  ISETP.LT.AND P5, PT, R16, UR15, !P0 ;  /* 0x0000000f10007c0c */ /* 0x010fc6000c7a1270 */
[----:B------:R-:W4:Y:S01]  /*1b6c0*/  LDL.LU R16, [R1+0x6fc] ;  /* 0x0006fc0001107983 */ /* 0x000f220000300800 */
[----:B-----5:R-:W-:-:S03]  /*1b6d0*/  ISETP.LT.AND P4, PT, R14, UR15, !P0 ;  /* 0x0000000f0e007c0c */ /* 0x020fc6000c781270 */
[----:B------:R-:W5:Y:S01]  /*1b6e0*/  LDL.LU R14, [R1+0x704] ;  /* 0x00070400010e7983 */ /* 0x000f620000300800 */
[----:B------:R-:W-:Y:S01]  /*1b6f0*/  ISETP.LT.AND P3, PT, R19, UR15, !P0 ;  /* 0x0000000f13007c0c */ /* 0x000fe2000c761270 */
[----:B------:R-:W-:Y:S01]  /*1b700*/  VIADD R13, R13, UR7 ;  /* 0x000000070d0d7c36 */ /* 0x000fe20008000000 */
[----:B------:R-:W-:-:S03]  /*1b710*/  F2FP.SATFINITE.E4M3.F32.PACK_AB_MERGE_C R59, R59, R58, RZ ;  /* 0x0000003a3b3b723e */ /* 0x000fc600048070ff */
[----:B------:R-:W-:Y:S01]  /*1b720*/  VIADD R3, R13, UR7 ;  /* 0x000000070d037c36 */ /* 0x000fe20008000000 */
[----:B0-----:R-:W-:-:S07]  /*1b730*/  PRMT R15, R59, 0x9910, RZ ;  /* 0x000099103b0f7816 */ /* 0x001fce00000000ff */
[----:B------:R0:W-:Y:S01]  /*1b740*/  @P3 STG.E.U8 desc[UR18][R10.64], R59 ;  /* 0x0000003b0a003986 */ /* 0x0001e2000c101112 */
[----:B------:R-:W-:Y:S01]  /*1b750*/  IADD3 R4, P3, PT, R13, R0, RZ ;  /* 0x000000000d047210 */ /* 0x000fe20007f7e0ff */
[----:B-1----:R-:W-:-:S03]  /*1b760*/  VIADD R9, R3, UR7 ;  /* 0x0000000703097c36 */ /* 0x002fc60008000000 */
[----:B------:R-:W-:Y:S02]  /*1b770*/  LEA.HI.X.SX32 R5, R13, R2, 0x1, P3 ;  /* 0x000000020d057211 */ /* 0x000fe400018f0eff */
[C---:B------:R-:W-:Y:S02]  /*1b780*/  IADD3 R6, P3, PT, R3.reuse, R0, RZ ;  /* 0x0000000003067210 */ /* 0x040fe40007f7e0ff */
[----:B------:R-:W-:Y:S02]  /*1b790*/  SHF.R.S32.HI R15, RZ, 0x8, R15 ;  /* 0x00000008ff0f7819 */ /* 0x000fe4000001140f */
[----:B------:R-:W-:Y:S01]  /*1b7a0*/  LEA.HI.X.SX32 R7, R3, R2, 0x1, P3 ;  /* 0x0000000203077211 */ /* 0x000fe200018f0eff */
[----:B------:R-:W-:Y:S01]  /*1b7b0*/  VIADD R3, R9, UR7 ;  /* 0x0000000709037c36 */ /* 0x000fe20008000000 */
[----:B------:R-:W-:Y:S01]  /*1b7c0*/  F2FP.SATFINITE.E4M3.F32.PACK_AB_MERGE_C R61, R61, R60, RZ ;  /* 0x0000003c3d3d723e */ /* 0x000fe200048070ff */
[----:B------:R1:W-:Y:S02]  /*1b7d0*/  @P6 STG.E.U8 desc[UR18][R4.64], R15 ;  /* 0x0000000f04006986 */ /* 0x0003e4000c101112 */
[----:B------:R-:W-:-:S02]  /*1b7e0*/  VIADD R13, R3, UR7 ;  /* 0x00000007030d7c36 */ /* 0x000fc40008000000 */
[----:B------:R-:W-:Y:S01]  /*1b7f0*/  @P1 STG.E.U8 desc[UR18][R6.64], R61 ;  /* 0x0000003d06001986 */ /* 0x000fe2000c101112 */
[-C--:B0-----:R-:W-:Y:S02]  /*1b800*/  IADD3 R10, P1, PT, R3, R0.reuse, RZ ;  /* 0x00000000030a7210 */ /* 0x081fe40007f3e0ff */
[----:B------:R-:W-:Y:S02]  /*1b810*/  IADD3 R8, P6, PT, R9, R0, RZ ;  /* 0x0000000009087210 */ /* 0x000fe40007fde0ff */
[-C--:B------:R-:W-:Y:S01]  /*1b820*/  LEA.HI.X.SX32 R11, R3, R2.reuse, 0x1, P1 ;  /* 0x00000002030b7211 */ /* 0x080fe200008f0eff */
[----:B-1----:R-:W-:Y:S01]  /*1b830*/  VIADD R15, R13, UR7 ;  /* 0x000000070d0f7c36 */ /* 0x002fe20008000000 */
[----:B------:R-:W-:Y:S02]  /*1b840*/  LEA.HI.X.SX32 R9, R9, R2, 0x1, P6 ;  /* 0x0000000209097211 */ /* 0x000fe400030f0eff */
[----:B------:R-:W-:Y:S01]  /*1b850*/  IADD3 R4, P1, PT, R13, R0, RZ ;  /* 0x000000000d047210 */ /* 0x000fe20007f3e0ff */
[----:B------:R-:W-:Y:S01]  /*1b860*/  VIADD R3, R15, UR7 ;  /* 0x000000070f037c36 */ /* 0x000fe20008000000 */
[----:B------:R-:W-:-:S02]  /*1b870*/  PRMT R17, R61, 0x9910, RZ ;  /* 0x000099103d117816 */ /* 0x000fc400000000ff */
[----:B------:R-:W-:Y:S02]  /*1b880*/  LEA.HI.X.SX32 R5, R13, R2, 0x1, P1 ;  /* 0x000000020d057211 */ /* 0x000fe400008f0eff */
[----:B------:R-:W-:Y:S02]  /*1b890*/  SHF.R.S32.HI R17, RZ, 0x8, R17 ;  /* 0x00000008ff117819 */ /* 0x000fe40000011411 */
[----:B------:R-:W-:-:S03]  /*1b8a0*/  F2FP.SATFINITE.E4M3.F32.PACK_AB_MERGE_C R63, R63, R62, RZ ;  /* 0x0000003e3f3f723e */ /* 0x000fc600048070ff */
[----:B------:R0:W-:Y:S01]  /*1b8b0*/  @P2 STG.E.U8 desc[UR18][R8.64], R17 ;  /* 0x0000001108002986 */ /* 0x0001e2000c101112 */
[----:B------:R-:W-:Y:S02]  /*1b8c0*/  F2FP.SATFINITE.E4M3.F32.PACK_AB_MERGE_C R65, R65, R64, RZ ;  /* 0x000000404141723e */ /* 0x000fe400048070ff */
[----:B------:R-:W-:-:S04]  /*1b8d0*/  F2FP.SATFINITE.E4M3.F32.PACK_AB_MERGE_C R67, R67, R66, RZ ;  /* 0x000000424343723e */ /* 0x000fc800048070ff */
[----:B------:R-:W-:Y:S02]  /*1b8e0*/  PRMT R19, R67, 0x9910, RZ ;  /* 0x0000991043137816 */ /* 0x000fe400000000ff */
[----:B0-----:R-:W-:Y:S01]  /*1b8f0*/  PRMT R17, R65, 0x9910, RZ ;  /* 0x0000991041117816 */ /* 0x001fe200000000ff */
[----:B------:R0:W-:Y:S01]  /*1b900*/  @P5 STG.E.U8 desc[UR18][R10.64], R63 ;  /* 0x0000003f0a005986 */ /* 0x0001e2000c101112 */
[----:B------:R-:W-:Y:S02]  /*1b910*/  SHF.R.S32.HI R19, RZ, 0x8, R19 ;  /* 0x00000008ff137819 */ /* 0x000fe40000011413 */
[----:B------:R-:W-:Y:S02]  /*1b920*/  SHF.R.S32.HI R17, RZ, 0x8, R17 ;  /* 0x00000008ff117819 */ /* 0x000fe40000011411 */
[----:B--2---:R-:W-:Y:S02]  /*1b930*/  ISETP.LT.AND P3, PT, R12, UR15, !P0 ;  /* 0x0000000f0c007c0c */ /* 0x004fe4000c761270 */
[----:B------:R-:W-:-:S04]  /*1b940*/  IADD3 R12, P6, PT, R15, R0, RZ ;  /* 0x000000000f0c7210 */ /* 0x000fc80007fde0ff */
[----:B------:R-:W-:Y:S01]  /*1b950*/  LEA.HI.X.SX32 R13, R15, R2, 0x1, P6 ;  /* 0x000000020f0d7211 */ /* 0x000fe200030f0eff */
[C---:B------:R-:W-:Y:S01]  /*1b960*/  VIADD R15, R3.reuse, UR7 ;  /* 0x00000007030f7c36 */ /* 0x040fe20008000000 */
[C---:B------:R-:W-:Y:S02]  /*1b970*/  IADD3 R6, P6, PT, R3.reuse, R0, RZ ;  /* 0x0000000003067210 */ /* 0x040fe40007fde0ff */
[----:B----4-:R-:W-:Y:S02]  /*1b980*/  ISETP.LT.AND P1, PT, R16, UR15, !P0 ;  /* 0x0000000f10007c0c */ /* 0x010fe4000c721270 */
[----:B------:R-:W-:Y:S01]  /*1b990*/  LEA.HI.X.SX32 R7, R3, R2, 0x1, P6 ;  /* 0x0000000203077211 */ /* 0x000fe200030f0eff */
[C---:B------:R-:W-:Y:S01]  /*1b9a0*/  VIADD R3, R15.reuse, UR7 ;  /* 0x000000070f037c36 */ /* 0x040fe20008000000 */
[----:B------:R-:W-:Y:S02]  /*1b9b0*/  IADD3 R8, P6, PT, R15, R0, RZ ;  /* 0x000000000f087210 */ /* 0x000fe40007fde0ff */
[----:B------:R-:W-:-:S02]  /*1b9c0*/  PRMT R16, R63, 0x9910, RZ ;  /* 0x000099103f107816 */ /* 0x000fc400000000ff */
[----:B---3--:R-:W-:Y:S02]  /*1b9d0*/  ISETP.LT.AND P2, PT, R18, UR15, !P0 ;  /* 0x0000000f12007c0c */ /* 0x008fe4000c741270 */
[----:B-----5:R-:W-:Y:S02]  /*1b9e0*/  ISETP.LT.AND P0, PT, R14, UR15, !P0 ;  /* 0x0000000f0e007c0c */ /* 0x020fe4000c701270 */
[----:B------:R-:W-:Y:S02]  /*1b9f0*/  LEA.HI.X.SX32 R9, R15, R2, 0x1, P6 ;  /* 0x000000020f097211 */ /* 0x000fe400030f0eff */
[----:B------:R-:W-:Y:S01]  /*1ba00*/  IADD3 R14, P6, PT, R3, R0, RZ ;  /* 0x00000000030e7210 */ /* 0x000fe20007fde0ff */
[----:B------:R-:W-:-:S03]  /*1ba10*/  IMAD.MOV.U32 R0, RZ, RZ, R16 ;  /* 0x000000ffff007224 */ /* 0x000fc600078e0010 */
[----:B------:R-:W-:Y:S02]  /*1ba20*/  LEA.HI.X.SX32 R15, R3, R2, 0x1, P6 ;  /* 0x00000002030f7211 */ /* 0x000fe400030f0eff */
[----:B------:R-:W-:-:S05]  /*1ba30*/  SHF.R.S32.HI R3, RZ, 0x8, R0 ;  /* 0x00000008ff037819 */ /* 0x000fca0000011400 */
[----:B------:R0:W-:Y:S04]  /*1ba40*/  @P4 STG.E.U8 desc[UR18][R4.64], R3 ;  /* 0x0000000304004986 */ /* 0x0001e8000c101112 */
[----:B------:R0:W-:Y:S04]  /*1ba50*/  @P3 STG.E.U8 desc[UR18][R12.64], R65 ;  /* 0x000000410c003986 */ /* 0x0001e8000c101112 */
[----:B------:R0:W-:Y:S04]  /*1ba60*/  @P2 STG.E.U8 desc[UR18][R6.64], R17 ;  /* 0x0000001106002986 */ /* 0x0001e8000c101112 */
[----:B------:R0:W-:Y:S04]  /*1ba70*/  @P1 STG.E.U8 desc[UR18][R8.64], R67 ;  /* 0x0000004308001986 */ /* 0x0001e8000c101112 */
[----:B------:R0:W-:Y:S01]  /*1ba80*/  @P0 STG.E.U8 desc[UR18][R14.64], R19 ;  /* 0x000000130e000986 */ /* 0x0001e2000c101112 */
[----:B------:R-:W-:Y:S06]  /*1ba90*/  BAR.SYNC.DEFER_BLOCKING 0x0 ;  /* 0x0000000000007b1d */ /* 0x000fec0000010000 */
[----:B------:R-:W-:Y:S05]  /*1baa0*/  BRA.U UP0, `(.L_x_13) ;  /* 0x0000000100a07547 */ /* 0x000fea000b800000 */
[----:B------:R-:W1:Y:S01]  /*1bab0*/  S2UR UR5, SR_CgaCtaId ;  /* 0x00000000000579c3 */ /* 0x000e620000008800 */
[----:B------:R-:W-:Y:S01]  /*1bac0*/  NOP ;  /* 0x0000000000007918 */ /* 0x000fe20000000000 */
[----:B------:R-:W-:Y:S01]  /*1bad0*/  UMOV UR4, 0x50 ;  /* 0x0000005000047882 */ /* 0x000fe20000000000 */
[----:B------:R-:W-:Y:S02]  /*1bae0*/  IMAD.U32 R0, RZ, RZ, UR8 ;  /* 0x00000008ff007e24 */ /* 0x000fe4000f8e00ff */
[----:B0-----:R-:W-:Y:S02]  /*1baf0*/  IMAD.MOV.U32 R3, RZ, RZ, 0x3 ;  /* 0x00000003ff037424 */ /* 0x001fe400078e00ff */
[----:B------:R-:W-:Y:S01]  /*1bb00*/  IMAD.MOV.U32 R7, RZ, RZ, 0x1 ;  /* 0x00000001ff077424 */ /* 0x000fe200078e00ff */
[----:B------:R-:W-:-:S04]  /*1bb10*/  LOP3.LUT R0, R0, 0xffff, RZ, 0xc0, !PT ;  /* 0x0000ffff00007812 */ /* 0x000fc800078ec0ff */
[----:B------:R-:W-:-:S05]  /*1bb20*/  SHF.R.U32.HI R0, RZ, 0x5, R0 ;  /* 0x00000005ff007819 */ /* 0x000fca0000011600 */
[----:B------:R-:W-:Y:S01]  /*1bb30*/  VIADD R2, R0, 0x10 ;  /* 0x0000001000027836 */ /* 0x000fe20000000000 */
[----:B------:R-:W-:Y:S01]  /*1bb40*/  SHF.L.U32 R0, R3, R0, RZ ;  /* 0x0000000003007219 */ /* 0x000fe200000006ff */
[----:B-1----:R-:W-:-:S03]  /*1bb50*/  ULEA UR6, UR5, UR4, 0x18 ;  /* 0x0000000405067291 */ /* 0x002fc6000f8ec0ff */
[----:B------:R-:W-:-:S04]  /*1bb60*/  SHF.L.U32 R3, R7, R2, RZ ;  /* 0x0000000207037219 */ /* 0x000fc800000006ff */
[----:B------:R-:W-:Y:S02]  /*1bb70*/  LOP3.LUT R0, R3, R0, RZ, 0xfc, !PT ;  /* 0x0000000003007212 */ /* 0x000fe400078efcff */
[----:B------:R-:W0:Y:S02]  /*1bb80*/  LDS R5, [UR6] ;  /* 0x00000006ff057984 */ /* 0x000e240008000800 */
[C---:B------:R-:W-:Y:S02]  /*1bb90*/  LOP3.LUT R2, R0.reuse, 0xffff, RZ, 0xc0, !PT ;  /* 0x0000ffff00027812 */ /* 0x040fe400078ec0ff */
[----:B0-----:R-:W-:-:S04]  /*1bba0*/  LOP3.LUT R3, R0, 0xffff, R5, 0x80, !PT ;  /* 0x0000ffff00037812 */ /* 0x001fc800078e8005 */
[----:B------:R-:W-:-:S13]  /*1bbb0*/  ISETP.NE.AND P0, PT, R3, R2, PT ;  /* 0x000000020300720c */ /* 0x000fda0003f05270 */
[----:B------:R-:W-:Y:S05]  /*1bbc0*/  @P0 BRA `(.L_x_14) ;  /* 0x0000000000500947 */ /* 0x000fea0003800000 */
[----:B------:R-:W-:Y:S02]  /*1bbd0*/  SHF.R.U32.HI R5, RZ, 0x10, R5 ;  /* 0x00000010ff057819 */ /* 0x000fe40000011605 */
[----:B------:R-:W-:-:S04]  /*1bbe0*/  SHF.R.U32.HI R2, RZ, 0x10, R0 ;  /* 0x00000010ff027819 */ /* 0x000fc80000011600 */
[----:B------:R-:W-:-:S04]  /*1bbf0*/  LOP3.LUT R5, R5, R2, RZ, 0xc0, !PT ;  /* 0x0000000205057212 */ /* 0x000fc800078ec0ff */
[----:B------:R-:W-:-:S13]  /*1bc00*/  ISETP.NE.AND P0, PT, R5, R2, PT ;  /* 0x000000020500720c */ /* 0x000fda0003f05270 */
[----:B------:R-:W-:Y:S05]  /*1bc10*/  @P0 BRA `(.L_x_15) ;  /* 0x0000000000300947 */ /* 0x000fea0003800000 */
[----:B------:R-:W-:Y:S01]  /*1bc20*/  R2UR UR4, R0 ;  /* 0x00000000000472ca */ /* 0x000fe200000e0000 */
[----:B------:R-:W-:Y:S01]  /*1bc30*/  VOTEU.ANY UR5, UPT, PT ;  /* 0x0000000000057886 */ /* 0x000fe200038e0100 */
[----:B------:R-:W0:Y:S01]  /*1bc40*/  S2R R0, SR_LANEID ;  /* 0x0000000000007919 */ /* 0x000e220000000000 */
[----:B------:R-:W-:-:S10]  /*1bc50*/  UFLO.U32 UR5, UR5 ;  /* 0x00000005000572bd */ /* 0x000fd400080e0000 */
[----:B------:R-:W-:-:S06]  /*1bc60*/  ULOP3.LUT UR4, URZ, UR4, URZ, 0x33, !UPT ;  /* 0x00000004ff047292 */ /* 0x000fcc000f8e33ff */
[----:B------:R-:W-:-:S04]  /*1bc70*/  IMAD.U32 R2, RZ, RZ, UR4 ;  /* 0x00000004ff027e24 */ /* 0x000fc8000f8e00ff */
[----:B------:R-:W1:Y:S02]  /*1bc80*/  REDUX UR7, R2 ;  /* 0x00000000020773c4 */ /* 0x000e640000000000 */
[----:B------:R2:W-:Y:S01]  /*1bc90*/  UTCATOMSWS.AND URZ, UR4 ;  /* 0x0000000400ff79e3 */ /* 0x0005e20008000000 */
[----:B0-----:R-:W-:Y:S01]  /*1bca0*/  ISETP.EQ.U32.AND P0, PT, R0, UR5, PT ;  /* 0x0000000500007c0c */ /* 0x001fe2000bf02070 */
[----:B-1----:R-:W-:-:S12]  /*1bcb0*/  IMAD.U32 R0, RZ, RZ, UR7 ;  /* 0x00000007ff007e24 */ /* 0x002fd8000f8e00ff */
[----:B------:R2:W-:Y:S01]  /*1bcc0*/  @P0 ATOMS.AND RZ, [UR6], R0 ;  /* 0x00000000ffff098c */ /* 0x0005e2000a800006 */
[----:B------:R-:W-:Y:S05]  /*1bcd0*/  BRA `(.L_x_13) ;  /* 0x0000000000147947 */ /* 0x000fea0003800000 */
.L_x_15:
[----:B------:R-:W-:-:S07]  /*1bce0*/  MOV R2, 0x1bd00 ;  /* 0x0001bd0000027802 */ /* 0x000fce0000000f00 */
[----:B------:R-:W-:Y:S05]  /*1bcf0*/  CALL.REL.NOINC `($__internal_0_$__cuda_sm10x_tcgen05_guardrail_trap_col_being_dealloced_not_returned_by_alloc) ;  /* 0x00000000002c7944 */ /* 0x000fea0003c00000 */
[----:B------:R-:W-:Y:S05]  /*1bd00*/  BRA `(.L_x_13) ;  /* 0x0000000000087947 */ /* 0x000fea0003800000 */
.L_x_14:
[----:B------:R-:W-:-:S07]  /*1bd10*/  MOV R2, 0x1bd30 ;  /* 0x0001bd3000027802 */ /* 0x000fce0000000f00 */
[----:B------:R-:W-:Y:S05]  /*1bd20*/  CALL.REL.NOINC `($__internal_2_$__cuda_sm10x_tcgen05_guardrail_trap_unallocated_columns_being_dealloced) ;  /* 0x0000000000387944 */ /* 0x000fea0003c00000 */
.L_x_13:
[----:B------:R-:W-:Y:S01]  /*1bd30*/  NOP ;  /* 0x0000000000007918 */ /* 0x000fe20000000000 */
[----:B--2---:R-:W-:Y:S05]  /*1bd40*/  EXIT ;  /* 0x000000000000794d */ /* 0x004fea0003800000 */
.L_x_8:
[----:B------:R-:W0:Y:S02]  /*1bd50*/  SYNCS.PHASECHK.TRANS64.TRYWAIT P6, [UR6], R6 ;  /* 0x00000006ff0075a7 */ /* 0x000e2400080c1106 */
[----:B0-----:R-:W-:Y:S05]  /*1bd60*/  @!P6 BRA `(.L_x_8) ;  /* 0xfffffffc00f8e947 */ /* 0x001fea000383ffff */
[----:B------:R-:W-:Y:S05]  /*1bd70*/  BRA `(.L_x_16) ;  /* 0xffffff3c00347947 */ /* 0x000fea000383ffff */
.L_x_12:
[----:B------:R-:W1:Y:S02]  /*1bd80*/  SYNCS.PHASECHK.TRANS64.TRYWAIT P0, [UR6], R0 ;  /* 0x00000000ff0075a7 */ /* 0x000e640008001106 */
[----:B-1----:R-:W-:Y:S05]  /*1bd90*/  @!P0 BRA `(.L_x_12) ;  /* 0xfffffffc00f88947 */ /* 0x002fea000383ffff */
[----:B------:R-:W-:Y:S05]  /*1bda0*/  BRA `(.L_x_11) ;  /* 0xffffffdc00787947 */ /* 0x000fea000383ffff */
        .weak           $__internal_0_$__cuda_sm10x_tcgen05_guardrail_trap_col_being_dealloced_not_returned_by_alloc
        .type           $__internal_0_$__cuda_sm10x_tcgen05_guardrail_trap_col_being_dealloced_not_returned_by_alloc,@function
        .size           $__internal_0_$__cuda_sm10x_tcgen05_guardrail_trap_col_being_dealloced_not_returned_by_alloc,($__internal_1_$__cuda_sm10x_tcgen05_guardrail_trap_phase_invalid_during_alloc - $__internal_0_$__cuda_sm10x_tcgen05_guardrail_trap_col_being_dealloced_not_returned_by_alloc)
$__internal_0_$__cuda_sm10x_tcgen05_guardrail_trap_col_being_dealloced_not_returned_by_alloc:
[----:B------:R-:W-:Y:S05]  /*1bdb0*/  BPT.TRAP 0x1 ;  /* 0x000000040000795c */ /* 0x000fea0000300000 */
[----:B------:R-:W-:-:S04]  /*1bdc0*/  IMAD.MOV.U32 R3, RZ, RZ, 0x0 ;  /* 0x00000000ff037424 */ /* 0x000fc800078e00ff */
[----:B------:R-:W-:Y:S05]  /*1bdd0*/  RET.REL.NODEC R2 `(matmul_kernel) ;  /* 0xfffffe4002887950 */ /* 0x000fea0003c3ffff */
        .weak           $__internal_1_$__cuda_sm10x_tcgen05_guardrail_trap_phase_invalid_during_alloc
        .type           $__internal_1_$__cuda_sm10x_tcgen05_guardrail_trap_phase_invalid_during_alloc,@function
        .size           $__internal_1_$__cuda_sm10x_tcgen05_guardrail_trap_phase_invalid_during_alloc,($__internal_2_$__cuda_sm10x_tcgen05_guardrail_trap_unallocated_columns_being_dealloced - $__internal_1_$__cuda_sm10x_tcgen05_guardrail_trap_phase_invalid_during_alloc)
$__internal_1_$__cuda_sm10x_tcgen05_guardrail_trap_phase_invalid_during_alloc:
[----:B------:R-:W-:Y:S05]  /*1bde0*/  BPT.TRAP 0x1 ;  /* 0x000000040000795c */ /* 0x000fea0000300000 */
[----:B------:R-:W-:-:S04]  /*1bdf0*/  IMAD.MOV.U32 R3, RZ, RZ, 0x0 ;  /* 0x00000000ff037424 */ /* 0x000fc800078e00ff */
[----:B------:R-:W-:Y:S05]  /*1be00*/  RET.REL.NODEC R2 `(matmul_kernel) ;  /* 0xfffffe40027c7950 */ /* 0x000fea0003c3ffff */
        .weak           $__internal_2_$__cuda_sm10x_tcgen05_guardrail_trap_unallocated_columns_being_dealloced
        .type           $__internal_2_$__cuda_sm10x_tcgen05_guardrail_trap_unallocated_columns_being_dealloced,@function
        .size           $__internal_2_$__cuda_sm10x_tcgen05_guardrail_trap_unallocated_columns_being_dealloced,(.L_x_20 - $__internal_2_$__cuda_sm10x_tcgen05_guardrail_trap_unallocated_columns_being_dealloced)
$__internal_2_$__cuda_sm10x_tcgen05_guardrail_trap_unallocated_columns_being_dealloced:
[----:B------:R-:W-:Y:S05]  /*1be10*/  BPT.TRAP 0x1 ;  /* 0x000000040000795c */ /* 0x000fea0000300000 */
[----:B------:R-:W-:-:S04]  /*1be20*/  IMAD.MOV.U32 R3, RZ, RZ, 0x0 ;  /* 0x00000000ff037424 */ /* 0x000fc800078e00ff */
[----:B------:R-:W-:Y:S05]  /*1be30*/  RET.REL.NODEC R2 `(matmul_kernel) ;  /* 0xfffffe4002707950 */ /* 0x000fea0003c3ffff */
.L_x_17:
[----:B------:R-:W-:-:S00]  /*1be40*/  BRA `(.L_x_17) ;  /* 0xfffffffc00fc7947 */ /* 0x000fc0000383ffff */
[----:B------:R-:W-:-:S00]  /*1be50*/  NOP ;  /* 0x0000000000007918 */ /* 0x000fc00000000000 */
        /* <DEDUP_REMOVED lines=10> */
.L_x_20:


//--------------------- .nv.shared.matmul_kernel  --------------------------
	.section	.nv.shared.matmul_kernel,"aw",@nobits
	.sectionflags	@""
	.align	16
	.zero		1024


//--------------------- .nv.shared.reserved.0     --------------------------
	.section	.nv.shared.reserved.0,"aw",@nobits
	.align	8
	.weak		__nv_reservedSMEM_offset_0_alias
	.size		__nv_reservedSMEM_offset_0_alias, 0, 64
	.other		__nv_reservedSMEM_offset_0_alias,@"STO_CUDA_RESERVED_SHARED STV_DEFAULT"
__nv_reservedSMEM_offset_0_alias:
	.zero		0
.nv.shared.reserved.0:
	.zero		64
	.weak		__nv_reservedSMEM_allocation_phase
	.type		__nv_reservedSMEM_allocation_phase,@object
	.size		__nv_reservedSMEM_allocation_phase,(.L_0 - __nv_reservedSMEM_allocation_phase)
__nv_reservedSMEM_allocation_phase:
	.zero		1
.L_0:
	.zero		7
	.weak		__nv_reservedSMEM_devtool_atexit_pc
	.type		__nv_reservedSMEM_devtool_atexit_pc,@object
	.size		__nv_reservedSMEM_devtool_atexit_pc,(__nv_reservedSMEM_allocation_mask - __nv_reservedSMEM_devtool_atexit_pc)
__nv_reservedSMEM_devtool_atexit_pc:
	.zero		8
	.weak		__nv_reservedSMEM_allocation_mask
	.type		__nv_reservedSMEM_allocation_mask,@object
	.size		__nv_reservedSMEM_allocation_mask,(.L_2 - __nv_reservedSMEM_allocation_mask)
__nv_reservedSMEM_allocation_mask:
	.zero		4
.L_2:


//--------------------- .nv.constant0.matmul_kernel --------------------------
	.section	.nv.constant0.matmul_kernel,"a",@progbits
	.sectionflags	@""
	.align	4
.nv.constant0.matmul_kernel:
	.zero		976


//--------------------- SYMBOLS --------------------------

	.type		.nv.reservedSmem.offset0,@object
	.size		.nv.reservedSmem.offset0,0x4
	.type		.nv.reservedSmem.cap,@object
	.size		.nv.reservedSmem.cap,0x4
